	.target	sm_90a

	.elftype	@"ET_EXEC"


//--------------------- .note.nv.tkinfo           --------------------------
	.section	.note.nv.tkinfo,"",@"SHT_NOTE"
	.sectionflags	@"SHF_NOTE_NV_TKINFO"
	.tkinfo
        /*0018*/ 	.word	0x00000002
        /*0030*/ 	.string	""
        /*0030*/ 	.string	"ptxas"
        /*0030*/ 	.string	"Cuda compilation tools, release 13.0, V13.0.88"
        /*0030*/ 	.string	"Build cuda_13.0.r13.0/compiler.36424714_0"
        /*0030*/ 	.string	"-v  -suppress-debug-info  -lineinfo  -arch sm_90a "



//--------------------- .note.nv.cuinfo           --------------------------
	.section	.note.nv.cuinfo,"",@"SHT_NOTE"
	.sectionflags	@"SHF_NOTE_NV_CUINFO"
        /*0018*/ 	.short	0x0002
        /*001a*/ 	.short	0x005a
        /*001c*/ 	.short	0x0082
	.zero		2


//--------------------- .nv.info                  --------------------------
	.section	.nv.info,"",@"SHT_CUDA_INFO"
	.align	4


	//----- nvinfo : EIATTR_REGCOUNT
	.align		4
        /*0000*/ 	.byte	0x04, 0x2f
        /*0002*/ 	.short	(.L_1 - .L_0)
	.align		4
.L_0:
        /*0004*/ 	.word	index@(matmul_kernel)
        /*0008*/ 	.word	0x000000ff


	//----- nvinfo : EIATTR_FRAME_SIZE
	.align		4
.L_1:
        /*000c*/ 	.byte	0x04, 0x11
        /*000e*/ 	.short	(.L_3 - .L_2)
	.align		4
.L_2:
        /*0010*/ 	.word	index@(matmul_kernel)
        /*0014*/ 	.word	0x00000a98


	//----- nvinfo : EIATTR_MIN_STACK_SIZE
	.align		4
.L_3:
        /*0018*/ 	.byte	0x04, 0x12
        /*001a*/ 	.short	(.L_5 - .L_4)
	.align		4
.L_4:
        /*001c*/ 	.word	index@(matmul_kernel)
        /*0020*/ 	.word	0x00000a98
.L_5:


//--------------------- .nv.compat                --------------------------
	.section	.nv.compat,"",@"SHT_CUDA_COMPAT_INFO"
	.align	4
        /*0000*/ 	.byte	0x02, 0x09, 0x01, 0x00, 0x02, 0x02, 0x04, 0x00, 0x02, 0x05, 0x05, 0x00, 0x03, 0x07, 0x01, 0x01
        /*0010*/ 	.byte	0x02, 0x03, 0x00, 0x00, 0x02, 0x06, 0x01, 0x00, 0x04, 0x0b, 0x08, 0x00, 0x00, 0x00, 0x00, 0x00
        /*0020*/ 	.byte	0x00, 0x00, 0x00, 0x00


//--------------------- .nv.info.matmul_kernel    --------------------------
	.section	.nv.info.matmul_kernel,"",@"SHT_CUDA_INFO"
	.sectionflags	@""
	.align	4


	//----- nvinfo : EIATTR_CUDA_API_VERSION
	.align		4
        /*0000*/ 	.byte	0x04, 0x37
        /*0002*/ 	.short	(.L_7 - .L_6)
.L_6:
        /*0004*/ 	.word	0x00000082


	//----- nvinfo : EIATTR_KPARAM_INFO
	.align		4
.L_7:
        /*0008*/ 	.byte	0x04, 0x17
        /*000a*/ 	.short	(.L_9 - .L_8)
.L_8:
        /*000c*/ 	.word	0x00000000
        /*0010*/ 	.short	0x000d
        /*0012*/ 	.short	0x0048
        /*0014*/ 	.byte	0x00, 0xf4, 0x21, 0x00


	//----- nvinfo : EIATTR_KPARAM_INFO
	.align		4
.L_9:
        /*0018*/ 	.byte	0x04, 0x17
        /*001a*/ 	.short	(.L_11 - .L_10)
.L_10:
        /*001c*/ 	.word	0x00000000
        /*0020*/ 	.short	0x000c
        /*0022*/ 	.short	0x0040
        /*0024*/ 	.byte	0x00, 0xf4, 0x21, 0x00


	//----- nvinfo : EIATTR_KPARAM_INFO
	.align		4
.L_11:
        /*0028*/ 	.byte	0x04, 0x17
        /*002a*/ 	.short	(.L_13 - .L_12)
.L_12:
        /*002c*/ 	.word	0x00000000
        /*0030*/ 	.short	0x000b
        /*0032*/ 	.short	0x0038
        /*0034*/ 	.byte	0x00, 0xf0, 0x11, 0x00


	//----- nvinfo : EIATTR_KPARAM_INFO
	.align		4
.L_13:
        /*0038*/ 	.byte	0x04, 0x17
        /*003a*/ 	.short	(.L_15 - .L_14)
.L_14:
        /*003c*/ 	.word	0x00000000
        /*0040*/ 	.short	0x000a
        /*0042*/ 	.short	0x0034
        /*0044*/ 	.byte	0x00, 0xf0, 0x11, 0x00


	//----- nvinfo : EIATTR_KPARAM_INFO
	.align		4
.L_15:
        /*0048*/ 	.byte	0x04, 0x17
        /*004a*/ 	.short	(.L_17 - .L_16)
.L_16:
        /*004c*/ 	.word	0x00000000
        /*0050*/ 	.short	0x0009
        /*0052*/ 	.short	0x0030
        /*0054*/ 	.byte	0x00, 0xf0, 0x11, 0x00


	//----- nvinfo : EIATTR_KPARAM_INFO
	.align		4
.L_17:
        /*0058*/ 	.byte	0x04, 0x17
        /*005a*/ 	.short	(.L_19 - .L_18)
.L_18:
        /*005c*/ 	.word	0x00000000
        /*0060*/ 	.short	0x0008
        /*0062*/ 	.short	0x002c
        /*0064*/ 	.byte	0x00, 0xf0, 0x11, 0x00


	//----- nvinfo : EIATTR_KPARAM_INFO
	.align		4
.L_19:
        /*0068*/ 	.byte	0x04, 0x17
        /*006a*/ 	.short	(.L_21 - .L_20)
.L_20:
        /*006c*/ 	.word	0x00000000
        /*0070*/ 	.short	0x0007
        /*0072*/ 	.short	0x0028
        /*0074*/ 	.byte	0x00, 0xf0, 0x11, 0x00


	//----- nvinfo : EIATTR_KPARAM_INFO
	.align		4
.L_21:
        /*0078*/ 	.byte	0x04, 0x17
        /*007a*/ 	.short	(.L_23 - .L_22)
.L_22:
        /*007c*/ 	.word	0x00000000
        /*0080*/ 	.short	0x0006
        /*0082*/ 	.short	0x0024
        /*0084*/ 	.byte	0x00, 0xf0, 0x11, 0x00


	//----- nvinfo : EIATTR_KPARAM_INFO
	.align		4
.L_23:
        /*0088*/ 	.byte	0x04, 0x17
        /*008a*/ 	.short	(.L_25 - .L_24)
.L_24:
        /*008c*/ 	.word	0x00000000
        /*0090*/ 	.short	0x0005
        /*0092*/ 	.short	0x0020
        /*0094*/ 	.byte	0x00, 0xf0, 0x11, 0x00


	//----- nvinfo : EIATTR_KPARAM_INFO
	.align		4
.L_25:
        /*0098*/ 	.byte	0x04, 0x17
        /*009a*/ 	.short	(.L_27 - .L_26)
.L_26:
        /*009c*/ 	.word	0x00000000
        /*00a0*/ 	.short	0x0004
        /*00a2*/ 	.short	0x001c
        /*00a4*/ 	.byte	0x00, 0xf0, 0x11, 0x00


	//----- nvinfo : EIATTR_KPARAM_INFO
	.align		4
.L_27:
        /*00a8*/ 	.byte	0x04, 0x17
        /*00aa*/ 	.short	(.L_29 - .L_28)
.L_28:
        /*00ac*/ 	.word	0x00000000
        /*00b0*/ 	.short	0x0003
        /*00b2*/ 	.short	0x0018
        /*00b4*/ 	.byte	0x00, 0xf0, 0x11, 0x00


	//----- nvinfo : EIATTR_KPARAM_INFO
	.align		4
.L_29:
        /*00b8*/ 	.byte	0x04, 0x17
        /*00ba*/ 	.short	(.L_31 - .L_30)
.L_30:
        /*00bc*/ 	.word	0x00000000
        /*00c0*/ 	.short	0x0002
        /*00c2*/ 	.short	0x0010
        /*00c4*/ 	.byte	0x00, 0xf4, 0x21, 0x00


	//----- nvinfo : EIATTR_KPARAM_INFO
	.align		4
.L_31:
        /*00c8*/ 	.byte	0x04, 0x17
        /*00ca*/ 	.short	(.L_33 - .L_32)
.L_32:
        /*00cc*/ 	.word	0x00000000
        /*00d0*/ 	.short	0x0001
        /*00d2*/ 	.short	0x0008
        /*00d4*/ 	.byte	0x00, 0xf4, 0x21, 0x00


	//----- nvinfo : EIATTR_KPARAM_INFO
	.align		4
.L_33:
        /*00d8*/ 	.byte	0x04, 0x17
        /*00da*/ 	.short	(.L_35 - .L_34)
.L_34:
        /*00dc*/ 	.word	0x00000000
        /*00e0*/ 	.short	0x0000
        /*00e2*/ 	.short	0x0000
        /*00e4*/ 	.byte	0x00, 0xf4, 0x21, 0x00


	//----- nvinfo : EIATTR_EXPLICIT_CLUSTER
	.align		4
.L_35:
        /*00e8*/ 	.byte	0x01, 0x3e
	.zero		2


	//----- nvinfo : EIATTR_CTA_PER_CLUSTER
	.align		4
        /*00ec*/ 	.byte	0x04, 0x3d
        /*00ee*/ 	.short	(.L_37 - .L_36)
.L_36:
        /*00f0*/ 	.word	0x00000002
        /*00f4*/ 	.word	0x00000001
        /*00f8*/ 	.word	0x00000001


	//----- nvinfo : EIATTR_SPARSE_MMA_MASK
	.align		4
.L_37:
        /*00fc*/ 	.byte	0x03, 0x50
        /*00fe*/ 	.short	0x0000


	//----- nvinfo : EIATTR_MAXREG_COUNT
	.align		4
        /*0100*/ 	.byte	0x03, 0x1b
        /*0102*/ 	.short	0x00ff


	//----- nvinfo : EIATTR_NUM_BARRIERS
	.align		4
        /*0104*/ 	.byte	0x02, 0x4c
        /*0106*/ 	.byte	0x01
	.zero		1


	//----- nvinfo : EIATTR_ANNOTATIONS
	.align		4
        /*0108*/ 	.byte	0x04, 0x55
        /*010a*/ 	.short	(.L_39 - .L_38)


	//   ....[0]....
.L_38:
        /*010c*/ 	.word	0x00000001
        /*0110*/ 	.byte	0xb0, 0x05, 0x00, 0x00, 0x01, 0x00, 0x00, 0x00, 0xf0, 0x05, 0x00, 0x00, 0x01, 0x00, 0x00, 0x00
        /* <DEDUP_REMOVED lines=1031> */
        /*4190*/ 	.byte	0xb0, 0x59, 0x01, 0x00


	//----- nvinfo : EIATTR_MERCURY_ISA_VERSION
	.align		4
.L_39:
        /*4194*/ 	.byte	0x03, 0x5f
        /*4196*/ 	.short	0x0101


	//----- nvinfo : EIATTR_EXIT_INSTR_OFFSETS
	.align		4
        /*4198*/ 	.byte	0x04, 0x1c
        /*419a*/ 	.short	(.L_41 - .L_40)


	//   ....[0]....
.L_40:
        /*419c*/ 	.word	0x00021210


	//   ....[1]....
        /*41a0*/ 	.word	0x00021230


	//----- nvinfo : EIATTR_REQNTID
	.align		4
.L_41:
        /*41a4*/ 	.byte	0x04, 0x10
        /*41a6*/ 	.short	(.L_43 - .L_42)
.L_42:
        /*41a8*/ 	.word	0x00000080
        /*41ac*/ 	.word	0x00000001
        /*41b0*/ 	.word	0x00000001


	//----- nvinfo : EIATTR_CBANK_PARAM_SIZE
	.align		4
.L_43:
        /*41b4*/ 	.byte	0x03, 0x19
        /*41b6*/ 	.short	0x0050


	//----- nvinfo : EIATTR_PARAM_CBANK
	.align		4
        /*41b8*/ 	.byte	0x04, 0x0a
        /*41ba*/ 	.short	(.L_45 - .L_44)
	.align		4
.L_44:
        /*41bc*/ 	.word	index@(.nv.constant0.matmul_kernel)
        /*41c0*/ 	.short	0x0210
        /*41c2*/ 	.short	0x0050


	//----- nvinfo : EIATTR_SW_WAR
	.align		4
.L_45:
        /*41c4*/ 	.byte	0x04, 0x36
        /*41c6*/ 	.short	(.L_47 - .L_46)
.L_46:
        /*41c8*/ 	.word	0x00000008
.L_47:


//--------------------- .nv.callgraph             --------------------------
	.section	.nv.callgraph,"",@"SHT_CUDA_CALLGRAPH"
	.align	4
	.sectionentsize	8
	.align		4
        /*0000*/ 	.word	0x00000000
	.align		4
        /*0004*/ 	.word	0xffffffff
	.align		4
        /*0008*/ 	.word	0x00000000
	.align		4
        /*000c*/ 	.word	0xfffffffe
	.align		4
        /*0010*/ 	.word	0x00000000
	.align		4
        /*0014*/ 	.word	0xfffffffd
	.align		4
        /*0018*/ 	.word	0x00000000
	.align		4
        /*001c*/ 	.word	0xfffffffc


//--------------------- .text.matmul_kernel       --------------------------
	.section	.text.matmul_kernel,"ax",@progbits
	.align	128
        .global         matmul_kernel
        .type           matmul_kernel,@function
        .size           matmul_kernel,(.L_x_4 - matmul_kernel)
        .other          matmul_kernel,@"STO_CUDA_ENTRY STV_DEFAULT"
matmul_kernel:
.text.matmul_kernel:
[----:B------:R-:W0:Y:S08]  /*0000*/  LDC R1, c[0x0][0x28] ;  /* 0x00000a00ff017b82 */ /* 0x000e300000000800 */
[----:B------:R-:W1:Y:S01]  /*0010*/  LDC.64 R4, c[0x0][0x228] ;  /* 0x00008a00ff047b82 */ /* 0x000e620000000a00 */
[----:B------:R-:W-:Y:S01]  /*0020*/  UMOV UR7, 0x400 ;  /* 0x0000040000077882 */ /* 0x000fe20000000000 */
[----:B------:R-:W-:Y:S01]  /*0030*/  ULDC.64 UR44, c[0x0][0x208] ;  /* 0x00008200002c7ab9 */ /* 0x000fe20000000a00 */
[----:B0-----:R-:W-:-:S05]  /*0040*/  VIADD R1, R1, 0xfffff568 ;  /* 0xfffff56801017836 */ /* 0x001fca0000000000 */
[----:B------:R-:W0:Y:S08]  /*0050*/  S2UR UR4, SR_CTAID.X ;  /* 0x00000000000479c3 */ /* 0x000e300000002500 */
[----:B------:R-:W2:Y:S01]  /*0060*/  S2UR UR6, SR_CgaCtaId ;  /* 0x00000000000679c3 */ /* 0x000ea20000008800 */
[----:B-1----:R-:W-:-:S05]  /*0070*/  VIADD R0, R5, 0x7f ;  /* 0x0000007f05007836 */ /* 0x002fca0000000000 */
[----:B------:R-:W-:Y:S02]  /*0080*/  SHF.R.S32.HI R3, RZ, 0x1f, R0 ;  /* 0x0000001fff037819 */ /* 0x000fe40000011400 */
[----:B0-----:R-:W-:Y:S01]  /*0090*/  I2FP.F32.U32 R7, UR4 ;  /* 0x0000000400077c45 */ /* 0x001fe20008201000 */
[----:B------:R-:W-:Y:S01]  /*00a0*/  ULDC UR4, c[0x0][0x150] ;  /* 0x0000540000047ab9 */ /* 0x000fe20000000800 */
[----:B------:R-:W-:-:S03]  /*00b0*/  LEA.HI R3, R3, R0, RZ, 0x7 ;  /* 0x0000000003037211 */ /* 0x000fc600078f38ff */
[----:B------:R-:W-:Y:S01]  /*00c0*/  FMUL R7, R7, UR4 ;  /* 0x0000000407077c20 */ /* 0x000fe20008400000 */
[----:B------:R-:W-:Y:S01]  /*00d0*/  SHF.R.S32.HI R3, RZ, 0x7, R3 ;  /* 0x00000007ff037819 */ /* 0x000fe20000011403 */
[----:B--2---:R-:W-:Y:S02]  /*00e0*/  USHF.L.U32 UR5, UR6, 0x8, URZ ;  /* 0x0000000806057899 */ /* 0x004fe4000800063f */
[----:B------:R-:W-:Y:S02]  /*00f0*/  ULEA UR7, UR6, UR7, 0x18 ;  /* 0x0000000706077291 */ /* 0x000fe4000f8ec03f */
[----:B------:R-:W-:Y:S01]  /*0100*/  IMAD.SHL.U32 R6, R3, 0x8, RZ ;  /* 0x0000000803067824 */ /* 0x000fe200078e00ff */
[----:B------:R-:W0:Y:S01]  /*0110*/  F2I.U32.TRUNC.NTZ R7, R7 ;  /* 0x0000000700077305 */ /* 0x000e22000020f000 */
[----:B------:R-:W-:-:S03]  /*0120*/  ULOP3.LUT UR5, UR5, 0x100, URZ, 0xc0, !UPT ;  /* 0x0000010005057892 */ /* 0x000fc6000f8ec03f */
[----:B------:R-:W-:-:S04]  /*0130*/  IABS R9, R6 ;  /* 0x0000000600097213 */ /* 0x000fc80000000000 */
[----:B------:R-:W1:Y:S01]  /*0140*/  I2F.RP R0, R9 ;  /* 0x0000000900007306 */ /* 0x000e620000209400 */
[----:B0-----:R-:W-:-:S07]  /*0150*/  IABS R13, R7 ;  /* 0x00000007000d7213 */ /* 0x001fce0000000000 */
[----:B-1----:R-:W0:Y:S02]  /*0160*/  MUFU.RCP R0, R0 ;  /* 0x0000000000007308 */ /* 0x002e240000001000 */
[----:B0-----:R-:W-:Y:S01]  /*0170*/  VIADD R2, R0, 0xffffffe ;  /* 0x0ffffffe00027836 */ /* 0x001fe20000000000 */
[----:B------:R-:W-:-:S05]  /*0180*/  IABS R0, R6 ;  /* 0x0000000600007213 */ /* 0x000fca0000000000 */
[----:B------:R0:W1:Y:S01]  /*0190*/  F2I.FTZ.U32.TRUNC.NTZ R3, R2 ;  /* 0x0000000200037305 */ /* 0x000062000021f000 */
[----:B------:R-:W-:Y:S02]  /*01a0*/  IMAD.MOV R0, RZ, RZ, -R0 ;  /* 0x000000ffff007224 */ /* 0x000fe400078e0a00 */
[----:B0-----:R-:W-:Y:S02]  /*01b0*/  IMAD.MOV.U32 R2, RZ, RZ, RZ ;  /* 0x000000ffff027224 */ /* 0x001fe400078e00ff */
[----:B-1----:R-:W-:-:S04]  /*01c0*/  IMAD.MOV R8, RZ, RZ, -R3 ;  /* 0x000000ffff087224 */ /* 0x002fc800078e0a03 */
[----:B------:R-:W-:-:S04]  /*01d0*/  IMAD R11, R8, R9, RZ ;  /* 0x00000009080b7224 */ /* 0x000fc800078e02ff */
[----:B------:R-:W-:-:S06]  /*01e0*/  IMAD.HI.U32 R2, R3, R11, R2 ;  /* 0x0000000b03027227 */ /* 0x000fcc00078e0002 */
[----:B------:R-:W-:-:S04]  /*01f0*/  IMAD.HI.U32 R2, R2, R13, RZ ;  /* 0x0000000d02027227 */ /* 0x000fc800078e00ff */
[----:B------:R-:W-:-:S05]  /*0200*/  IMAD R0, R2, R0, R13 ;  /* 0x0000000002007224 */ /* 0x000fca00078e020d */
[----:B------:R-:W-:-:S13]  /*0210*/  ISETP.GT.U32.AND P1, PT, R9, R0, PT ;  /* 0x000000000900720c */ /* 0x000fda0003f24070 */
[----:B------:R-:W-:Y:S02]  /*0220*/  @!P1 IMAD.IADD R0, R0, 0x1, -R9 ;  /* 0x0000000100009824 */ /* 0x000fe400078e0a09 */
[----:B------:R-:W-:Y:S01]  /*0230*/  @!P1 VIADD R2, R2, 0x1 ;  /* 0x0000000102029836 */ /* 0x000fe20000000000 */
[----:B------:R-:W-:Y:S02]  /*0240*/  ISETP.NE.AND P1, PT, R6, RZ, PT ;  /* 0x000000ff0600720c */ /* 0x000fe40003f25270 */
[----:B------:R-:W-:Y:S02]  /*0250*/  ISETP.GE.U32.AND P0, PT, R0, R9, PT ;  /* 0x000000090000720c */ /* 0x000fe40003f06070 */
[----:B------:R-:W-:-:S04]  /*0260*/  LOP3.LUT R0, R7, R6, RZ, 0x3c, !PT ;  /* 0x0000000607007212 */ /* 0x000fc800078e3cff */
[----:B------:R-:W-:Y:S01]  /*0270*/  ISETP.GE.AND P2, PT, R0, RZ, PT ;  /* 0x000000ff0000720c */ /* 0x000fe20003f46270 */
[----:B------:R-:W-:-:S05]  /*0280*/  VIADD R0, R4, 0x1ff ;  /* 0x000001ff04007836 */ /* 0x000fca0000000000 */
[----:B------:R-:W-:Y:S01]  /*0290*/  SHF.R.S32.HI R3, RZ, 0x1f, R0 ;  /* 0x0000001fff037819 */ /* 0x000fe20000011400 */
[----:B------:R-:W-:-:S03]  /*02a0*/  @P0 VIADD R2, R2, 0x1 ;  /* 0x0000000102020836 */ /* 0x000fc60000000000 */
[----:B------:R-:W-:-:S03]  /*02b0*/  LEA.HI R3, R3, R0, RZ, 0x9 ;  /* 0x0000000003037211 */ /* 0x000fc600078f48ff */
[----:B------:R-:W-:Y:S01]  /*02c0*/  @!P2 IMAD.MOV R2, RZ, RZ, -R2 ;  /* 0x000000ffff02a224 */ /* 0x000fe200078e0a02 */
[----:B------:R-:W-:-:S05]  /*02d0*/  @!P1 LOP3.LUT R2, RZ, R6, RZ, 0x33, !PT ;  /* 0x00000006ff029212 */ /* 0x000fca00078e33ff */
[----:B------:R-:W-:Y:S02]  /*02e0*/  IMAD.SHL.U32 R8, R2, 0x8, RZ ;  /* 0x0000000802087824 */ /* 0x000fe400078e00ff */
[----:B------:R-:W-:-:S03]  /*02f0*/  IMAD.MOV R2, RZ, RZ, -R2 ;  /* 0x000000ffff027224 */ /* 0x000fc600078e0a02 */
[----:B------:R-:W-:Y:S01]  /*0300*/  LEA.HI.SX32 R3, R3, -R8, 0x17 ;  /* 0x8000000803037211 */ /* 0x000fe200078fbaff */
[----:B------:R-:W-:-:S03]  /*0310*/  IMAD R10, R6, R2, R7 ;  /* 0x00000002060a7224 */ /* 0x000fc600078e0207 */
[----:B------:R-:W-:-:S04]  /*0320*/  VIMNMX R13, R3, 0x8, PT ;  /* 0x00000008030d7848 */ /* 0x000fc80003fe0100 */
[-C--:B------:R-:W-:Y:S02]  /*0330*/  IABS R9, R13.reuse ;  /* 0x0000000d00097213 */ /* 0x080fe40000000000 */
[----:B------:R-:W-:Y:S02]  /*0340*/  IABS R6, R13 ;  /* 0x0000000d00067213 */ /* 0x000fe40000000000 */
[----:B------:R-:W0:Y:S08]  /*0350*/  I2F.RP R0, R9 ;  /* 0x0000000900007306 */ /* 0x000e300000209400 */
[----:B0-----:R-:W0:Y:S02]  /*0360*/  MUFU.RCP R0, R0 ;  /* 0x0000000000007308 */ /* 0x001e240000001000 */
[----:B0-----:R-:W-:-:S02]  /*0370*/  VIADD R3, R0, 0xffffffe ;  /* 0x0ffffffe00037836 */ /* 0x001fc40000000000 */
[----:B------:R-:W-:Y:S02]  /*0380*/  IMAD.MOV R0, RZ, RZ, -R6 ;  /* 0x000000ffff007224 */ /* 0x000fe400078e0a06 */
[----:B------:R-:W0:Y:S02]  /*0390*/  LDC R6, c[0x0][0x230] ;  /* 0x00008c00ff067b82 */ /* 0x000e240000000800 */
[----:B------:R-:W1:Y:S02]  /*03a0*/  F2I.FTZ.U32.TRUNC.NTZ R3, R3 ;  /* 0x0000000300037305 */ /* 0x000e64000021f000 */
[----:B-1----:R-:W-:-:S04]  /*03b0*/  IMAD.MOV R11, RZ, RZ, -R3 ;  /* 0x000000ffff0b7224 */ /* 0x002fc800078e0a03 */
[----:B------:R-:W-:Y:S01]  /*03c0*/  IMAD.MOV.U32 R2, RZ, RZ, R11 ;  /* 0x000000ffff027224 */ /* 0x000fe200078e000b */
[----:B------:R-:W-:-:S03]  /*03d0*/  IABS R11, R10 ;  /* 0x0000000a000b7213 */ /* 0x000fc60000000000 */
[----:B------:R-:W-:Y:S02]  /*03e0*/  IMAD R7, R2, R9, RZ ;  /* 0x0000000902077224 */ /* 0x000fe400078e02ff */
[----:B------:R-:W-:-:S04]  /*03f0*/  IMAD.MOV.U32 R2, RZ, RZ, RZ ;  /* 0x000000ffff027224 */ /* 0x000fc800078e00ff */
[----:B------:R-:W-:Y:S02]  /*0400*/  IMAD.HI.U32 R2, R3, R7, R2 ;  /* 0x0000000703027227 */ /* 0x000fe400078e0002 */
[----:B------:R-:W1:Y:S04]  /*0410*/  S2R R3, SR_TID.X ;  /* 0x0000000000037919 */ /* 0x000e680000002100 */
[----:B------:R-:W-:-:S04]  /*0420*/  IMAD.HI.U32 R2, R2, R11, RZ ;  /* 0x0000000b02027227 */ /* 0x000fc800078e00ff */
[----:B------:R-:W-:-:S05]  /*0430*/  IMAD R0, R2, R0, R11 ;  /* 0x0000000002007224 */ /* 0x000fca00078e020b */
[----:B------:R-:W-:-:S13]  /*0440*/  ISETP.GT.U32.AND P1, PT, R9, R0, PT ;  /* 0x000000000900720c */ /* 0x000fda0003f24070 */
[----:B------:R-:W-:Y:S02]  /*0450*/  @!P1 IMAD.IADD R0, R0, 0x1, -R9 ;  /* 0x0000000100009824 */ /* 0x000fe400078e0a09 */
[----:B------:R-:W-:Y:S01]  /*0460*/  @!P1 VIADD R2, R2, 0x1 ;  /* 0x0000000102029836 */ /* 0x000fe20000000000 */
[----:B------:R-:W-:Y:S02]  /*0470*/  ISETP.NE.AND P1, PT, R13, RZ, PT ;  /* 0x000000ff0d00720c */ /* 0x000fe40003f25270 */
[----:B------:R-:W-:Y:S02]  /*0480*/  ISETP.GE.U32.AND P0, PT, R0, R9, PT ;  /* 0x000000090000720c */ /* 0x000fe40003f06070 */
[----:B------:R-:W-:Y:S02]  /*0490*/  LOP3.LUT R0, R10, R13, RZ, 0x3c, !PT ;  /* 0x0000000d0a007212 */ /* 0x000fe400078e3cff */
[----:B-1----:R-:W-:Y:S02]  /*04a0*/  LOP3.LUT R218, R3, 0x7f, RZ, 0xc0, !PT ;  /* 0x0000007f03da7812 */ /* 0x002fe400078ec0ff */
[----:B------:R-:W-:-:S07]  /*04b0*/  ISETP.GE.AND P2, PT, R0, RZ, PT ;  /* 0x000000ff0000720c */ /* 0x000fce0003f46270 */
[----:B------:R-:W-:-:S06]  /*04c0*/  @P0 VIADD R2, R2, 0x1 ;  /* 0x0000000102020836 */ /* 0x000fcc0000000000 */
[----:B------:R-:W-:Y:S01]  /*04d0*/  @!P2 IMAD.MOV R2, RZ, RZ, -R2 ;  /* 0x000000ffff02a224 */ /* 0x000fe200078e0a02 */
[----:B------:R-:W-:-:S05]  /*04e0*/  @!P1 LOP3.LUT R2, RZ, R13, RZ, 0x33, !PT ;  /* 0x0000000dff029212 */ /* 0x000fca00078e33ff */
[----:B------:R-:W-:Y:S02]  /*04f0*/  IMAD.MOV R0, RZ, RZ, -R2 ;  /* 0x000000ffff007224 */ /* 0x000fe400078e0a02 */
[----:B------:R-:W-:Y:S02]  /*0500*/  IMAD.SHL.U32 R16, R2, 0x80, RZ ;  /* 0x0000008002107824 */ /* 0x000fe400078e00ff */
[----:B------:R-:W-:-:S04]  /*0510*/  IMAD R0, R13, R0, R10 ;  /* 0x000000000d007224 */ /* 0x000fc800078e020a */
[----:B------:R-:W-:-:S05]  /*0520*/  IMAD.IADD R0, R8, 0x1, R0 ;  /* 0x0000000108007824 */ /* 0x000fca00078e0200 */
[----:B------:R-:W-:Y:S01]  /*0530*/  R2UR UR4, R0 ;  /* 0x00000000000472ca */ /* 0x000fe200000e0000 */
[----:B0-----:R-:W-:-:S05]  /*0540*/  VIADD R0, R6, 0x3f ;  /* 0x0000003f06007836 */ /* 0x001fca0000000000 */
[----:B------:R-:W-:-:S07]  /*0550*/  ISETP.GT.AND P0, PT, R0, 0x3f, PT ;  /* 0x0000003f0000780c */ /* 0x000fce0003f04270 */
[----:B------:R-:W-:-:S06]  /*0560*/  ULEA UR4, UR4, UR5, 0x9 ;  /* 0x0000000504047291 */ /* 0x000fcc000f8e483f */
[----:B------:R-:W-:-:S04]  /*0570*/  VIADD R17, R218, UR4 ;  /* 0x00000004da117c36 */ /* 0x000fc80008000000 */
[----:B------:R-:W-:Y:S01]  /*0580*/  VIADD R18, R17, 0x80 ;  /* 0x0000008011127836 */ /* 0x000fe20000000000 */
[----:B------:R-:W-:Y:S06]  /*0590*/  @P0 BRA `(.L_x_0) ;  /* 0x00000008008c0947 */ /* 0x000fec0003800000 */
[----:B------:R-:W-:Y:S01]  /*05a0*/  IMAD.SHL.U32 R0, R3, 0x8, RZ ;  /* 0x0000000803007824 */ /* 0x000fe200078e00ff */
[----:B------:R0:W-:Y:S01]  /*05b0*/  STL [R1], RZ ;  /* 0x000000ff01007387 */ /* 0x0001e20000100800 */
[----:B------:R-:W-:Y:S02]  /*05c0*/  CS2R R152, SRZ ;  /* 0x0000000000987805 */ /* 0x000fe4000001ff00 */
[----:B------:R-:W-:Y:S02]  /*05d0*/  CS2R R154, SRZ ;  /* 0x00000000009a7805 */ /* 0x000fe4000001ff00 */
[----:B------:R-:W-:Y:S01]  /*05e0*/  CS2R R156, SRZ ;  /* 0x00000000009c7805 */ /* 0x000fe2000001ff00 */
[----:B------:R0:W-:Y:S01]  /*05f0*/  STL [R1+0x71c], R0 ;  /* 0x00071c0001007387 */ /* 0x0001e20000100800 */
[----:B------:R-:W-:Y:S02]  /*0600*/  CS2R R158, SRZ ;  /* 0x00000000009e7805 */ /* 0x000fe4000001ff00 */
[----:B------:R-:W-:-:S02]  /*0610*/  CS2R R160, SRZ ;  /* 0x0000000000a07805 */ /* 0x000fc4000001ff00 */
[----:B------:R-:W-:Y:S01]  /*0620*/  CS2R R162, SRZ ;  /* 0x0000000000a27805 */ /* 0x000fe2000001ff00 */
[----:B------:R0:W-:Y:S01]  /*0630*/  STL [R1+0x4], RZ ;  /* 0x000004ff01007387 */ /* 0x0001e20000100800 */
[----:B------:R-:W-:Y:S02]  /*0640*/  CS2R R164, SRZ ;  /* 0x0000000000a47805 */ /* 0x000fe4000001ff00 */
[----:B------:R-:W-:Y:S02]  /*0650*/  CS2R R166, SRZ ;  /* 0x0000000000a67805 */ /* 0x000fe4000001ff00 */
[----:B------:R-:W-:Y:S01]  /*0660*/  CS2R R168, SRZ ;  /* 0x0000000000a87805 */ /* 0x000fe2000001ff00 */
[----:B------:R0:W-:Y:S01]  /*0670*/  STL [R1+0x8], RZ ;  /* 0x000008ff01007387 */ /* 0x0001e20000100800 */
        /* <DEDUP_REMOVED lines=115> */
[----:B------:R0:W-:Y:S04]  /*0db0*/  STL [R1+0x7c], RZ ;  /* 0x00007cff01007387 */ /* 0x0001e80000100800 */
        /* <DEDUP_REMOVED lines=31> */
[----:B------:R0:W-:Y:S01]  /*0fb0*/  STL [R1+0xfc], RZ ;  /* 0x0000fcff01007387 */ /* 0x0001e20000100800 */
[----:B------:R-:W-:Y:S05]  /*0fc0*/  BRA `(.L_x_1) ;  /* 0x0000013c00387947 */ /* 0x000fea0003800000 */
.L_x_0:
[----:B------:R-:W-:Y:S01]  /*0fd0*/  IABS R23, R4 ;  /* 0x0000000400177213 */ /* 0x000fe20000000000 */
[----:B------:R-:W-:Y:S01]  /*0fe0*/  ULDC UR8, c[0x0][0x23c] ;  /* 0x00008f0000087ab9 */ /* 0x000fe20000000800 */
[----:B------:R-:W-:Y:S01]  /*0ff0*/  IABS R2, R5 ;  /* 0x0000000500027213 */ /* 0x000fe20000000000 */
[----:B------:R-:W-:Y:S01]  /*1000*/  ULDC.64 UR4, c[0x0][0x218] ;  /* 0x0000860000047ab9 */ /* 0x000fe20000000a00 */
[----:B------:R-:W0:Y:S01]  /*1010*/  I2F.RP R6, R23 ;  /* 0x0000001700067306 */ /* 0x000e220000209400 */
[----:B------:R-:W-:Y:S01]  /*1020*/  SHF.R.U32.HI R7, RZ, 0x6, R3 ;  /* 0x00000006ff077819 */ /* 0x000fe20000011603 */
[----:B------:R-:W-:Y:S01]  /*1030*/  ULDC.64 UR10, c[0x0][0x210] ;  /* 0x00008400000a7ab9 */ /* 0x000fe20000000a00 */
[----:B------:R-:W-:Y:S01]  /*1040*/  IABS R13, R17 ;  /* 0x00000011000d7213 */ /* 0x000fe20000000000 */
[----:B------:R-:W-:Y:S01]  /*1050*/  UMOV UR38, 0xfffffffe ;  /* 0xfffffffe00267882 */ /* 0x000fe20000000000 */
[----:B------:R-:W-:Y:S01]  /*1060*/  SGXT.U32 R7, R7, 0x1 ;  /* 0x000000010707781a */ /* 0x000fe20000000000 */
[----:B------:R-:W-:Y:S01]  /*1070*/  UMOV UR39, 0x7fffffdf ;  /* 0x7fffffdf00277882 */ /* 0x000fe20000000000 */
[----:B------:R-:W-:Y:S01]  /*1080*/  ISETP.GE.AND P6, PT, R17, RZ, PT ;  /* 0x000000ff1100720c */ /* 0x000fe20003fc6270 */
[----:B------:R-:W1:Y:S01]  /*1090*/  I2F.RP R12, R2 ;  /* 0x00000002000c7306 */ /* 0x000e620000209400 */
[----:B------:R-:W-:-:S02]  /*10a0*/  LOP3.LUT R76, R3, 0x3f, RZ, 0xc0, !PT ;  /* 0x0000003f034c7812 */ /* 0x000fc400078ec0ff */
[----:B------:R-:W-:Y:S02]  /*10b0*/  CS2R R152, SRZ ;  /* 0x0000000000987805 */ /* 0x000fe4000001ff00 */
[----:B------:R-:W-:Y:S02]  /*10c0*/  CS2R R154, SRZ ;  /* 0x00000000009a7805 */ /* 0x000fe4000001ff00 */
[----:B------:R-:W-:Y:S02]  /*10d0*/  CS2R R156, SRZ ;  /* 0x00000000009c7805 */ /* 0x000fe4000001ff00 */
[----:B------:R-:W-:Y:S02]  /*10e0*/  CS2R R158, SRZ ;  /* 0x00000000009e7805 */ /* 0x000fe4000001ff00 */
[----:B------:R-:W-:Y:S02]  /*10f0*/  CS2R R160, SRZ ;  /* 0x0000000000a07805 */ /* 0x000fe4000001ff00 */
[----:B------:R-:W-:Y:S01]  /*1100*/  CS2R R162, SRZ ;  /* 0x0000000000a27805 */ /* 0x000fe2000001ff00 */
[----:B0-----:R-:W0:Y:S01]  /*1110*/  MUFU.RCP R6, R6 ;  /* 0x0000000600067308 */ /* 0x001e220000001000 */
[----:B------:R-:W-:-:S02]  /*1120*/  CS2R R164, SRZ ;  /* 0x0000000000a47805 */ /* 0x000fc4000001ff00 */
[----:B------:R-:W-:Y:S02]  /*1130*/  CS2R R166, SRZ ;  /* 0x0000000000a67805 */ /* 0x000fe4000001ff00 */
[----:B------:R-:W-:Y:S02]  /*1140*/  CS2R R168, SRZ ;  /* 0x0000000000a87805 */ /* 0x000fe4000001ff00 */
[----:B------:R-:W-:Y:S02]  /*1150*/  CS2R R170, SRZ ;  /* 0x0000000000aa7805 */ /* 0x000fe4000001ff00 */
[----:B------:R-:W-:Y:S02]  /*1160*/  CS2R R172, SRZ ;  /* 0x0000000000ac7805 */ /* 0x000fe4000001ff00 */
[----:B------:R-:W-:Y:S02]  /*1170*/  CS2R R174, SRZ ;  /* 0x0000000000ae7805 */ /* 0x000fe4000001ff00 */
[----:B------:R-:W-:Y:S01]  /*1180*/  CS2R R176, SRZ ;  /* 0x0000000000b07805 */ /* 0x000fe2000001ff00 */
[----:B-1----:R-:W1:Y:S01]  /*1190*/  MUFU.RCP R12, R12 ;  /* 0x0000000c000c7308 */ /* 0x002e620000001000 */
[----:B------:R-:W-:-:S02]  /*11a0*/  CS2R R178, SRZ ;  /* 0x0000000000b27805 */ /* 0x000fc4000001ff00 */
[----:B------:R-:W-:Y:S02]  /*11b0*/  CS2R R180, SRZ ;  /* 0x0000000000b47805 */ /* 0x000fe4000001ff00 */
[----:B------:R-:W-:Y:S02]  /*11c0*/  CS2R R182, SRZ ;  /* 0x0000000000b67805 */ /* 0x000fe4000001ff00 */
[----:B------:R-:W-:Y:S02]  /*11d0*/  CS2R R184, SRZ ;  /* 0x0000000000b87805 */ /* 0x000fe4000001ff00 */
[----:B------:R-:W-:Y:S02]  /*11e0*/  CS2R R186, SRZ ;  /* 0x0000000000ba7805 */ /* 0x000fe4000001ff00 */
[----:B------:R-:W-:Y:S02]  /*11f0*/  CS2R R188, SRZ ;  /* 0x0000000000bc7805 */ /* 0x000fe4000001ff00 */
[----:B------:R-:W-:-:S02]  /*1200*/  CS2R R190, SRZ ;  /* 0x0000000000be7805 */ /* 0x000fc4000001ff00 */
[----:B------:R-:W-:Y:S01]  /*1210*/  CS2R R192, SRZ ;  /* 0x0000000000c07805 */ /* 0x000fe2000001ff00 */
[----:B0-----:R-:W-:Y:S01]  /*1220*/  VIADD R8, R6, 0xffffffe ;  /* 0x0ffffffe06087836 */ /* 0x001fe20000000000 */
[----:B------:R-:W-:Y:S02]  /*1230*/  LOP3.LUT R6, R16, R7, RZ, 0xfc, !PT ;  /* 0x0000000710067212 */ /* 0x000fe400078efcff */
[----:B------:R-:W-:Y:S02]  /*1240*/  CS2R R194, SRZ ;  /* 0x0000000000c27805 */ /* 0x000fe4000001ff00 */
[----:B------:R-:W-:Y:S01]  /*1250*/  CS2R R196, SRZ ;  /* 0x0000000000c47805 */ /* 0x000fe2000001ff00 */
[----:B------:R0:W2:Y:S01]  /*1260*/  F2I.FTZ.U32.TRUNC.NTZ R9, R8 ;  /* 0x0000000800097305 */ /* 0x0000a2000021f000 */
[----:B------:R-:W-:Y:S02]  /*1270*/  LOP3.LUT R29, R6, 0x76, RZ, 0xfc, !PT ;  /* 0x00000076061d7812 */ /* 0x000fe400078efcff */
[----:B------:R-:W-:-:S02]  /*1280*/  CS2R R198, SRZ ;  /* 0x0000000000c67805 */ /* 0x000fc4000001ff00 */
[----:B------:R-:W-:Y:S01]  /*1290*/  LOP3.LUT R28, R6, 0x78, RZ, 0xfc, !PT ;  /* 0x00000078061c7812 */ /* 0x000fe200078efcff */
[----:B-1----:R-:W-:Y:S01]  /*12a0*/  VIADD R10, R12, 0xffffffe ;  /* 0x0ffffffe0c0a7836 */ /* 0x002fe20000000000 */
[----:B------:R-:W-:Y:S02]  /*12b0*/  LOP3.LUT R12, R6, 0x7c, RZ, 0xfc, !PT ;  /* 0x0000007c060c7812 */ /* 0x000fe400078efcff */
[----:B------:R-:W-:Y:S02]  /*12c0*/  CS2R R200, SRZ ;  /* 0x0000000000c87805 */ /* 0x000fe4000001ff00 */
[----:B------:R-:W-:Y:S01]  /*12d0*/  IABS R22, R29 ;  /* 0x0000001d00167213 */ /* 0x000fe20000000000 */
[----:B------:R1:W3:Y:S01]  /*12e0*/  F2I.FTZ.U32.TRUNC.NTZ R11, R10 ;  /* 0x0000000a000b7305 */ /* 0x0002e2000021f000 */
[----:B0-----:R-:W-:Y:S01]  /*12f0*/  IMAD.MOV.U32 R8, RZ, RZ, RZ ;  /* 0x000000ffff087224 */ /* 0x001fe200078e00ff */
[----:B------:R-:W-:Y:S02]  /*1300*/  IABS R19, R12 ;  /* 0x0000000c00137213 */ /* 0x000fe40000000000 */
[----:B------:R-:W-:-:S02]  /*1310*/  CS2R R202, SRZ ;  /* 0x0000000000ca7805 */ /* 0x000fc4000001ff00 */
[----:B------:R-:W-:Y:S02]  /*1320*/  LOP3.LUT R31, R6, 0x72, RZ, 0xfc, !PT ;  /* 0x00000072061f7812 */ /* 0x000fe400078efcff */
[----:B------:R-:W-:Y:S02]  /*1330*/  CS2R R204, SRZ ;  /* 0x0000000000cc7805 */ /* 0x000fe4000001ff00 */
[----:B------:R-:W-:Y:S01]  /*1340*/  ISETP.GE.AND P4, PT, R12, RZ, PT ;  /* 0x000000ff0c00720c */ /* 0x000fe20003f86270 */
[----:B--2---:R-:W-:Y:S01]  /*1350*/  IMAD.MOV R14, RZ, RZ, -R9 ;  /* 0x000000ffff0e7224 */ /* 0x004fe200078e0a09 */
[----:B------:R-:W-:Y:S01]  /*1360*/  IABS R26, R31 ;  /* 0x0000001f001a7213 */ /* 0x000fe20000000000 */
[----:B-1----:R-:W-:Y:S01]  /*1370*/  IMAD.MOV.U32 R10, RZ, RZ, RZ ;  /* 0x000000ffff0a7224 */ /* 0x002fe200078e00ff */
[----:B------:R-:W-:Y:S01]  /*1380*/  LOP3.LUT R30, R6, 0x74, RZ, 0xfc, !PT ;  /* 0x00000074061e7812 */ /* 0x000fe200078efcff */
[----:B------:R-:W-:Y:S01]  /*1390*/  IMAD R7, R14, R23, RZ ;  /* 0x000000170e077224 */ /* 0x000fe200078e02ff */
[----:B------:R-:W-:-:S02]  /*13a0*/  LOP3.LUT R32, R6, 0x5a, RZ, 0xfc, !PT ;  /* 0x0000005a06207812 */ /* 0x000fc400078efcff */
[----:B------:R-:W-:Y:S02]  /*13b0*/  CS2R R206, SRZ ;  /* 0x0000000000ce7805 */ /* 0x000fe4000001ff00 */
[----:B------:R-:W-:Y:S01]  /*13c0*/  IABS R24, R30 ;  /* 0x0000001e00187213 */ /* 0x000fe20000000000 */
[----:B---3--:R-:W-:Y:S01]  /*13d0*/  IMAD.MOV R15, RZ, RZ, -R11 ;  /* 0x000000ffff0f7224 */ /* 0x008fe200078e0a0b */
[C---:B------:R-:W-:Y:S01]  /*13e0*/  LOP3.LUT R33, R6.reuse, 0x58, RZ, 0xfc, !PT ;  /* 0x0000005806217812 */ /* 0x040fe200078efcff */
[----:B------:R-:W-:Y:S01]  /*13f0*/  IMAD.HI.U32 R8, R9, R7, R8 ;  /* 0x0000000709087227 */ /* 0x000fe200078e0008 */
[C---:B------:R-:W-:Y:S02]  /*1400*/  LOP3.LUT R37, R6.reuse, 0x50, RZ, 0xfc, !PT ;  /* 0x0000005006257812 */ /* 0x040fe400078efcff */
[----:B------:R-:W-:Y:S02]  /*1410*/  CS2R R208, SRZ ;  /* 0x0000000000d07805 */ /* 0x000fe4000001ff00 */
[----:B------:R-:W-:Y:S01]  /*1420*/  LOP3.LUT R38, R6, 0x4c, RZ, 0xfc, !PT ;  /* 0x0000004c06267812 */ /* 0x000fe200078efcff */
[----:B------:R-:W-:Y:S01]  /*1430*/  IMAD R7, R15, R2, RZ ;  /* 0x000000020f077224 */ /* 0x000fe200078e02ff */
[----:B------:R-:W-:Y:S01]  /*1440*/  IABS R15, R18 ;  /* 0x00000012000f7213 */ /* 0x000fe20000000000 */
[----:B------:R-:W-:Y:S01]  /*1450*/  IMAD.HI.U32 R9, R8, R13, RZ ;  /* 0x0000000d08097227 */ /* 0x000fe200078e00ff */
[----:B------:R-:W-:-:S02]  /*1460*/  IABS R34, R37 ;  /* 0x0000002500227213 */ /* 0x000fc40000000000 */
[----:B------:R-:W-:Y:S02]  /*1470*/  CS2R R210, SRZ ;  /* 0x0000000000d27805 */ /* 0x000fe4000001ff00 */
[----:B------:R-:W-:Y:S01]  /*1480*/  LOP3.LUT R36, R6, 0x52, RZ, 0xfc, !PT ;  /* 0x0000005206247812 */ /* 0x000fe200078efcff */
[----:B------:R-:W-:Y:S01]  /*1490*/  IMAD.HI.U32 R7, R11, R7, R10 ;  /* 0x000000070b077227 */ /* 0x000fe200078e000a */
[----:B------:R-:W-:Y:S02]  /*14a0*/  SHF.R.S32.HI R11, RZ, 0x1f, R0 ;  /* 0x0000001fff0b7819 */ /* 0x000fe40000011400 */
[----:B------:R-:W-:Y:S02]  /*14b0*/  CS2R R212, SRZ ;  /* 0x0000000000d47805 */ /* 0x000fe4000001ff00 */
[----:B------:R-:W-:Y:S01]  /*14c0*/  IABS R35, R38 ;  /* 0x0000002600237213 */ /* 0x000fe20000000000 */
[----:B------:R-:W-:Y:S01]  /*14d0*/  IMAD.HI.U32 R8, R8, R15, RZ ;  /* 0x0000000f08087227 */ /* 0x000fe200078e00ff */
[----:B------:R-:W-:-:S02]  /*14e0*/  LEA.HI R0, R11, R0, RZ, 0x6 ;  /* 0x000000000b007211 */ /* 0x000fc400078f30ff */
[----:B------:R-:W-:Y:S02]  /*14f0*/  CS2R R214, SRZ ;  /* 0x0000000000d67805 */ /* 0x000fe4000001ff00 */
[C---:B------:R-:W-:Y:S01]  /*1500*/  LOP3.LUT R39, R6.reuse, 0x4a, RZ, 0xfc, !PT ;  /* 0x0000004a06277812 */ /* 0x040fe200078efcff */
[----:B------:R-:W-:Y:S01]  /*1510*/  IMAD.HI.U32 R10, R7, R19, RZ ;  /* 0x00000013070a7227 */ /* 0x000fe200078e00ff */
[C---:B------:R-:W-:Y:S02]  /*1520*/  LOP3.LUT R41, R6.reuse, 0x48, RZ, 0xfc, !PT ;  /* 0x0000004806297812 */ /* 0x040fe400078efcff */
[----:B------:R-:W-:Y:S02]  /*1530*/  CS2R R134, SRZ ;  /* 0x0000000000867805 */ /* 0x000fe4000001ff00 */
[C---:B------:R-:W-:Y:S01]  /*1540*/  LOP3.LUT R42, R6.reuse, 0x46, RZ, 0xfc, !PT ;  /* 0x00000046062a7812 */ /* 0x040fe200078efcff */
[----:B------:R-:W-:Y:S01]  /*1550*/  IMAD.MOV R20, RZ, RZ, -R8 ;  /* 0x000000ffff147224 */ /* 0x000fe200078e0a08 */
[C---:B------:R-:W-:Y:S01]  /*1560*/  LOP3.LUT R43, R6.reuse, 0x44, RZ, 0xfc, !PT ;  /* 0x00000044062b7812 */ /* 0x040fe200078efcff */
[----:B------:R-:W-:Y:S01]  /*1570*/  IMAD.MOV R14, RZ, RZ, -R9 ;  /* 0x000000ffff0e7224 */ /* 0x000fe200078e0a09 */
[C---:B------:R-:W-:Y:S01]  /*1580*/  LOP3.LUT R44, R6.reuse, 0x42, RZ, 0xfc, !PT ;  /* 0x00000042062c7812 */ /* 0x040fe200078efcff */
[----:B------:R-:W-:Y:S01]  /*1590*/  IMAD.MOV R9, RZ, RZ, -R10 ;  /* 0x000000ffff097224 */ /* 0x000fe200078e0a0a */
[----:B------:R-:W-:Y:S01]  /*15a0*/  LOP3.LUT R45, R6, 0x38, RZ, 0xfc, !PT ;  /* 0x00000038062d7812 */ /* 0x000fe200078efcff */
[C---:B------:R-:W-:Y:S01]  /*15b0*/  IMAD R10, R23.reuse, R20, R15 ;  /* 0x00000014170a7224 */ /* 0x040fe200078e020f */
[----:B------:R-:W-:Y:S01]  /*15c0*/  IABS R20, R28 ;  /* 0x0000001c00147213 */ /* 0x000fe20000000000 */
[C---:B------:R-:W-:Y:S01]  /*15d0*/  IMAD R8, R23.reuse, R14, R13 ;  /* 0x0000000e17087224 */ /* 0x040fe200078e020d */
[----:B------:R-:W-:Y:S01]  /*15e0*/  IABS R40, R44 ;  /* 0x0000002c00287213 */ /* 0x000fe20000000000 */
[----:B------:R-:W-:Y:S01]  /*15f0*/  IMAD R11, R2, R9, R19 ;  /* 0x00000009020b7224 */ /* 0x000fe200078e0213 */
[----:B------:R-:W-:Y:S01]  /*1600*/  ISETP.GT.U32.AND P1, PT, R23, R10, PT ;  /* 0x0000000a1700720c */ /* 0x000fe20003f24070 */
[----:B------:R-:W-:Y:S01]  /*1610*/  IMAD.HI.U32 R13, R7, R22, RZ ;  /* 0x00000016070d7227 */ /* 0x000fe200078e00ff */
[----:B------:R-:W-:-:S02]  /*1620*/  LOP3.LUT R9, R6, 0x7a, RZ, 0xfc, !PT ;  /* 0x0000007a06097812 */ /* 0x000fc400078efcff */
[----:B------:R-:W-:Y:S02]  /*1630*/  CS2R R136, SRZ ;  /* 0x0000000000887805 */ /* 0x000fe4000001ff00 */
[----:B------:R-:W-:Y:S01]  /*1640*/  ISETP.GT.U32.AND P0, PT, R23, R8, PT ;  /* 0x000000081700720c */ /* 0x000fe20003f04070 */
[----:B------:R-:W-:Y:S01]  /*1650*/  IMAD.HI.U32 R12, R7, R20, RZ ;  /* 0x00000014070c7227 */ /* 0x000fe200078e00ff */
[----:B------:R-:W-:Y:S02]  /*1660*/  IABS R19, R9 ;  /* 0x0000000900137213 */ /* 0x000fe40000000000 */
[----:B------:R-:W-:Y:S02]  /*1670*/  CS2R R138, SRZ ;  /* 0x00000000008a7805 */ /* 0x000fe4000001ff00 */
[----:B------:R-:W-:Y:S01]  /*1680*/  ISETP.GE.AND P3, PT, R9, RZ, PT ;  /* 0x000000ff0900720c */ /* 0x000fe20003f66270 */
[----:B------:R-:W-:Y:S01]  /*1690*/  IMAD.MOV R25, RZ, RZ, -R13 ;  /* 0x000000ffff197224 */ /* 0x000fe200078e0a0d */
[----:B------:R-:W-:Y:S01]  /*16a0*/  ISETP.GT.U32.AND P2, PT, R2, R11, PT ;  /* 0x0000000b0200720c */ /* 0x000fe20003f44070 */
[----:B------:R-:W-:Y:S01]  /*16b0*/  IMAD.HI.U32 R9, R7, R19, RZ ;  /* 0x0000001307097227 */ /* 0x000fe200078e00ff */
[----:B------:R-:W-:-:S02]  /*16c0*/  LOP3.LUT R48, R6, 0x36, RZ, 0xfc, !PT ;  /* 0x0000003606307812 */ /* 0x000fc400078efcff */
[----:B------:R-:W-:Y:S02]  /*16d0*/  CS2R R140, SRZ ;  /* 0x00000000008c7805 */ /* 0x000fe4000001ff00 */
[----:B------:R-:W-:Y:S01]  /*16e0*/  LOP3.LUT R49, R6, 0x34, RZ, 0xfc, !PT ;  /* 0x0000003406317812 */ /* 0x000fe200078efcff */
[----:B------:R-:W-:Y:S01]  /*16f0*/  @!P1 IMAD.IADD R10, R10, 0x1, -R23 ;  /* 0x000000010a0a9824 */ /* 0x000fe200078e0a17 */
[----:B------:R-:W-:Y:S01]  /*1700*/  LOP3.LUT R50, R6, 0x32, RZ, 0xfc, !PT ;  /* 0x0000003206327812 */ /* 0x000fe200078efcff */
[----:B------:R-:W-:Y:S01]  /*1710*/  IMAD.MOV R9, RZ, RZ, -R9 ;  /* 0x000000ffff097224 */ /* 0x000fe200078e0a09 */
[----:B------:R-:W-:Y:S01]  /*1720*/  IABS R46, R49 ;  /* 0x00000031002e7213 */ /* 0x000fe20000000000 */
[----:B------:R-:W-:Y:S01]  /*1730*/  IMAD.HI.U32 R15, R7, R26, RZ ;  /* 0x0000001a070f7227 */ /* 0x000fe200078e00ff */
[----:B------:R-:W-:Y:S02]  /*1740*/  ISETP.GT.U32.AND P1, PT, R23, R10, PT ;  /* 0x0000000a1700720c */ /* 0x000fe40003f24070 */
[----:B------:R-:W-:-:S02]  /*1750*/  CS2R R142, SRZ ;  /* 0x00000000008e7805 */ /* 0x000fc4000001ff00 */
[----:B------:R-:W-:Y:S01]  /*1760*/  IABS R47, R50 ;  /* 0x00000032002f7213 */ /* 0x000fe20000000000 */
[----:B------:R-:W-:Y:S01]  /*1770*/  @!P0 IMAD.IADD R8, R8, 0x1, -R23 ;  /* 0x0000000108088824 */ /* 0x000fe200078e0a17 */
[----:B------:R-:W-:Y:S01]  /*1780*/  LOP3.LUT R51, R6, 0x2c, RZ, 0xfc, !PT ;  /* 0x0000002c06337812 */ /* 0x000fe200078efcff */
[----:B------:R-:W-:Y:S01]  /*1790*/  IMAD R13, R2, R9, R19 ;  /* 0x00000009020d7224 */ /* 0x000fe200078e0213 */
[----:B------:R-:W-:Y:S01]  /*17a0*/  LOP3.LUT R53, R6, 0x2a, RZ, 0xfc, !PT ;  /* 0x0000002a06357812 */ /* 0x000fe200078efcff */
[----:B------:R-:W-:Y:S01]  /*17b0*/  IMAD.MOV R21, RZ, RZ, -R12 ;  /* 0x000000ffff157224 */ /* 0x000fe200078e0a0c */
[----:B------:R-:W-:Y:S01]  /*17c0*/  ISETP.GT.U32.AND P0, PT, R23, R8, PT ;  /* 0x000000081700720c */ /* 0x000fe20003f04070 */
[----:B------:R-:W-:Y:S01]  /*17d0*/  IMAD.MOV R9, RZ, RZ, -R15 ;  /* 0x000000ffff097224 */ /* 0x000fe200078e0a0f */
[C---:B------:R-:W-:Y:S01]  /*17e0*/  ISETP.GT.U32.AND P5, PT, R2.reuse, R13, PT ;  /* 0x0000000d0200720c */ /* 0x040fe20003fa4070 */
[----:B------:R-:W-:Y:S01]  /*17f0*/  IMAD R15, R2, R21, R20 ;  /* 0x00000015020f7224 */ /* 0x000fe200078e0214 */
[----:B------:R-:W-:Y:S01]  /*1800*/  LOP3.LUT R54, R6, 0x28, RZ, 0xfc, !PT ;  /* 0x0000002806367812 */ /* 0x000fe200078efcff */
[----:B------:R-:W-:Y:S01]  /*1810*/  @!P1 IMAD.IADD R10, R10, 0x1, -R23 ;  /* 0x000000010a0a9824 */ /* 0x000fe200078e0a17 */
[----:B------:R-:W-:Y:S01]  /*1820*/  ISETP.GE.AND P1, PT, R18, RZ, PT ;  /* 0x000000ff1200720c */ /* 0x000fe20003f26270 */
[----:B------:R-:W-:Y:S01]  /*1830*/  @!P2 IMAD.IADD R11, R11, 0x1, -R2 ;  /* 0x000000010b0ba824 */ /* 0x000fe200078e0a02 */
[----:B------:R-:W-:Y:S01]  /*1840*/  ISETP.GT.U32.AND P2, PT, R2, R15, PT ;  /* 0x0000000f0200720c */ /* 0x000fe20003f44070 */
[----:B------:R-:W-:Y:S01]  /*1850*/  IMAD.HI.U32 R14, R7, R24, RZ ;  /* 0x00000018070e7227 */ /* 0x000fe200078e00ff */
[----:B------:R-:W-:-:S02]  /*1860*/  LOP3.LUT R55, R6, 0x26, RZ, 0xfc, !PT ;  /* 0x0000002606377812 */ /* 0x000fc400078efcff */
[----:B------:R-:W-:Y:S02]  /*1870*/  CS2R R144, SRZ ;  /* 0x0000000000907805 */ /* 0x000fe4000001ff00 */
[----:B------:R-:W-:Y:S01]  /*1880*/  LOP3.LUT R58, R6, 0x1a, RZ, 0xfc, !PT ;  /* 0x0000001a063a7812 */ /* 0x000fe200078efcff */
[----:B------:R-:W-:Y:S01]  /*1890*/  IMAD R19, R2, R25, R22 ;  /* 0x0000001902137224 */ /* 0x000fe200078e0216 */
[----:B------:R-:W-:Y:S01]  /*18a0*/  LOP3.LUT R25, R6, 0x6c, RZ, 0xfc, !PT ;  /* 0x0000006c06197812 */ /* 0x000fe200078efcff */
[----:B------:R-:W-:Y:S01]  /*18b0*/  IMAD.MOV R27, RZ, RZ, -R14 ;  /* 0x000000ffff1b7224 */ /* 0x000fe200078e0a0e */
[----:B------:R-:W-:Y:S01]  /*18c0*/  IABS R52, R55 ;  /* 0x0000003700347213 */ /* 0x000fe20000000000 */
[----:B------:R-:W-:Y:S01]  /*18d0*/  @!P0 IMAD.IADD R8, R8, 0x1, -R23 ;  /* 0x0000000108088824 */ /* 0x000fe200078e0a17 */
[----:B------:R-:W-:Y:S01]  /*18e0*/  ISETP.NE.AND P0, PT, R4, RZ, PT ;  /* 0x000000ff0400720c */ /* 0x000fe20003f05270 */
[----:B------:R-:W-:Y:S01]  /*18f0*/  @!P5 IMAD.IADD R13, R13, 0x1, -R2 ;  /* 0x000000010d0dd824 */ /* 0x000fe200078e0a02 */
[C---:B------:R-:W-:Y:S01]  /*1900*/  ISETP.GT.U32.AND P5, PT, R2.reuse, R11, PT ;  /* 0x0000000b0200720c */ /* 0x040fe20003fa4070 */
[C---:B------:R-:W-:Y:S01]  /*1910*/  IMAD R12, R2.reuse, R9, R26 ;  /* 0x00000009020c7224 */ /* 0x040fe200078e021a */
[----:B------:R-:W-:Y:S01]  /*1920*/  LOP3.LUT R9, RZ, R4, RZ, 0x33, !PT ;  /* 0x00000004ff097212 */ /* 0x000fe200078e33ff */
[----:B------:R-:W-:Y:S01]  /*1930*/  @!P1 IMAD.MOV R10, RZ, RZ, -R10 ;  /* 0x000000ffff0a9224 */ /* 0x000fe200078e0a0a */
[C---:B------:R-:W-:Y:S01]  /*1940*/  ISETP.GT.U32.AND P1, PT, R2.reuse, R19, PT ;  /* 0x000000130200720c */ /* 0x040fe20003f24070 */
[----:B------:R-:W-:Y:S01]  /*1950*/  IMAD R21, R2, R27, R24 ;  /* 0x0000001b02157224 */ /* 0x000fe200078e0218 */
[----:B------:R-:W-:Y:S01]  /*1960*/  LOP3.LUT R24, R6, 0x70, RZ, 0xfc, !PT ;  /* 0x0000007006187812 */ /* 0x000fe200078efcff */
[----:B------:R-:W-:Y:S01]  /*1970*/  @!P6 IMAD.MOV R8, RZ, RZ, -R8 ;  /* 0x000000ffff08e224 */ /* 0x000fe200078e0a08 */
[C---:B------:R-:W-:Y:S01]  /*1980*/  ISETP.GT.U32.AND P6, PT, R2.reuse, R13, PT ;  /* 0x0000000d0200720c */ /* 0x040fe20003fc4070 */
[----:B------:R-:W-:Y:S01]  /*1990*/  @!P2 IMAD.IADD R15, R15, 0x1, -R2 ;  /* 0x000000010f0fa824 */ /* 0x000fe200078e0a02 */
[----:B------:R-:W-:-:S02]  /*19a0*/  ISETP.GT.U32.AND P2, PT, R2, R12, PT ;  /* 0x0000000c0200720c */ /* 0x000fc40003f44070 */
[----:B------:R-:W-:Y:S02]  /*19b0*/  CS2R R146, SRZ ;  /* 0x0000000000927805 */ /* 0x000fe4000001ff00 */
[----:B------:R-:W-:Y:S01]  /*19c0*/  IABS R14, R24 ;  /* 0x00000018000e7213 */ /* 0x000fe20000000000 */
[----:B------:R-:W-:Y:S01]  /*19d0*/  @!P5 IMAD.IADD R11, R11, 0x1, -R2 ;  /* 0x000000010b0bd824 */ /* 0x000fe200078e0a02 */
[C---:B------:R-:W-:Y:S02]  /*19e0*/  SEL R22, R9.reuse, R8, !P0 ;  /* 0x0000000809167207 */ /* 0x040fe40004000000 */
[----:B------:R-:W-:Y:S02]  /*19f0*/  CS2R R148, SRZ ;  /* 0x0000000000947805 */ /* 0x000fe4000001ff00 */
[----:B------:R-:W-:Y:S01]  /*1a00*/  SEL R216, R9, R10, !P0 ;  /* 0x0000000a09d87207 */ /* 0x000fe20004000000 */
[----:B------:R-:W-:Y:S01]  /*1a10*/  IMAD.HI.U32 R4, R7, R14, RZ ;  /* 0x0000000e07047227 */ /* 0x000fe200078e00ff */
[----:B------:R-:W-:-:S02]  /*1a20*/  ISETP.GT.U32.AND P0, PT, R2, R21, PT ;  /* 0x000000150200720c */ /* 0x000fc40003f04070 */
[----:B------:R-:W-:Y:S02]  /*1a30*/  CS2R R150, SRZ ;  /* 0x0000000000967805 */ /* 0x000fe4000001ff00 */
[----:B------:R-:W-:Y:S01]  /*1a40*/  IABS R23, R25 ;  /* 0x0000001900177213 */ /* 0x000fe20000000000 */
[--C-:B------:R-:W-:Y:S01]  /*1a50*/  @!P1 IMAD.IADD R19, R19, 0x1, -R2.reuse ;  /* 0x0000000113139824 */ /* 0x100fe200078e0a02 */
[----:B------:R-:W-:Y:S01]  /*1a60*/  ISETP.GT.U32.AND P5, PT, R2, R15, PT ;  /* 0x0000000f0200720c */ /* 0x000fe20003fa4070 */
[----:B------:R-:W-:Y:S01]  /*1a70*/  @!P6 IMAD.IADD R13, R13, 0x1, -R2 ;  /* 0x000000010d0de824 */ /* 0x000fe200078e0a02 */
[----:B------:R-:W-:Y:S01]  /*1a80*/  ISETP.GE.AND P6, PT, R28, RZ, PT ;  /* 0x000000ff1c00720c */ /* 0x000fe20003fc6270 */
[----:B------:R-:W-:Y:S01]  /*1a90*/  IMAD.MOV R9, RZ, RZ, -R4 ;  /* 0x000000ffff097224 */ /* 0x000fe200078e0a04 */
[----:B------:R-:W-:Y:S01]  /*1aa0*/  LOP3.LUT R4, R6, 0x6a, RZ, 0xfc, !PT ;  /* 0x0000006a06047812 */ /* 0x000fe200078efcff */
[----:B------:R-:W-:Y:S01]  /*1ab0*/  @!P2 IMAD.IADD R12, R12, 0x1, -R2 ;  /* 0x000000010c0ca824 */ /* 0x000fe200078e0a02 */
[----:B------:R-:W-:Y:S01]  /*1ac0*/  ISETP.GT.U32.AND P2, PT, R2, R19, PT ;  /* 0x000000130200720c */ /* 0x000fe20003f44070 */
[----:B------:R-:W-:Y:S01]  /*1ad0*/  IMAD.HI.U32 R8, R7, R23, RZ ;  /* 0x0000001707087227 */ /* 0x000fe200078e00ff */
[----:B------:R-:W-:-:S02]  /*1ae0*/  LOP3.LUT R26, R6, 0x68, RZ, 0xfc, !PT ;  /* 0x00000068061a7812 */ /* 0x000fc400078efcff */
[----:B------:R-:W-:Y:S01]  /*1af0*/  ISETP.GE.AND P1, PT, R29, RZ, PT ;  /* 0x000000ff1d00720c */ /* 0x000fe20003f26270 */
[----:B------:R-:W-:Y:S01]  /*1b00*/  IMAD R14, R2, R9, R14 ;  /* 0x00000009020e7224 */ /* 0x000fe200078e020e */
[----:B------:R-:W-:Y:S01]  /*1b10*/  IABS R20, R26 ;  /* 0x0000001a00147213 */ /* 0x000fe20000000000 */
[----:B------:R-:W-:Y:S01]  /*1b20*/  IMAD.MOV.U32 R10, RZ, RZ, R13 ;  /* 0x000000ffff0a7224 */ /* 0x000fe200078e000d */
[----:B------:R-:W-:Y:S01]  /*1b30*/  LOP3.LUT R28, R6, 0x62, RZ, 0xfc, !PT ;  /* 0x00000062061c7812 */ /* 0x000fe200078efcff */
[----:B------:R-:W-:Y:S01]  /*1b40*/  IMAD.MOV R8, RZ, RZ, -R8 ;  /* 0x000000ffff087224 */ /* 0x000fe200078e0a08 */
[----:B------:R-:W-:Y:S01]  /*1b50*/  IABS R29, R32 ;  /* 0x00000020001d7213 */ /* 0x000fe20000000000 */
[----:B------:R-:W-:Y:S01]  /*1b60*/  @!P0 IMAD.IADD R21, R21, 0x1, -R2 ;  /* 0x0000000115158824 */ /* 0x000fe200078e0a02 */
[----:B------:R-:W-:Y:S01]  /*1b70*/  ISETP.GE.AND P0, PT, R30, RZ, PT ;  /* 0x000000ff1e00720c */ /* 0x000fe20003f06270 */
[----:B------:R-:W-:Y:S01]  /*1b80*/  IMAD.MOV.U32 R9, RZ, RZ, R11 ;  /* 0x000000ffff097224 */ /* 0x000fe200078e000b */
[----:B------:R-:W-:Y:S01]  /*1b90*/  IABS R27, R28 ;  /* 0x0000001c001b7213 */ /* 0x000fe20000000000 */
[----:B------:R-:W-:Y:S01]  /*1ba0*/  @!P3 IMAD.MOV R10, RZ, RZ, -R10 ;  /* 0x000000ffff0ab224 */ /* 0x000fe200078e0a0a */
[C---:B------:R-:W-:Y:S01]  /*1bb0*/  ISETP.GT.U32.AND P3, PT, R2.reuse, R14, PT ;  /* 0x0000000e0200720c */ /* 0x040fe20003f64070 */
[C---:B------:R-:W-:Y:S01]  /*1bc0*/  IMAD R23, R2.reuse, R8, R23 ;  /* 0x0000000802177224 */ /* 0x040fe200078e0217 */
[----:B------:R-:W-:Y:S01]  /*1bd0*/  IABS R30, R33 ;  /* 0x00000021001e7213 */ /* 0x000fe20000000000 */
[--C-:B------:R-:W-:Y:S01]  /*1be0*/  @!P5 IMAD.IADD R15, R15, 0x1, -R2.reuse ;  /* 0x000000010f0fd824 */ /* 0x100fe200078e0a02 */
[C---:B------:R-:W-:Y:S01]  /*1bf0*/  ISETP.GT.U32.AND P5, PT, R2.reuse, R12, PT ;  /* 0x0000000c0200720c */ /* 0x040fe20003fa4070 */
[----:B------:R-:W-:Y:S01]  /*1c00*/  @!P4 IMAD.MOV R9, RZ, RZ, -R9 ;  /* 0x000000ffff09c224 */ /* 0x000fe200078e0a09 */
[C---:B------:R-:W-:Y:S01]  /*1c10*/  ISETP.GT.U32.AND P4, PT, R2.reuse, R21, PT ;  /* 0x000000150200720c */ /* 0x040fe20003f84070 */
[----:B------:R-:W-:Y:S01]  /*1c20*/  IMAD.MOV.U32 R8, RZ, RZ, R15 ;  /* 0x000000ffff087224 */ /* 0x000fe200078e000f */
[----:B------:R-:W-:Y:S01]  /*1c30*/  IABS R15, R4 ;  /* 0x00000004000f7213 */ /* 0x000fe20000000000 */
[----:B------:R-:W-:Y:S01]  /*1c40*/  @!P2 IMAD.IADD R19, R19, 0x1, -R2 ;  /* 0x000000011313a824 */ /* 0x000fe200078e0a02 */
[----:B------:R-:W-:Y:S01]  /*1c50*/  ISETP.GT.U32.AND P2, PT, R2, R23, PT ;  /* 0x000000170200720c */ /* 0x000fe20003f44070 */
[----:B------:R-:W-:Y:S01]  /*1c60*/  @!P6 IMAD.MOV R8, RZ, RZ, -R8 ;  /* 0x000000ffff08e224 */ /* 0x000fe200078e0a08 */
[----:B------:R-:W-:Y:S01]  /*1c70*/  ISETP.GE.AND P6, PT, R31, RZ, PT ;  /* 0x000000ff1f00720c */ /* 0x000fe20003fc6270 */
[----:B------:R-:W-:Y:S01]  /*1c80*/  IMAD.HI.U32 R11, R7, R15, RZ ;  /* 0x0000000f070b7227 */ /* 0x000fe200078e00ff */
[----:B------:R-:W-:-:S02]  /*1c90*/  LOP3.LUT R31, R6, 0x5c, RZ, 0xfc, !PT ;  /* 0x0000005c061f7812 */ /* 0x000fc400078efcff */
[----:B------:R-:W-:Y:S01]  /*1ca0*/  LOP3.LUT R56, R6, 0x1c, RZ, 0xfc, !PT ;  /* 0x0000001c06387812 */ /* 0x000fe200078efcff */
[--C-:B------:R-:W-:Y:S01]  /*1cb0*/  @!P3 IMAD.IADD R14, R14, 0x1, -R2.reuse ;  /* 0x000000010e0eb824 */ /* 0x100fe200078e0a02 */
[----:B------:R-:W-:Y:S01]  /*1cc0*/  ISETP.GE.AND P3, PT, R4, RZ, PT ;  /* 0x000000ff0400720c */ /* 0x000fe20003f66270 */
[----:B------:R-:W-:Y:S01]  /*1cd0*/  IMAD.MOV.U32 R4, RZ, RZ, R19 ;  /* 0x000000ffff047224 */ /* 0x000fe200078e0013 */
[----:B------:R-:W-:Y:S01]  /*1ce0*/  LOP3.LUT R60, R6, 0x18, RZ, 0xfc, !PT ;  /* 0x00000018063c7812 */ /* 0x000fe200078efcff */
[--C-:B------:R-:W-:Y:S01]  /*1cf0*/  @!P4 IMAD.IADD R21, R21, 0x1, -R2.reuse ;  /* 0x000000011515c824 */ /* 0x100fe200078e0a02 */
[----:B------:R-:W-:Y:S01]  /*1d00*/  ISETP.GE.AND P4, PT, R24, RZ, PT ;  /* 0x000000ff1800720c */ /* 0x000fe20003f86270 */
[----:B------:R-:W-:Y:S01]  /*1d10*/  IMAD.MOV R19, RZ, RZ, -R11 ;  /* 0x000000ffff137224 */ /* 0x000fe200078e0a0b */
[----:B------:R-:W-:Y:S01]  /*1d20*/  IABS R59, R56 ;  /* 0x00000038003b7213 */ /* 0x000fe20000000000 */
[--C-:B------:R-:W-:Y:S01]  /*1d30*/  @!P5 IMAD.IADD R12, R12, 0x1, -R2.reuse ;  /* 0x000000010c0cd824 */ /* 0x100fe200078e0a02 */
[----:B------:R-:W-:Y:S01]  /*1d40*/  ISETP.GE.AND P5, PT, R25, RZ, PT ;  /* 0x000000ff1900720c */ /* 0x000fe20003fa6270 */
[----:B------:R-:W-:Y:S01]  /*1d50*/  @!P2 IMAD.IADD R23, R23, 0x1, -R2 ;  /* 0x000000011717a824 */ /* 0x000fe200078e0a02 */
[----:B------:R-:W-:Y:S01]  /*1d60*/  ISETP.GT.U32.AND P2, PT, R2, R14, PT ;  /* 0x0000000e0200720c */ /* 0x000fe20003f44070 */
[----:B------:R-:W-:Y:S01]  /*1d70*/  IMAD.MOV.U32 R11, RZ, RZ, R21 ;  /* 0x000000ffff0b7224 */ /* 0x000fe200078e0015 */
[----:B------:R-:W-:Y:S01]  /*1d80*/  LOP3.LUT R72, R6, 0x4, RZ, 0xfc, !PT ;  /* 0x0000000406487812 */ /* 0x000fe200078efcff */
[----:B------:R-:W-:Y:S01]  /*1d90*/  IMAD R15, R2, R19, R15 ;  /* 0x00000013020f7224 */ /* 0x000fe200078e020f */
[----:B------:R-:W-:Y:S01]  /*1da0*/  LOP3.LUT R74, R6, 0x2, RZ, 0xfc, !PT ;  /* 0x00000002064a7812 */ /* 0x000fe200078efcff */
[----:B------:R-:W-:Y:S01]  /*1db0*/  @!P0 IMAD.MOV R11, RZ, RZ, -R11 ;  /* 0x000000ffff0b8224 */ /* 0x000fe200078e0a0b */
[C---:B------:R-:W-:Y:S01]  /*1dc0*/  ISETP.GT.U32.AND P0, PT, R2.reuse, R23, PT ;  /* 0x000000170200720c */ /* 0x040fe20003f04070 */
[----:B------:R-:W-:Y:S01]  /*1dd0*/  @!P6 IMAD.MOV R12, RZ, RZ, -R12 ;  /* 0x000000ffff0ce224 */ /* 0x000fe200078e0a0c */
[----:B------:R-:W-:Y:S01]  /*1de0*/  ISETP.GT.U32.AND P6, PT, R2, R15, PT ;  /* 0x0000000f0200720c */ /* 0x000fe20003fc4070 */
[----:B------:R-:W-:Y:S01]  /*1df0*/  IMAD.HI.U32 R13, R7, R20, RZ ;  /* 0x00000014070d7227 */ /* 0x000fe200078e00ff */
[----:B------:R-:W-:-:S02]  /*1e00*/  IABS R103, R72 ;  /* 0x0000004800677213 */ /* 0x000fc40000000000 */
[----:B------:R-:W-:Y:S01]  /*1e10*/  IABS R105, R74 ;  /* 0x0000004a00697213 */ /* 0x000fe20000000000 */
[----:B------:R-:W-:Y:S01]  /*1e20*/  IMAD.MOV R13, RZ, RZ, -R13 ;  /* 0x000000ffff0d7224 */ /* 0x000fe200078e0a0d */
[----:B------:R-:W-:Y:S01]  /*1e30*/  IABS R107, R6 ;  /* 0x00000006006b7213 */ /* 0x000fe20000000000 */
[----:B------:R-:W-:Y:S02]  /*1e40*/  @!P2 IMAD.IADD R14, R14, 0x1, -R2 ;  /* 0x000000010e0ea824 */ /* 0x000fe400078e0a02 */
[----:B------:R-:W-:Y:S01]  /*1e50*/  IMAD R19, R2, R13, R20 ;  /* 0x0000000d02137224 */ /* 0x000fe200078e0214 */
[C---:B------:R-:W-:Y:S01]  /*1e60*/  LOP3.LUT R13, R6.reuse, 0x66, RZ, 0xfc, !PT ;  /* 0x00000066060d7812 */ /* 0x040fe200078efcff */
[--C-:B------:R-:W-:Y:S01]  /*1e70*/  @!P0 IMAD.IADD R23, R23, 0x1, -R2.reuse ;  /* 0x0000000117178824 */ /* 0x100fe200078e0a02 */
[----:B------:R-:W-:Y:S01]  /*1e80*/  LOP3.LUT R20, R6, 0x64, RZ, 0xfc, !PT ;  /* 0x0000006406147812 */ /* 0x000fe200078efcff */
[----:B------:R-:W-:Y:S01]  /*1e90*/  @!P6 IMAD.IADD R15, R15, 0x1, -R2 ;  /* 0x000000010f0fe824 */ /* 0x000fe200078e0a02 */
[----:B------:R-:W-:Y:S01]  /*1ea0*/  IABS R25, R13 ;  /* 0x0000000d00197213 */ /* 0x000fe20000000000 */
[----:B------:R-:W-:Y:S01]  /*1eb0*/  @!P1 IMAD.MOV R4, RZ, RZ, -R4 ;  /* 0x000000ffff049224 */ /* 0x000fe200078e0a04 */
[----:B------:R-:W-:Y:S01]  /*1ec0*/  ISETP.GT.U32.AND P0, PT, R2, R19, PT ;  /* 0x000000130200720c */ /* 0x000fe20003f04070 */
[----:B------:R-:W-:Y:S01]  /*1ed0*/  @!P4 IMAD.MOV R14, RZ, RZ, -R14 ;  /* 0x000000ffff0ec224 */ /* 0x000fe200078e0a0e */
[----:B------:R-:W-:Y:S01]  /*1ee0*/  ISETP.GE.AND P1, PT, R26, RZ, PT ;  /* 0x000000ff1a00720c */ /* 0x000fe20003f26270 */
[----:B------:R-:W-:Y:S01]  /*1ef0*/  IMAD.HI.U32 R24, R7, R27, RZ ;  /* 0x0000001b07187227 */ /* 0x000fe200078e00ff */
[----:B------:R-:W-:-:S02]  /*1f00*/  IABS R26, R20 ;  /* 0x00000014001a7213 */ /* 0x000fc40000000000 */
[----:B------:R-:W-:Y:S01]  /*1f10*/  ISETP.GE.AND P4, PT, R20, RZ, PT ;  /* 0x000000ff1400720c */ /* 0x000fe20003f86270 */
[----:B------:R-:W-:Y:S01]  /*1f20*/  IMAD.HI.U32 R20, R7, R25, RZ ;  /* 0x0000001907147227 */ /* 0x000fe200078e00ff */
[C---:B------:R-:W-:Y:S02]  /*1f30*/  ISETP.GT.U32.AND P6, PT, R2.reuse, R15, PT ;  /* 0x0000000f0200720c */ /* 0x040fe40003fc4070 */
[----:B------:R-:W-:Y:S01]  /*1f40*/  ISETP.GE.AND P2, PT, R13, RZ, PT ;  /* 0x000000ff0d00720c */ /* 0x000fe20003f46270 */
[----:B------:R-:W-:Y:S02]  /*1f50*/  IMAD.MOV R20, RZ, RZ, -R20 ;  /* 0x000000ffff147224 */ /* 0x000fe400078e0a14 */
[----:B------:R-:W-:Y:S02]  /*1f60*/  @!P0 IMAD.IADD R19, R19, 0x1, -R2 ;  /* 0x0000000113138824 */ /* 0x000fe400078e0a02 */
[C---:B------:R-:W-:Y:S02]  /*1f70*/  IMAD R20, R2.reuse, R20, R25 ;  /* 0x0000001402147224 */ /* 0x040fe400078e0219 */
[----:B------:R-:W-:Y:S01]  /*1f80*/  IMAD.HI.U32 R21, R7, R26, RZ ;  /* 0x0000001a07157227 */ /* 0x000fe200078e00ff */
[----:B------:R-:W-:-:S03]  /*1f90*/  ISETP.GT.U32.AND P0, PT, R2, R19, PT ;  /* 0x000000130200720c */ /* 0x000fc60003f04070 */
[----:B------:R-:W-:Y:S01]  /*1fa0*/  @!P6 IMAD.IADD R15, R15, 0x1, -R2 ;  /* 0x000000010f0fe824 */ /* 0x000fe200078e0a02 */
[C---:B------:R-:W-:Y:S01]  /*1fb0*/  ISETP.GT.U32.AND P6, PT, R2.reuse, R20, PT ;  /* 0x000000140200720c */ /* 0x040fe20003fc4070 */
[----:B------:R-:W-:Y:S02]  /*1fc0*/  IMAD.MOV R21, RZ, RZ, -R21 ;  /* 0x000000ffff157224 */ /* 0x000fe400078e0a15 */
[----:B------:R-:W-:Y:S02]  /*1fd0*/  IMAD.MOV R24, RZ, RZ, -R24 ;  /* 0x000000ffff187224 */ /* 0x000fe400078e0a18 */
[----:B------:R-:W-:Y:S02]  /*1fe0*/  IMAD.MOV.U32 R13, RZ, RZ, R23 ;  /* 0x000000ffff0d7224 */ /* 0x000fe400078e0017 */
[----:B------:R-:W-:Y:S01]  /*1ff0*/  IMAD R21, R2, R21, R26 ;  /* 0x0000001502157224 */ /* 0x000fe200078e021a */
[----:B------:R-:W-:Y:S01]  /*2000*/  LOP3.LUT R26, R6, 0x60, RZ, 0xfc, !PT ;  /* 0x00000060061a7812 */ /* 0x000fe200078efcff */
[----:B------:R-:W-:-:S02]  /*2010*/  IMAD R23, R2, R24, R27 ;  /* 0x0000001802177224 */ /* 0x000fc400078e021b */
[--C-:B------:R-:W-:Y:S01]  /*2020*/  @!P0 IMAD.IADD R19, R19, 0x1, -R2.reuse ;  /* 0x0000000113138824 */ /* 0x100fe200078e0a02 */
[----:B------:R-:W-:Y:S01]  /*2030*/  ISETP.GT.U32.AND P0, PT, R2, R21, PT ;  /* 0x000000150200720c */ /* 0x000fe20003f04070 */
[----:B------:R-:W-:Y:S01]  /*2040*/  @!P6 IMAD.IADD R20, R20, 0x1, -R2 ;  /* 0x000000011414e824 */ /* 0x000fe200078e0a02 */
[C---:B------:R-:W-:Y:S01]  /*2050*/  ISETP.GT.U32.AND P6, PT, R2.reuse, R23, PT ;  /* 0x000000170200720c */ /* 0x040fe20003fc4070 */
[----:B------:R-:W-:Y:S01]  /*2060*/  @!P3 IMAD.MOV R15, RZ, RZ, -R15 ;  /* 0x000000ffff0fb224 */ /* 0x000fe200078e0a0f */
[----:B------:R-:W-:Y:S01]  /*2070*/  IABS R25, R26 ;  /* 0x0000001a00197213 */ /* 0x000fe20000000000 */
[----:B------:R-:W-:Y:S01]  /*2080*/  @!P1 IMAD.MOV R19, RZ, RZ, -R19 ;  /* 0x000000ffff139224 */ /* 0x000fe200078e0a13 */
[----:B------:R-:W-:Y:S01]  /*2090*/  ISETP.GT.U32.AND P3, PT, R2, R20, PT ;  /* 0x000000140200720c */ /* 0x000fe20003f64070 */
[----:B------:R-:W-:Y:S01]  /*20a0*/  @!P5 IMAD.MOV R13, RZ, RZ, -R13 ;  /* 0x000000ffff0dd224 */ /* 0x000fe200078e0a0d */
[----:B------:R-:W-:Y:S01]  /*20b0*/  ISETP.GE.AND P1, PT, R26, RZ, PT ;  /* 0x000000ff1a00720c */ /* 0x000fe20003f26270 */
[----:B------:R-:W-:Y:S01]  /*20c0*/  IMAD.HI.U32 R24, R7, R25, RZ ;  /* 0x0000001907187227 */ /* 0x000fe200078e00ff */
[----:B------:R-:W-:-:S02]  /*20d0*/  ISETP.GE.AND P5, PT, R28, RZ, PT ;  /* 0x000000ff1c00720c */ /* 0x000fc40003fa6270 */
[----:B------:R-:W-:Y:S01]  /*20e0*/  IABS R28, R31 ;  /* 0x0000001f001c7213 */ /* 0x000fe20000000000 */
[--C-:B------:R-:W-:Y:S02]  /*20f0*/  @!P0 IMAD.IADD R21, R21, 0x1, -R2.reuse ;  /* 0x0000000115158824 */ /* 0x100fe400078e0a02 */
[----:B------:R-:W-:Y:S02]  /*2100*/  @!P6 IMAD.IADD R23, R23, 0x1, -R2 ;  /* 0x000000011717e824 */ /* 0x000fe400078e0a02 */
[C---:B------:R-:W-:Y:S01]  /*2110*/  IMAD.HI.U32 R26, R7.reuse, R29, RZ ;  /* 0x0000001d071a7227 */ /* 0x040fe200078e00ff */
[C---:B------:R-:W-:Y:S02]  /*2120*/  ISETP.GT.U32.AND P0, PT, R2.reuse, R21, PT ;  /* 0x000000150200720c */ /* 0x040fe40003f04070 */
[----:B------:R-:W-:Y:S01]  /*2130*/  ISETP.GT.U32.AND P6, PT, R2, R23, PT ;  /* 0x000000170200720c */ /* 0x000fe20003fc4070 */
[----:B------:R-:W-:Y:S02]  /*2140*/  IMAD.MOV R24, RZ, RZ, -R24 ;  /* 0x000000ffff187224 */ /* 0x000fe400078e0a18 */
[----:B------:R-:W-:-:S04]  /*2150*/  IMAD.HI.U32 R27, R7, R30, RZ ;  /* 0x0000001e071b7227 */ /* 0x000fc800078e00ff */
[----:B------:R-:W-:Y:S02]  /*2160*/  IMAD.MOV R26, RZ, RZ, -R26 ;  /* 0x000000ffff1a7224 */ /* 0x000fe400078e0a1a */
[C---:B------:R-:W-:Y:S02]  /*2170*/  IMAD R24, R2.reuse, R24, R25 ;  /* 0x0000001802187224 */ /* 0x040fe400078e0219 */
[----:B------:R-:W-:Y:S02]  /*2180*/  IMAD.MOV R27, RZ, RZ, -R27 ;  /* 0x000000ffff1b7224 */ /* 0x000fe400078e0a1b */
[----:B------:R-:W-:Y:S02]  /*2190*/  IMAD R26, R2, R26, R29 ;  /* 0x0000001a021a7224 */ /* 0x000fe400078e021d */
[--C-:B------:R-:W-:Y:S01]  /*21a0*/  @!P3 IMAD.IADD R20, R20, 0x1, -R2.reuse ;  /* 0x000000011414b824 */ /* 0x100fe200078e0a02 */
[C---:B------:R-:W-:Y:S01]  /*21b0*/  ISETP.GT.U32.AND P3, PT, R2.reuse, R24, PT ;  /* 0x000000180200720c */ /* 0x040fe20003f64070 */
[----:B------:R-:W-:Y:S01]  /*21c0*/  @!P0 IMAD.IADD R21, R21, 0x1, -R2 ;  /* 0x0000000115158824 */ /* 0x000fe200078e0a02 */
[----:B------:R-:W-:Y:S01]  /*21d0*/  ISETP.GE.AND P0, PT, R31, RZ, PT ;  /* 0x000000ff1f00720c */ /* 0x000fe20003f06270 */
[----:B------:R-:W-:Y:S01]  /*21e0*/  IMAD R27, R2, R27, R30 ;  /* 0x0000001b021b7224 */ /* 0x000fe200078e021e */
[----:B------:R-:W-:Y:S01]  /*21f0*/  LOP3.LUT R31, R6, 0x56, RZ, 0xfc, !PT ;  /* 0x00000056061f7812 */ /* 0x000fe200078efcff */
[----:B------:R-:W-:Y:S01]  /*2200*/  @!P6 IMAD.IADD R23, R23, 0x1, -R2 ;  /* 0x000000011717e824 */ /* 0x000fe200078e0a02 */
[----:B------:R-:W-:Y:S01]  /*2210*/  ISETP.GT.U32.AND P6, PT, R2, R26, PT ;  /* 0x0000001a0200720c */ /* 0x000fe20003fc4070 */
[----:B------:R-:W-:Y:S01]  /*2220*/  IMAD.HI.U32 R25, R7, R28, RZ ;  /* 0x0000001c07197227 */ /* 0x000fe200078e00ff */
[----:B------:R-:W-:-:S03]  /*2230*/  IABS R29, R31 ;  /* 0x0000001f001d7213 */ /* 0x000fc60000000000 */
[----:B------:R-:W-:Y:S01]  /*2240*/  @!P5 IMAD.MOV R23, RZ, RZ, -R23 ;  /* 0x000000ffff17d224 */ /* 0x000fe200078e0a17 */
[----:B------:R-:W-:Y:S01]  /*2250*/  ISETP.GT.U32.AND P5, PT, R2, R27, PT ;  /* 0x0000001b0200720c */ /* 0x000fe20003fa4070 */
[----:B------:R-:W-:Y:S02]  /*2260*/  IMAD.MOV R25, RZ, RZ, -R25 ;  /* 0x000000ffff197224 */ /* 0x000fe400078e0a19 */
[----:B------:R-:W-:Y:S01]  /*2270*/  @!P4 IMAD.MOV R21, RZ, RZ, -R21 ;  /* 0x000000ffff15c224 */ /* 0x000fe200078e0a15 */
[----:B------:R-:W-:Y:S01]  /*2280*/  ISETP.GE.AND P4, PT, R32, RZ, PT ;  /* 0x000000ff2000720c */ /* 0x000fe20003f86270 */
[----:B------:R-:W-:Y:S01]  /*2290*/  IMAD R25, R2, R25, R28 ;  /* 0x0000001902197224 */ /* 0x000fe200078e021c */
[----:B------:R-:W-:Y:S01]  /*22a0*/  LOP3.LUT R32, R6, 0x54, RZ, 0xfc, !PT ;  /* 0x0000005406207812 */ /* 0x000fe200078efcff */
[----:B------:R-:W-:-:S03]  /*22b0*/  IMAD.HI.U32 R28, R7, R29, RZ ;  /* 0x0000001d071c7227 */ /* 0x000fc600078e00ff */
[----:B------:R-:W-:Y:S01]  /*22c0*/  IABS R30, R32 ;  /* 0x00000020001e7213 */ /* 0x000fe20000000000 */
[--C-:B------:R-:W-:Y:S02]  /*22d0*/  @!P3 IMAD.IADD R24, R24, 0x1, -R2.reuse ;  /* 0x000000011818b824 */ /* 0x100fe400078e0a02 */
[----:B------:R-:W-:Y:S02]  /*22e0*/  @!P6 IMAD.IADD R26, R26, 0x1, -R2 ;  /* 0x000000011a1ae824 */ /* 0x000fe400078e0a02 */
[----:B------:R-:W-:Y:S01]  /*22f0*/  IMAD.MOV R28, RZ, RZ, -R28 ;  /* 0x000000ffff1c7224 */ /* 0x000fe200078e0a1c */
[C---:B------:R-:W-:Y:S01]  /*2300*/  ISETP.GT.U32.AND P3, PT, R2.reuse, R24, PT ;  /* 0x000000180200720c */ /* 0x040fe20003f64070 */
[----:B------:R-:W-:Y:S01]  /*2310*/  @!P5 IMAD.IADD R27, R27, 0x1, -R2 ;  /* 0x000000011b1bd824 */ /* 0x000fe200078e0a02 */
[C---:B------:R-:W-:Y:S01]  /*2320*/  ISETP.GT.U32.AND P5, PT, R2.reuse, R26, PT ;  /* 0x0000001a0200720c */ /* 0x040fe20003fa4070 */
[----:B------:R-:W-:Y:S02]  /*2330*/  IMAD R28, R2, R28, R29 ;  /* 0x0000001c021c7224 */ /* 0x000fe400078e021d */
[----:B------:R-:W-:-:S04]  /*2340*/  IMAD.HI.U32 R29, R7, R30, RZ ;  /* 0x0000001e071d7227 */ /* 0x000fc800078e00ff */
[----:B------:R-:W-:Y:S02]  /*2350*/  IMAD.MOV R29, RZ, RZ, -R29 ;  /* 0x000000ffff1d7224 */ /* 0x000fe400078e0a1d */
[----:B------:R-:W-:Y:S01]  /*2360*/  @!P2 IMAD.MOV R20, RZ, RZ, -R20 ;  /* 0x000000ffff14a224 */ /* 0x000fe200078e0a14 */
[C---:B------:R-:W-:Y:S01]  /*2370*/  ISETP.GT.U32.AND P2, PT, R2.reuse, R25, PT ;  /* 0x000000190200720c */ /* 0x040fe20003f44070 */
[----:B------:R-:W-:Y:S02]  /*2380*/  IMAD R29, R2, R29, R30 ;  /* 0x0000001d021d7224 */ /* 0x000fe400078e021e */
[--C-:B------:R-:W-:Y:S01]  /*2390*/  @!P3 IMAD.IADD R24, R24, 0x1, -R2.reuse ;  /* 0x000000011818b824 */ /* 0x100fe200078e0a02 */
[----:B------:R-:W-:Y:S01]  /*23a0*/  ISETP.GE.AND P3, PT, R33, RZ, PT ;  /* 0x000000ff2100720c */ /* 0x000fe20003f66270 */
[----:B------:R-:W-:Y:S01]  /*23b0*/  @!P5 IMAD.IADD R26, R26, 0x1, -R2 ;  /* 0x000000011a1ad824 */ /* 0x000fe200078e0a02 */
[C---:B------:R-:W-:Y:S01]  /*23c0*/  ISETP.GT.U32.AND P5, PT, R2.reuse, R29, PT ;  /* 0x0000001d0200720c */ /* 0x040fe20003fa4070 */
[----:B------:R-:W-:Y:S01]  /*23d0*/  @!P1 IMAD.MOV R24, RZ, RZ, -R24 ;  /* 0x000000ffff189224 */ /* 0x000fe200078e0a18 */
[----:B------:R-:W-:Y:S01]  /*23e0*/  ISETP.GT.U32.AND P1, PT, R2, R27, PT ;  /* 0x0000001b0200720c */ /* 0x000fe20003f24070 */
[----:B------:R-:W-:Y:S01]  /*23f0*/  @!P4 IMAD.MOV R26, RZ, RZ, -R26 ;  /* 0x000000ffff1ac224 */ /* 0x000fe200078e0a1a */
[----:B------:R-:W-:-:S03]  /*2400*/  IABS R33, R36 ;  /* 0x0000002400217213 */ /* 0x000fc60000000000 */
[----:B------:R-:W-:Y:S01]  /*2410*/  @!P2 IMAD.IADD R25, R25, 0x1, -R2 ;  /* 0x000000011919a824 */ /* 0x000fe200078e0a02 */
[----:B------:R-:W-:Y:S01]  /*2420*/  ISETP.GE.AND P2, PT, R31, RZ, PT ;  /* 0x000000ff1f00720c */ /* 0x000fe20003f46270 */
[----:B------:R-:W-:-:S03]  /*2430*/  IMAD.HI.U32 R31, R7, R34, RZ ;  /* 0x00000022071f7227 */ /* 0x000fc600078e00ff */
[----:B------:R-:W-:Y:S01]  /*2440*/  ISETP.GT.U32.AND P6, PT, R2, R25, PT ;  /* 0x000000190200720c */ /* 0x000fe20003fc4070 */
[--C-:B------:R-:W-:Y:S02]  /*2450*/  @!P5 IMAD.IADD R29, R29, 0x1, -R2.reuse ;  /* 0x000000011d1dd824 */ /* 0x100fe400078e0a02 */
[----:B------:R-:W-:Y:S01]  /*2460*/  @!P1 IMAD.IADD R27, R27, 0x1, -R2 ;  /* 0x000000011b1b9824 */ /* 0x000fe200078e0a02 */
[----:B------:R-:W-:Y:S01]  /*2470*/  ISETP.GE.AND P1, PT, R32, RZ, PT ;  /* 0x000000ff2000720c */ /* 0x000fe20003f26270 */
[----:B------:R-:W-:Y:S01]  /*2480*/  IMAD.HI.U32 R32, R7, R35, RZ ;  /* 0x0000002307207227 */ /* 0x000fe200078e00ff */
[----:B------:R-:W-:-:S03]  /*2490*/  ISETP.GT.U32.AND P5, PT, R2, R29, PT ;  /* 0x0000001d0200720c */ /* 0x000fc60003fa4070 */
[----:B------:R-:W-:Y:S02]  /*24a0*/  IMAD.MOV R31, RZ, RZ, -R31 ;  /* 0x000000ffff1f7224 */ /* 0x000fe400078e0a1f */
[----:B------:R-:W-:-:S04]  /*24b0*/  IMAD.HI.U32 R30, R7, R33, RZ ;  /* 0x00000021071e7227 */ /* 0x000fc800078e00ff */
[----:B------:R-:W-:Y:S02]  /*24c0*/  IMAD.MOV R32, RZ, RZ, -R32 ;  /* 0x000000ffff207224 */ /* 0x000fe400078e0a20 */
[C---:B------:R-:W-:Y:S02]  /*24d0*/  IMAD R31, R2.reuse, R31, R34 ;  /* 0x0000001f021f7224 */ /* 0x040fe400078e0222 */
[----:B------:R-:W-:Y:S01]  /*24e0*/  @!P6 IMAD.IADD R25, R25, 0x1, -R2 ;  /* 0x000000011919e824 */ /* 0x000fe200078e0a02 */
[C---:B------:R-:W-:Y:S01]  /*24f0*/  ISETP.GT.U32.AND P6, PT, R2.reuse, R28, PT ;  /* 0x0000001c0200720c */ /* 0x040fe20003fc4070 */
[----:B------:R-:W-:Y:S02]  /*2500*/  IMAD.MOV R30, RZ, RZ, -R30 ;  /* 0x000000ffff1e7224 */ /* 0x000fe400078e0a1e */
[C---:B------:R-:W-:Y:S01]  /*2510*/  IMAD R32, R2.reuse, R32, R35 ;  /* 0x0000002002207224 */ /* 0x040fe200078e0223 */
[----:B------:R-:W-:Y:S01]  /*2520*/  IABS R35, R39 ;  /* 0x0000002700237213 */ /* 0x000fe20000000000 */
[----:B------:R-:W-:Y:S01]  /*2530*/  @!P3 IMAD.MOV R27, RZ, RZ, -R27 ;  /* 0x000000ffff1bb224 */ /* 0x000fe200078e0a1b */
[C---:B------:R-:W-:Y:S01]  /*2540*/  ISETP.GT.U32.AND P3, PT, R2.reuse, R31, PT ;  /* 0x0000001f0200720c */ /* 0x040fe20003f64070 */
[----:B------:R-:W-:-:S02]  /*2550*/  IMAD R30, R2, R30, R33 ;  /* 0x0000001e021e7224 */ /* 0x000fc400078e0221 */
[----:B------:R-:W-:Y:S01]  /*2560*/  @!P5 IMAD.IADD R29, R29, 0x1, -R2 ;  /* 0x000000011d1dd824 */ /* 0x000fe200078e0a02 */
[C---:B------:R-:W-:Y:S01]  /*2570*/  ISETP.GT.U32.AND P5, PT, R2.reuse, R32, PT ;  /* 0x000000200200720c */ /* 0x040fe20003fa4070 */
[----:B------:R-:W-:Y:S01]  /*2580*/  IMAD.HI.U32 R33, R7, R35, RZ ;  /* 0x0000002307217227 */ /* 0x000fe200078e00ff */
[----:B------:R-:W-:-:S03]  /*2590*/  ISETP.GT.U32.AND P4, PT, R2, R30, PT ;  /* 0x0000001e0200720c */ /* 0x000fc60003f84070 */
[--C-:B------:R-:W-:Y:S01]  /*25a0*/  @!P6 IMAD.IADD R28, R28, 0x1, -R2.reuse ;  /* 0x000000011c1ce824 */ /* 0x100fe200078e0a02 */
[----:B------:R-:W-:Y:S01]  /*25b0*/  ISETP.GE.AND P6, PT, R36, RZ, PT ;  /* 0x000000ff2400720c */ /* 0x000fe20003fc6270 */
[----:B------:R-:W-:Y:S01]  /*25c0*/  IMAD.MOV R33, RZ, RZ, -R33 ;  /* 0x000000ffff217224 */ /* 0x000fe200078e0a21 */
[----:B------:R-:W-:Y:S01]  /*25d0*/  IABS R36, R41 ;  /* 0x0000002900247213 */ /* 0x000fe20000000000 */
[--C-:B------:R-:W-:Y:S02]  /*25e0*/  @!P3 IMAD.IADD R31, R31, 0x1, -R2.reuse ;  /* 0x000000011f1fb824 */ /* 0x100fe400078e0a02 */
[----:B------:R-:W-:Y:S01]  /*25f0*/  @!P0 IMAD.MOV R25, RZ, RZ, -R25 ;  /* 0x000000ffff198224 */ /* 0x000fe200078e0a19 */
[----:B------:R-:W-:Y:S01]  /*2600*/  ISETP.GT.U32.AND P0, PT, R2, R28, PT ;  /* 0x0000001c0200720c */ /* 0x000fe20003f04070 */
[----:B------:R-:W-:Y:S01]  /*2610*/  @!P5 IMAD.IADD R32, R32, 0x1, -R2 ;  /* 0x000000012020d824 */ /* 0x000fe200078e0a02 */
[----:B------:R-:W-:Y:S01]  /*2620*/  ISETP.GT.U32.AND P5, PT, R2, R31, PT ;  /* 0x0000001f0200720c */ /* 0x000fe20003fa4070 */
[----:B------:R-:W-:-:S04]  /*2630*/  IMAD.HI.U32 R34, R7, R36, RZ ;  /* 0x0000002407227227 */ /* 0x000fc800078e00ff */
[----:B------:R-:W-:Y:S01]  /*2640*/  @!P4 IMAD.IADD R30, R30, 0x1, -R2 ;  /* 0x000000011e1ec824 */ /* 0x000fe200078e0a02 */
[----:B------:R-:W-:Y:S01]  /*2650*/  ISETP.GE.AND P4, PT, R38, RZ, PT ;  /* 0x000000ff2600720c */ /* 0x000fe20003f86270 */
[C---:B------:R-:W-:Y:S01]  /*2660*/  IMAD R33, R2.reuse, R33, R35 ;  /* 0x0000002102217224 */ /* 0x040fe200078e0223 */
[----:B------:R-:W-:Y:S01]  /*2670*/  IABS R38, R43 ;  /* 0x0000002b00267213 */ /* 0x000fe20000000000 */
[----:B------:R-:W-:Y:S01]  /*2680*/  IMAD.MOV R35, RZ, RZ, -R34 ;  /* 0x000000ffff237224 */ /* 0x000fe200078e0a22 */
[----:B------:R-:W-:Y:S01]  /*2690*/  ISETP.GT.U32.AND P3, PT, R2, R30, PT ;  /* 0x0000001e0200720c */ /* 0x000fe20003f64070 */
[----:B------:R-:W-:Y:S01]  /*26a0*/  @!P0 IMAD.IADD R28, R28, 0x1, -R2 ;  /* 0x000000011c1c8824 */ /* 0x000fe200078e0a02 */
[----:B------:R-:W-:Y:S01]  /*26b0*/  ISETP.GE.AND P0, PT, R37, RZ, PT ;  /* 0x000000ff2500720c */ /* 0x000fe20003f06270 */
[----:B------:R-:W-:Y:S01]  /*26c0*/  IMAD R34, R2, R35, R36 ;  /* 0x0000002302227224 */ /* 0x000fe200078e0224 */
[----:B------:R-:W-:Y:S01]  /*26d0*/  IABS R37, R42 ;  /* 0x0000002a00257213 */ /* 0x000fe20000000000 */
[----:B------:R-:W-:-:S02]  /*26e0*/  @!P5 IMAD.IADD R31, R31, 0x1, -R2 ;  /* 0x000000011f1fd824 */ /* 0x000fc400078e0a02 */
[----:B------:R-:W-:Y:S01]  /*26f0*/  @!P2 IMAD.MOV R28, RZ, RZ, -R28 ;  /* 0x000000ffff1ca224 */ /* 0x000fe200078e0a1c */
[C---:B------:R-:W-:Y:S01]  /*2700*/  ISETP.GT.U32.AND P5, PT, R2.reuse, R34, PT ;  /* 0x000000220200720c */ /* 0x040fe20003fa4070 */
[----:B------:R-:W-:Y:S01]  /*2710*/  IMAD.HI.U32 R35, R7, R37, RZ ;  /* 0x0000002507237227 */ /* 0x000fe200078e00ff */
[----:B------:R-:W-:-:S03]  /*2720*/  ISETP.GT.U32.AND P2, PT, R2, R32, PT ;  /* 0x000000200200720c */ /* 0x000fc60003f44070 */
[----:B------:R-:W-:Y:S01]  /*2730*/  @!P3 IMAD.IADD R30, R30, 0x1, -R2 ;  /* 0x000000011e1eb824 */ /* 0x000fe200078e0a02 */
[----:B------:R-:W-:Y:S01]  /*2740*/  ISETP.GT.U32.AND P3, PT, R2, R33, PT ;  /* 0x000000210200720c */ /* 0x000fe20003f64070 */
[----:B------:R-:W-:Y:S02]  /*2750*/  IMAD.MOV R35, RZ, RZ, -R35 ;  /* 0x000000ffff237224 */ /* 0x000fe400078e0a23 */
[----:B------:R-:W-:-:S04]  /*2760*/  IMAD.HI.U32 R36, R7, R38, RZ ;  /* 0x0000002607247227 */ /* 0x000fc800078e00ff */
[----:B------:R-:W-:Y:S02]  /*2770*/  @!P5 IMAD.IADD R34, R34, 0x1, -R2 ;  /* 0x000000012222d824 */ /* 0x000fe400078e0a02 */
[C---:B------:R-:W-:Y:S02]  /*2780*/  IMAD R35, R2.reuse, R35, R37 ;  /* 0x0000002302237224 */ /* 0x040fe400078e0225 */
[----:B------:R-:W-:Y:S01]  /*2790*/  @!P6 IMAD.MOV R30, RZ, RZ, -R30 ;  /* 0x000000ffff1ee224 */ /* 0x000fe200078e0a1e */
[C---:B------:R-:W-:Y:S01]  /*27a0*/  ISETP.GT.U32.AND P5, PT, R2.reuse, R34, PT ;  /* 0x000000220200720c */ /* 0x040fe20003fa4070 */
[--C-:B------:R-:W-:Y:S01]  /*27b0*/  @!P3 IMAD.IADD R33, R33, 0x1, -R2.reuse ;  /* 0x000000012121b824 */ /* 0x100fe200078e0a02 */
[----:B------:R-:W-:Y:S01]  /*27c0*/  ISETP.GT.U32.AND P6, PT, R2, R35, PT ;  /* 0x000000230200720c */ /* 0x000fe20003fc4070 */
[----:B------:R-:W-:Y:S01]  /*27d0*/  @!P2 IMAD.IADD R32, R32, 0x1, -R2 ;  /* 0x000000012020a824 */ /* 0x000fe200078e0a02 */
[----:B------:R-:W-:Y:S01]  /*27e0*/  ISETP.GE.AND P2, PT, R39, RZ, PT ;  /* 0x000000ff2700720c */ /* 0x000fe20003f46270 */
[----:B------:R-:W-:Y:S01]  /*27f0*/  IMAD.MOV R39, RZ, RZ, -R36 ;  /* 0x000000ffff277224 */ /* 0x000fe200078e0a24 */
[----:B------:R-:W-:Y:S01]  /*2800*/  ISETP.GE.AND P3, PT, R41, RZ, PT ;  /* 0x000000ff2900720c */ /* 0x000fe20003f66270 */
[----:B------:R-:W-:Y:S01]  /*2810*/  @!P1 IMAD.MOV R29, RZ, RZ, -R29 ;  /* 0x000000ffff1d9224 */ /* 0x000fe200078e0a1d */
[----:B------:R-:W-:Y:S01]  /*2820*/  ISETP.GT.U32.AND P1, PT, R2, R33, PT ;  /* 0x000000210200720c */ /* 0x000fe20003f24070 */
[----:B------:R-:W-:-:S04]  /*2830*/  IMAD.HI.U32 R37, R7, R40, RZ ;  /* 0x0000002807257227 */ /* 0x000fc800078e00ff */
[----:B------:R-:W-:Y:S01]  /*2840*/  IMAD R36, R2, R39, R38 ;  /* 0x0000002702247224 */ /* 0x000fe200078e0226 */
[----:B------:R-:W-:Y:S01]  /*2850*/  LOP3.LUT R38, R6, 0x40, RZ, 0xfc, !PT ;  /* 0x0000004006267812 */ /* 0x000fe200078efcff */
[----:B------:R-:W-:Y:S02]  /*2860*/  IMAD.MOV R37, RZ, RZ, -R37 ;  /* 0x000000ffff257224 */ /* 0x000fe400078e0a25 */
[----:B------:R-:W-:Y:S01]  /*2870*/  @!P5 IMAD.IADD R34, R34, 0x1, -R2 ;  /* 0x000000012222d824 */ /* 0x000fe200078e0a02 */
[C---:B------:R-:W-:Y:S01]  /*2880*/  ISETP.GT.U32.AND P5, PT, R2.reuse, R36, PT ;  /* 0x000000240200720c */ /* 0x040fe20003fa4070 */
[----:B------:R-:W-:Y:S01]  /*2890*/  IMAD R37, R2, R37, R40 ;  /* 0x0000002502257224 */ /* 0x000fe200078e0228 */
[----:B------:R-:W-:Y:S01]  /*28a0*/  IABS R39, R38 ;  /* 0x0000002600277213 */ /* 0x000fe20000000000 */
[----:B------:R-:W-:Y:S01]  /*28b0*/  @!P6 IMAD.IADD R35, R35, 0x1, -R2 ;  /* 0x000000012323e824 */ /* 0x000fe200078e0a02 */
[----:B------:R-:W-:Y:S01]  /*28c0*/  LOP3.LUT R40, R6, 0x3c, RZ, 0xfc, !PT ;  /* 0x0000003c06287812 */ /* 0x000fe200078efcff */
[----:B------:R-:W-:Y:S01]  /*28d0*/  @!P3 IMAD.MOV R34, RZ, RZ, -R34 ;  /* 0x000000ffff22b224 */ /* 0x000fe200078e0a22 */
[C---:B------:R-:W-:Y:S01]  /*28e0*/  ISETP.GT.U32.AND P3, PT, R2.reuse, R37, PT ;  /* 0x000000250200720c */ /* 0x040fe20003f64070 */
[----:B------:R-:W-:Y:S01]  /*28f0*/  @!P1 IMAD.IADD R33, R33, 0x1, -R2 ;  /* 0x0000000121219824 */ /* 0x000fe200078e0a02 */
[----:B------:R-:W-:Y:S01]  /*2900*/  ISETP.GT.U32.AND P6, PT, R2, R35, PT ;  /* 0x000000230200720c */ /* 0x000fe20003fc4070 */
[----:B------:R-:W-:Y:S01]  /*2910*/  @!P0 IMAD.MOV R31, RZ, RZ, -R31 ;  /* 0x000000ffff1f8224 */ /* 0x000fe200078e0a1f */
[----:B------:R-:W-:Y:S01]  /*2920*/  ISETP.GE.AND P0, PT, R42, RZ, PT ;  /* 0x000000ff2a00720c */ /* 0x000fe20003f06270 */
[----:B------:R-:W-:Y:S01]  /*2930*/  @!P2 IMAD.MOV R33, RZ, RZ, -R33 ;  /* 0x000000ffff21a224 */ /* 0x000fe200078e0a21 */
[----:B------:R-:W-:Y:S01]  /*2940*/  ISETP.GE.AND P2, PT, R38, RZ, PT ;  /* 0x000000ff2600720c */ /* 0x000fe20003f46270 */
[----:B------:R-:W-:Y:S01]  /*2950*/  IMAD.HI.U32 R38, R7, R39, RZ ;  /* 0x0000002707267227 */ /* 0x000fe200078e00ff */
[----:B------:R-:W-:-:S02]  /*2960*/  IABS R41, R40 ;  /* 0x0000002800297213 */ /* 0x000fc40000000000 */
[----:B------:R-:W-:Y:S01]  /*2970*/  ISETP.GE.AND P1, PT, R44, RZ, PT ;  /* 0x000000ff2c00720c */ /* 0x000fe20003f26270 */
[----:B------:R-:W-:Y:S01]  /*2980*/  @!P5 IMAD.IADD R36, R36, 0x1, -R2 ;  /* 0x000000012424d824 */ /* 0x000fe200078e0a02 */
[----:B------:R-:W-:Y:S01]  /*2990*/  IABS R44, R45 ;  /* 0x0000002d002c7213 */ /* 0x000fe20000000000 */
[----:B------:R-:W-:Y:S02]  /*29a0*/  IMAD.MOV R38, RZ, RZ, -R38 ;  /* 0x000000ffff267224 */ /* 0x000fe400078e0a26 */
[----:B------:R-:W-:Y:S01]  /*29b0*/  @!P4 IMAD.MOV R32, RZ, RZ, -R32 ;  /* 0x000000ffff20c224 */ /* 0x000fe200078e0a20 */
[----:B------:R-:W-:Y:S01]  /*29c0*/  ISETP.GT.U32.AND P5, PT, R2, R36, PT ;  /* 0x000000240200720c */ /* 0x000fe20003fa4070 */
[--C-:B------:R-:W-:Y:S01]  /*29d0*/  @!P3 IMAD.IADD R37, R37, 0x1, -R2.reuse ;  /* 0x000000012525b824 */ /* 0x100fe200078e0a02 */
[----:B------:R-:W-:Y:S01]  /*29e0*/  ISETP.GE.AND P4, PT, R43, RZ, PT ;  /* 0x000000ff2b00720c */ /* 0x000fe20003f86270 */
[----:B------:R-:W-:Y:S01]  /*29f0*/  @!P6 IMAD.IADD R35, R35, 0x1, -R2 ;  /* 0x000000012323e824 */ /* 0x000fe200078e0a02 */
[----:B------:R-:W-:Y:S01]  /*2a00*/  LOP3.LUT R43, R6, 0x3a, RZ, 0xfc, !PT ;  /* 0x0000003a062b7812 */ /* 0x000fe200078efcff */
[C---:B------:R-:W-:Y:S01]  /*2a10*/  IMAD R38, R2.reuse, R38, R39 ;  /* 0x0000002602267224 */ /* 0x040fe200078e0227 */
[C---:B------:R-:W-:Y:S01]  /*2a20*/  ISETP.GT.U32.AND P3, PT, R2.reuse, R37, PT ;  /* 0x000000250200720c */ /* 0x040fe20003f64070 */
[----:B------:R-:W-:Y:S01]  /*2a30*/  @!P0 IMAD.MOV R35, RZ, RZ, -R35 ;  /* 0x000000ffff238224 */ /* 0x000fe200078e0a23 */
[----:B------:R-:W-:Y:S01]  /*2a40*/  IABS R42, R43 ;  /* 0x0000002b002a7213 */ /* 0x000fe20000000000 */
[----:B------:R-:W-:Y:S01]  /*2a50*/  IMAD.HI.U32 R39, R7, R41, RZ ;  /* 0x0000002907277227 */ /* 0x000fe200078e00ff */
[----:B------:R-:W-:-:S02]  /*2a60*/  ISETP.GT.U32.AND P0, PT, R2, R38, PT ;  /* 0x000000260200720c */ /* 0x000fc40003f04070 */
[----:B------:R-:W-:Y:S01]  /*2a70*/  ISETP.GE.AND P6, PT, R40, RZ, PT ;  /* 0x000000ff2800720c */ /* 0x000fe20003fc6270 */
[----:B------:R-:W-:-:S04]  /*2a80*/  IMAD.HI.U32 R40, R7, R42, RZ ;  /* 0x0000002a07287227 */ /* 0x000fc800078e00ff */
[----:B------:R-:W-:Y:S02]  /*2a90*/  IMAD.MOV R39, RZ, RZ, -R39 ;  /* 0x000000ffff277224 */ /* 0x000fe400078e0a27 */
[----:B------:R-:W-:Y:S01]  /*2aa0*/  @!P5 IMAD.IADD R36, R36, 0x1, -R2 ;  /* 0x000000012424d824 */ /* 0x000fe200078e0a02 */
[----:B------:R-:W-:Y:S01]  /*2ab0*/  ISETP.GE.AND P5, PT, R43, RZ, PT ;  /* 0x000000ff2b00720c */ /* 0x000fe20003fa6270 */
[----:B------:R-:W-:Y:S02]  /*2ac0*/  IMAD.MOV R43, RZ, RZ, -R40 ;  /* 0x000000ffff2b7224 */ /* 0x000fe400078e0a28 */
[C---:B------:R-:W-:Y:S02]  /*2ad0*/  IMAD R40, R2.reuse, R39, R41 ;  /* 0x0000002702287224 */ /* 0x040fe400078e0229 */
[C---:B------:R-:W-:Y:S02]  /*2ae0*/  IMAD R39, R2.reuse, R43, R42 ;  /* 0x0000002b02277224 */ /* 0x040fe400078e022a */
[--C-:B------:R-:W-:Y:S01]  /*2af0*/  @!P3 IMAD.IADD R37, R37, 0x1, -R2.reuse ;  /* 0x000000012525b824 */ /* 0x100fe200078e0a02 */
[----:B------:R-:W-:Y:S01]  /*2b00*/  ISETP.GT.U32.AND P3, PT, R2, R40, PT ;  /* 0x000000280200720c */ /* 0x000fe20003f64070 */
[----:B------:R-:W-:-:S02]  /*2b10*/  @!P0 IMAD.IADD R38, R38, 0x1, -R2 ;  /* 0x0000000126268824 */ /* 0x000fc400078e0a02 */
[----:B------:R-:W-:Y:S01]  /*2b20*/  @!P1 IMAD.MOV R37, RZ, RZ, -R37 ;  /* 0x000000ffff259224 */ /* 0x000fe200078e0a25 */
[C---:B------:R-:W-:Y:S01]  /*2b30*/  ISETP.GT.U32.AND P1, PT, R2.reuse, R39, PT ;  /* 0x000000270200720c */ /* 0x040fe20003f24070 */
[----:B------:R-:W-:Y:S01]  /*2b40*/  IMAD.HI.U32 R41, R7, R44, RZ ;  /* 0x0000002c07297227 */ /* 0x000fe200078e00ff */
[----:B------:R-:W-:-:S03]  /*2b50*/  ISETP.GT.U32.AND P0, PT, R2, R38, PT ;  /* 0x000000260200720c */ /* 0x000fc60003f04070 */
[----:B------:R-:W-:Y:S02]  /*2b60*/  IMAD.MOV R41, RZ, RZ, -R41 ;  /* 0x000000ffff297224 */ /* 0x000fe400078e0a29 */
[----:B------:R-:W-:Y:S01]  /*2b70*/  @!P4 IMAD.MOV R36, RZ, RZ, -R36 ;  /* 0x000000ffff24c224 */ /* 0x000fe200078e0a24 */
[----:B------:R-:W-:Y:S01]  /*2b80*/  ISETP.GE.AND P4, PT, R45, RZ, PT ;  /* 0x000000ff2d00720c */ /* 0x000fe20003f86270 */
[----:B------:R-:W-:Y:S01]  /*2b90*/  IMAD R41, R2, R41, R44 ;  /* 0x0000002902297224 */ /* 0x000fe200078e022c */
[----:B------:R-:W-:Y:S01]  /*2ba0*/  IABS R45, R48 ;  /* 0x00000030002d7213 */ /* 0x000fe20000000000 */
[--C-:B------:R-:W-:Y:S02]  /*2bb0*/  @!P3 IMAD.IADD R40, R40, 0x1, -R2.reuse ;  /* 0x000000012828b824 */ /* 0x100fe400078e0a02 */
[--C-:B------:R-:W-:Y:S02]  /*2bc0*/  @!P1 IMAD.IADD R39, R39, 0x1, -R2.reuse ;  /* 0x0000000127279824 */ /* 0x100fe400078e0a02 */
[----:B------:R-:W-:Y:S01]  /*2bd0*/  @!P0 IMAD.IADD R38, R38, 0x1, -R2 ;  /* 0x0000000126268824 */ /* 0x000fe200078e0a02 */
[C---:B------:R-:W-:Y:S01]  /*2be0*/  ISETP.GT.U32.AND P3, PT, R2.reuse, R40, PT ;  /* 0x000000280200720c */ /* 0x040fe20003f64070 */
[----:B------:R-:W-:Y:S01]  /*2bf0*/  IMAD.HI.U32 R42, R7, R45, RZ ;  /* 0x0000002d072a7227 */ /* 0x000fe200078e00ff */
[----:B------:R-:W-:-:S02]  /*2c00*/  ISETP.GT.U32.AND P0, PT, R2, R41, PT ;  /* 0x000000290200720c */ /* 0x000fc40003f04070 */
[----:B------:R-:W-:Y:S01]  /*2c10*/  ISETP.GT.U32.AND P1, PT, R2, R39, PT ;  /* 0x000000270200720c */ /* 0x000fe20003f24070 */
[----:B------:R-:W-:-:S04]  /*2c20*/  IMAD.HI.U32 R43, R7, R46, RZ ;  /* 0x0000002e072b7227 */ /* 0x000fc800078e00ff */
[----:B------:R-:W-:Y:S02]  /*2c30*/  IMAD.MOV R42, RZ, RZ, -R42 ;  /* 0x000000ffff2a7224 */ /* 0x000fe400078e0a2a */
[----:B------:R-:W-:Y:S02]  /*2c40*/  IMAD.MOV R43, RZ, RZ, -R43 ;  /* 0x000000ffff2b7224 */ /* 0x000fe400078e0a2b */
[----:B------:R-:W-:Y:S01]  /*2c50*/  IMAD R42, R2, R42, R45 ;  /* 0x0000002a022a7224 */ /* 0x000fe200078e022d */
[----:B------:R-:W-:Y:S01]  /*2c60*/  LOP3.LUT R45, R6, 0x30, RZ, 0xfc, !PT ;  /* 0x00000030062d7812 */ /* 0x000fe200078efcff */
[--C-:B------:R-:W-:Y:S01]  /*2c70*/  @!P3 IMAD.IADD R40, R40, 0x1, -R2.reuse ;  /* 0x000000012828b824 */ /* 0x100fe200078e0a02 */
[----:B------:R-:W-:Y:S01]  /*2c80*/  ISETP.GE.AND P3, PT, R49, RZ, PT ;  /* 0x000000ff3100720c */ /* 0x000fe20003f66270 */
[----:B------:R-:W-:Y:S01]  /*2c90*/  @!P0 IMAD.IADD R41, R41, 0x1, -R2 ;  /* 0x0000000129298824 */ /* 0x000fe200078e0a02 */
[----:B------:R-:W-:Y:S01]  /*2ca0*/  IABS R49, R53 ;  /* 0x0000003500317213 */ /* 0x000fe20000000000 */
[----:B------:R-:W-:-:S02]  /*2cb0*/  IMAD R43, R2, R43, R46 ;  /* 0x0000002b022b7224 */ /* 0x000fc400078e022e */
[----:B------:R-:W-:Y:S01]  /*2cc0*/  @!P1 IMAD.IADD R39, R39, 0x1, -R2 ;  /* 0x0000000127279824 */ /* 0x000fe200078e0a02 */
[C---:B------:R-:W-:Y:S01]  /*2cd0*/  ISETP.GT.U32.AND P1, PT, R2.reuse, R42, PT ;  /* 0x0000002a0200720c */ /* 0x040fe20003f24070 */
        /* <DEDUP_REMOVED lines=9> */
[--C-:B------:R-:W-:Y:S01]  /*2d70*/  @!P1 IMAD.IADD R42, R42, 0x1, -R2.reuse ;  /* 0x000000012a2a9824 */ /* 0x100fe200078e0a02 */
[----:B------:R-:W-:Y:S01]  /*2d80*/  ISETP.GE.AND P1, PT, R45, RZ, PT ;  /* 0x000000ff2d00720c */ /* 0x000fe20003f26270 */
[--C-:B------:R-:W-:Y:S01]  /*2d90*/  @!P0 IMAD.IADD R41, R41, 0x1, -R2.reuse ;  /* 0x0000000129298824 */ /* 0x100fe200078e0a02 */
[----:B------:R-:W-:Y:S01]  /*2da0*/  IABS R48, R51 ;  /* 0x0000003300307213 */ /* 0x000fe20000000000 */
[----:B------:R-:W-:Y:S01]  /*2db0*/  @!P6 IMAD.IADD R43, R43, 0x1, -R2 ;  /* 0x000000012b2be824 */ /* 0x000fe200078e0a02 */
[C---:B------:R-:W-:Y:S01]  /*2dc0*/  ISETP.GT.U32.AND P0, PT, R2.reuse, R44, PT ;  /* 0x0000002c0200720c */ /* 0x040fe20003f04070 */
[----:B------:R-:W-:Y:S01]  /*2dd0*/  IMAD.HI.U32 R45, R7, R47, RZ ;  /* 0x0000002f072d7227 */ /* 0x000fe200078e00ff */
[----:B------:R-:W-:-:S03]  /*2de0*/  ISETP.GT.U32.AND P6, PT, R2, R42, PT ;  /* 0x0000002a0200720c */ /* 0x000fc60003fc4070 */
[----:B------:R-:W-:Y:S01]  /*2df0*/  @!P4 IMAD.MOV R41, RZ, RZ, -R41 ;  /* 0x000000ffff29c224 */ /* 0x000fe200078e0a29 */
[----:B------:R-:W-:Y:S01]  /*2e00*/  ISETP.GT.U32.AND P4, PT, R2, R43, PT ;  /* 0x0000002b0200720c */ /* 0x000fe20003f84070 */
[----:B------:R-:W-:Y:S02]  /*2e10*/  IMAD.MOV R45, RZ, RZ, -R45 ;  /* 0x000000ffff2d7224 */ /* 0x000fe400078e0a2d */
[----:B------:R-:W-:-:S04]  /*2e20*/  IMAD.HI.U32 R46, R7, R48, RZ ;  /* 0x00000030072e7227 */ /* 0x000fc800078e00ff */
[----:B------:R-:W-:Y:S02]  /*2e30*/  IMAD R45, R2, R45, R47 ;  /* 0x0000002d022d7224 */ /* 0x000fe400078e022f */
[----:B------:R-:W-:Y:S02]  /*2e40*/  IMAD.MOV R47, RZ, RZ, -R46 ;  /* 0x000000ffff2f7224 */ /* 0x000fe400078e0a2e */
[----:B------:R-:W-:Y:S02]  /*2e50*/  @!P0 IMAD.IADD R44, R44, 0x1, -R2 ;  /* 0x000000012c2c8824 */ /* 0x000fe400078e0a02 */
[C---:B------:R-:W-:Y:S02]  /*2e60*/  IMAD R46, R2.reuse, R47, R48 ;  /* 0x0000002f022e7224 */ /* 0x040fe400078e0230 */
[--C-:B------:R-:W-:Y:S01]  /*2e70*/  @!P4 IMAD.IADD R43, R43, 0x1, -R2.reuse ;  /* 0x000000012b2bc824 */ /* 0x100fe200078e0a02 */
[----:B------:R-:W-:Y:S01]  /*2e80*/  ISETP.GT.U32.AND P0, PT, R2, R44, PT ;  /* 0x0000002c0200720c */ /* 0x000fe20003f04070 */
[----:B------:R-:W-:Y:S01]  /*2e90*/  @!P6 IMAD.IADD R42, R42, 0x1, -R2 ;  /* 0x000000012a2ae824 */ /* 0x000fe200078e0a02 */
[C---:B------:R-:W-:Y:S01]  /*2ea0*/  ISETP.GT.U32.AND P4, PT, R2.reuse, R46, PT ;  /* 0x0000002e0200720c */ /* 0x040fe20003f84070 */
[----:B------:R-:W-:Y:S01]  /*2eb0*/  @!P5 IMAD.MOV R39, RZ, RZ, -R39 ;  /* 0x000000ffff27d224 */ /* 0x000fe200078e0a27 */
[----:B------:R-:W-:Y:S01]  /*2ec0*/  ISETP.GT.U32.AND P6, PT, R2, R45, PT ;  /* 0x0000002d0200720c */ /* 0x000fe20003fc4070 */
[----:B------:R-:W-:Y:S01]  /*2ed0*/  IMAD.HI.U32 R47, R7, R49, RZ ;  /* 0x00000031072f7227 */ /* 0x000fe200078e00ff */
[----:B------:R-:W-:-:S02]  /*2ee0*/  ISETP.GE.AND P5, PT, R50, RZ, PT ;  /* 0x000000ff3200720c */ /* 0x000fc40003fa6270 */
[----:B------:R-:W-:Y:S01]  /*2ef0*/  IABS R50, R54 ;  /* 0x0000003600327213 */ /* 0x000fe20000000000 */
[----:B------:R-:W-:Y:S02]  /*2f00*/  IMAD.MOV R47, RZ, RZ, -R47 ;  /* 0x000000ffff2f7224 */ /* 0x000fe400078e0a2f */
[----:B------:R-:W-:Y:S02]  /*2f10*/  @!P2 IMAD.MOV R42, RZ, RZ, -R42 ;  /* 0x000000ffff2aa224 */ /* 0x000fe400078e0a2a */
[----:B------:R-:W-:-:S04]  /*2f20*/  IMAD.HI.U32 R48, R7, R50, RZ ;  /* 0x0000003207307227 */ /* 0x000fc800078e00ff */
[--C-:B------:R-:W-:Y:S02]  /*2f30*/  @!P4 IMAD.IADD R46, R46, 0x1, -R2.reuse ;  /* 0x000000012e2ec824 */ /* 0x100fe400078e0a02 */
[----:B------:R-:W-:Y:S01]  /*2f40*/  @!P0 IMAD.IADD R44, R44, 0x1, -R2 ;  /* 0x000000012c2c8824 */ /* 0x000fe200078e0a02 */
[----:B------:R-:W-:Y:S01]  /*2f50*/  ISETP.GE.AND P0, PT, R51, RZ, PT ;  /* 0x000000ff3300720c */ /* 0x000fe20003f06270 */
[C---:B------:R-:W-:Y:S01]  /*2f60*/  IMAD R47, R2.reuse, R47, R49 ;  /* 0x0000002f022f7224 */ /* 0x040fe200078e0231 */
[----:B------:R-:W-:Y:S01]  /*2f70*/  ISETP.GT.U32.AND P4, PT, R2, R46, PT ;  /* 0x0000002e0200720c */ /* 0x000fe20003f84070 */
[----:B------:R-:W-:-:S04]  /*2f80*/  IMAD.HI.U32 R49, R7, R52, RZ ;  /* 0x0000003407317227 */ /* 0x000fc800078e00ff */
[----:B------:R-:W-:Y:S01]  /*2f90*/  IMAD.MOV R51, RZ, RZ, -R48 ;  /* 0x000000ffff337224 */ /* 0x000fe200078e0a30 */
[----:B------:R-:W-:Y:S01]  /*2fa0*/  LOP3.LUT R48, R6, 0x24, RZ, 0xfc, !PT ;  /* 0x0000002406307812 */ /* 0x000fe200078efcff */
[----:B------:R-:W-:Y:S01]  /*2fb0*/  @!P6 IMAD.IADD R45, R45, 0x1, -R2 ;  /* 0x000000012d2de824 */ /* 0x000fe200078e0a02 */
[----:B------:R-:W-:Y:S01]  /*2fc0*/  ISETP.GE.AND P6, PT, R53, RZ, PT ;  /* 0x000000ff3500720c */ /* 0x000fe20003fc6270 */
[----:B------:R-:W-:Y:S02]  /*2fd0*/  IMAD.MOV R53, RZ, RZ, -R49 ;  /* 0x000000ffff357224 */ /* 0x000fe400078e0a31 */
[C---:B------:R-:W-:Y:S01]  /*2fe0*/  IMAD R49, R2.reuse, R51, R50 ;  /* 0x0000003302317224 */ /* 0x040fe200078e0232 */
[----:B------:R-:W-:Y:S01]  /*2ff0*/  ISETP.GT.U32.AND P2, PT, R2, R45, PT ;  /* 0x0000002d0200720c */ /* 0x000fe20003f44070 */
[----:B------:R-:W-:Y:S02]  /*3000*/  @!P4 IMAD.IADD R46, R46, 0x1, -R2 ;  /* 0x000000012e2ec824 */ /* 0x000fe400078e0a02 */
[----:B------:R-:W-:Y:S01]  /*3010*/  @!P3 IMAD.MOV R43, RZ, RZ, -R43 ;  /* 0x000000ffff2bb224 */ /* 0x000fe200078e0a2b */
[C---:B------:R-:W-:Y:S01]  /*3020*/  ISETP.GT.U32.AND P4, PT, R2.reuse, R49, PT ;  /* 0x000000310200720c */ /* 0x040fe20003f84070 */
[C---:B------:R-:W-:Y:S01]  /*3030*/  IMAD R51, R2.reuse, R53, R52 ;  /* 0x0000003502337224 */ /* 0x040fe200078e0234 */
[----:B------:R-:W-:Y:S01]  /*3040*/  ISETP.GT.U32.AND P3, PT, R2, R47, PT ;  /* 0x0000002f0200720c */ /* 0x000fe20003f64070 */
[----:B------:R-:W-:Y:S01]  /*3050*/  @!P0 IMAD.MOV R46, RZ, RZ, -R46 ;  /* 0x000000ffff2e8224 */ /* 0x000fe200078e0a2e */
[----:B------:R-:W-:Y:S01]  /*3060*/  LOP3.LUT R52, R6, 0x22, RZ, 0xfc, !PT ;  /* 0x0000002206347812 */ /* 0x000fe200078efcff */
[----:B------:R-:W-:Y:S01]  /*3070*/  @!P5 IMAD.MOV R44, RZ, RZ, -R44 ;  /* 0x000000ffff2cd224 */ /* 0x000fe200078e0a2c */
[----:B------:R-:W-:-:S02]  /*3080*/  IABS R53, R48 ;  /* 0x0000003000357213 */ /* 0x000fc40000000000 */
[----:B------:R-:W-:Y:S01]  /*3090*/  ISETP.GT.U32.AND P0, PT, R2, R51, PT ;  /* 0x000000330200720c */ /* 0x000fe20003f04070 */
[--C-:B------:R-:W-:Y:S01]  /*30a0*/  @!P2 IMAD.IADD R45, R45, 0x1, -R2.reuse ;  /* 0x000000012d2da824 */ /* 0x100fe200078e0a02 */
[----:B------:R-:W-:Y:S02]  /*30b0*/  ISETP.GE.AND P2, PT, R55, RZ, PT ;  /* 0x000000ff3700720c */ /* 0x000fe40003f46270 */
[----:B------:R-:W-:Y:S01]  /*30c0*/  IABS R55, R52 ;  /* 0x0000003400377213 */ /* 0x000fe20000000000 */
[--C-:B------:R-:W-:Y:S01]  /*30d0*/  @!P4 IMAD.IADD R49, R49, 0x1, -R2.reuse ;  /* 0x000000013131c824 */ /* 0x100fe200078e0a02 */
[----:B------:R-:W-:Y:S01]  /*30e0*/  ISETP.GE.AND P5, PT, R54, RZ, PT ;  /* 0x000000ff3600720c */ /* 0x000fe20003fa6270 */
[----:B------:R-:W-:Y:S01]  /*30f0*/  @!P3 IMAD.IADD R47, R47, 0x1, -R2 ;  /* 0x000000012f2fb824 */ /* 0x000fe200078e0a02 */
[----:B------:R-:W-:Y:S01]  /*3100*/  ISETP.GE.AND P3, PT, R48, RZ, PT ;  /* 0x000000ff3000720c */ /* 0x000fe20003f66270 */
[----:B------:R-:W-:Y:S01]  /*3110*/  @!P1 IMAD.MOV R45, RZ, RZ, -R45 ;  /* 0x000000ffff2d9224 */ /* 0x000fe200078e0a2d */
[C---:B------:R-:W-:Y:S01]  /*3120*/  ISETP.GT.U32.AND P1, PT, R2.reuse, R49, PT ;  /* 0x000000310200720c */ /* 0x040fe20003f24070 */
[----:B------:R-:W-:Y:S01]  /*3130*/  IMAD.HI.U32 R50, R7, R55, RZ ;  /* 0x0000003707327227 */ /* 0x000fe200078e00ff */
[----:B------:R-:W-:-:S02]  /*3140*/  ISETP.GT.U32.AND P4, PT, R2, R47, PT ;  /* 0x0000002f0200720c */ /* 0x000fc40003f84070 */
[----:B------:R-:W-:Y:S01]  /*3150*/  LOP3.LUT R54, R6, 0x20, RZ, 0xfc, !PT ;  /* 0x0000002006367812 */ /* 0x000fe200078efcff */
[----:B------:R-:W-:-:S03]  /*3160*/  IMAD.HI.U32 R48, R7, R53, RZ ;  /* 0x0000003507307227 */ /* 0x000fc600078e00ff */
[----:B------:R-:W-:Y:S01]  /*3170*/  IABS R57, R54 ;  /* 0x0000003600397213 */ /* 0x000fe20000000000 */
[----:B------:R-:W-:Y:S02]  /*3180*/  IMAD.MOV R50, RZ, RZ, -R50 ;  /* 0x000000ffff327224 */ /* 0x000fe400078e0a32 */
[----:B------:R-:W-:Y:S02]  /*3190*/  IMAD.MOV R48, RZ, RZ, -R48 ;  /* 0x000000ffff307224 */ /* 0x000fe400078e0a30 */
[C---:B------:R-:W-:Y:S02]  /*31a0*/  IMAD R55, R2.reuse, R50, R55 ;  /* 0x0000003202377224 */ /* 0x040fe400078e0237 */
[C---:B------:R-:W-:Y:S02]  /*31b0*/  IMAD R53, R2.reuse, R48, R53 ;  /* 0x0000003002357224 */ /* 0x040fe400078e0235 */
[--C-:B------:R-:W-:Y:S01]  /*31c0*/  @!P1 IMAD.IADD R49, R49, 0x1, -R2.reuse ;  /* 0x0000000131319824 */ /* 0x100fe200078e0a02 */
[C---:B------:R-:W-:Y:S01]  /*31d0*/  ISETP.GT.U32.AND P1, PT, R2.reuse, R55, PT ;  /* 0x000000370200720c */ /* 0x040fe20003f24070 */
[----:B------:R-:W-:Y:S01]  /*31e0*/  @!P4 IMAD.IADD R47, R47, 0x1, -R2 ;  /* 0x000000012f2fc824 */ /* 0x000fe200078e0a02 */
[----:B------:R-:W-:Y:S01]  /*31f0*/  ISETP.GT.U32.AND P4, PT, R2, R53, PT ;  /* 0x000000350200720c */ /* 0x000fe20003f84070 */
[----:B------:R-:W-:-:S04]  /*3200*/  IMAD.HI.U32 R48, R7, R57, RZ ;  /* 0x0000003907307227 */ /* 0x000fc800078e00ff */
[----:B------:R-:W-:Y:S01]  /*3210*/  @!P0 IMAD.IADD R51, R51, 0x1, -R2 ;  /* 0x0000000133338824 */ /* 0x000fe200078e0a02 */
[----:B------:R-:W-:Y:S01]  /*3220*/  ISETP.GE.AND P0, PT, R52, RZ, PT ;  /* 0x000000ff3400720c */ /* 0x000fe20003f06270 */
[----:B------:R-:W-:Y:S01]  /*3230*/  IMAD.MOV R48, RZ, RZ, -R48 ;  /* 0x000000ffff307224 */ /* 0x000fe200078e0a30 */
[----:B------:R-:W-:Y:S01]  /*3240*/  IABS R52, R58 ;  /* 0x0000003a00347213 */ /* 0x000fe20000000000 */
[----:B------:R-:W-:Y:S01]  /*3250*/  IMAD.MOV.U32 R67, RZ, RZ, R49 ;  /* 0x000000ffff437224 */ /* 0x000fe200078e0031 */
[----:B------:R-:W-:Y:S01]  /*3260*/  IABS R49, R60 ;  /* 0x0000003c00317213 */ /* 0x000fe20000000000 */
[----:B------:R-:W-:Y:S02]  /*3270*/  @!P1 IMAD.IADD R55, R55, 0x1, -R2 ;  /* 0x0000000137379824 */ /* 0x000fe400078e0a02 */
[C---:B------:R-:W-:Y:S02]  /*3280*/  IMAD R57, R2.reuse, R48, R57 ;  /* 0x0000003002397224 */ /* 0x040fe400078e0239 */
[----:B------:R-:W-:Y:S01]  /*3290*/  IMAD.MOV.U32 R48, RZ, RZ, R52 ;  /* 0x000000ffff307224 */ /* 0x000fe200078e0034 */
[C---:B------:R-:W-:Y:S01]  /*32a0*/  ISETP.GT.U32.AND P1, PT, R2.reuse, R55, PT ;  /* 0x000000370200720c */ /* 0x040fe20003f24070 */
[----:B------:R-:W-:Y:S01]  /*32b0*/  @!P4 IMAD.IADD R53, R53, 0x1, -R2 ;  /* 0x000000013535c824 */ /* 0x000fe200078e0a02 */
[----:B------:R-:W-:Y:S01]  /*32c0*/  ISETP.GT.U32.AND P4, PT, R2, R51, PT ;  /* 0x000000330200720c */ /* 0x000fe20003f84070 */
[----:B------:R-:W-:Y:S01]  /*32d0*/  IMAD.MOV.U32 R65, RZ, RZ, R47 ;  /* 0x000000ffff417224 */ /* 0x000fe200078e002f */
[----:B------:R-:W-:Y:S01]  /*32e0*/  LOP3.LUT R52, R6, 0x16, RZ, 0xfc, !PT ;  /* 0x0000001606347812 */ /* 0x000fe200078efcff */
[----:B------:R-:W-:-:S04]  /*32f0*/  IMAD.HI.U32 R47, R7, R48, RZ ;  /* 0x00000030072f7227 */ /* 0x000fc800078e00ff */
[----:B------:R-:W-:Y:S01]  /*3300*/  @!P5 IMAD.MOV R67, RZ, RZ, -R67 ;  /* 0x000000ffff43d224 */ /* 0x000fe200078e0a43 */
[C---:B------:R-:W-:Y:S01]  /*3310*/  ISETP.GT.U32.AND P5, PT, R2.reuse, R57, PT ;  /* 0x000000390200720c */ /* 0x040fe20003fa4070 */
[----:B------:R-:W-:Y:S02]  /*3320*/  IMAD.MOV R47, RZ, RZ, -R47 ;  /* 0x000000ffff2f7224 */ /* 0x000fe400078e0a2f */
[----:B------:R-:W-:Y:S01]  /*3330*/  @!P6 IMAD.MOV R65, RZ, RZ, -R65 ;  /* 0x000000ffff41e224 */ /* 0x000fe200078e0a41 */
[C---:B------:R-:W-:Y:S01]  /*3340*/  ISETP.GT.U32.AND P6, PT, R2.reuse, R53, PT ;  /* 0x000000350200720c */ /* 0x040fe20003fc4070 */
[----:B------:R-:W-:Y:S02]  /*3350*/  IMAD R47, R2, R47, R48 ;  /* 0x0000002f022f7224 */ /* 0x000fe400078e0230 */
[----:B------:R-:W-:-:S04]  /*3360*/  IMAD.HI.U32 R50, R7, R59, RZ ;  /* 0x0000003b07327227 */ /* 0x000fc800078e00ff */
[----:B------:R-:W-:Y:S02]  /*3370*/  @!P4 IMAD.IADD R51, R51, 0x1, -R2 ;  /* 0x000000013333c824 */ /* 0x000fe400078e0a02 */
[----:B------:R-:W-:-:S04]  /*3380*/  IMAD.HI.U32 R48, R7, R49, RZ ;  /* 0x0000003107307227 */ /* 0x000fc800078e00ff */
[----:B------:R-:W-:Y:S01]  /*3390*/  @!P1 IMAD.IADD R55, R55, 0x1, -R2 ;  /* 0x0000000137379824 */ /* 0x000fe200078e0a02 */
[----:B------:R-:W-:Y:S01]  /*33a0*/  ISETP.GT.U32.AND P1, PT, R2, R47, PT ;  /* 0x0000002f0200720c */ /* 0x000fe20003f24070 */
[----:B------:R-:W-:Y:S02]  /*33b0*/  IMAD.MOV R50, RZ, RZ, -R50 ;  /* 0x000000ffff327224 */ /* 0x000fe400078e0a32 */
[----:B------:R-:W-:Y:S01]  /*33c0*/  @!P5 IMAD.IADD R57, R57, 0x1, -R2 ;  /* 0x000000013939d824 */ /* 0x000fe200078e0a02 */
[----:B------:R-:W-:Y:S01]  /*33d0*/  ISETP.GE.AND P5, PT, R56, RZ, PT ;  /* 0x000000ff3800720c */ /* 0x000fe20003fa6270 */
[----:B------:R-:W-:Y:S02]  /*33e0*/  IMAD.MOV.U32 R69, RZ, RZ, R51 ;  /* 0x000000ffff457224 */ /* 0x000fe400078e0033 */
[----:B------:R-:W-:Y:S02]  /*33f0*/  IMAD.MOV R48, RZ, RZ, -R48 ;  /* 0x000000ffff307224 */ /* 0x000fe400078e0a30 */
[C---:B------:R-:W-:Y:S01]  /*3400*/  IMAD R59, R2.reuse, R50, R59 ;  /* 0x00000032023b7224 */ /* 0x040fe200078e023b */
[----:B------:R-:W-:Y:S01]  /*3410*/  IABS R50, R52 ;  /* 0x0000003400327213 */ /* 0x000fe20000000000 */
[----:B------:R-:W-:Y:S01]  /*3420*/  @!P2 IMAD.MOV R69, RZ, RZ, -R69 ;  /* 0x000000ffff45a224 */ /* 0x000fe200078e0a45 */
[C---:B------:R-:W-:Y:S01]  /*3430*/  ISETP.GT.U32.AND P2, PT, R2.reuse, R57, PT ;  /* 0x000000390200720c */ /* 0x040fe20003f44070 */
[C---:B------:R-:W-:Y:S01]  /*3440*/  IMAD R49, R2.reuse, R48, R49 ;  /* 0x0000003002317224 */ /* 0x040fe200078e0231 */
[----:B------:R-:W-:Y:S01]  /*3450*/  ISETP.GT.U32.AND P4, PT, R2, R59, PT ;  /* 0x0000003b0200720c */ /* 0x000fe20003f84070 */
[----:B------:R-:W-:Y:S01]  /*3460*/  IMAD.MOV.U32 R73, RZ, RZ, R55 ;  /* 0x000000ffff497224 */ /* 0x000fe200078e0037 */
[----:B------:R-:W-:Y:S01]  /*3470*/  LOP3.LUT R55, R6, 0xc, RZ, 0xfc, !PT ;  /* 0x0000000c06377812 */ /* 0x000fe200078efcff */
[--C-:B------:R-:W-:Y:S01]  /*3480*/  @!P6 IMAD.IADD R53, R53, 0x1, -R2.reuse ;  /* 0x000000013535e824 */ /* 0x100fe200078e0a02 */
[----:B------:R-:W-:Y:S01]  /*3490*/  ISETP.GE.AND P6, PT, R54, RZ, PT ;  /* 0x000000ff3600720c */ /* 0x000fe20003fc6270 */
[----:B------:R-:W-:Y:S01]  /*34a0*/  @!P0 IMAD.MOV R73, RZ, RZ, -R73 ;  /* 0x000000ffff498224 */ /* 0x000fe200078e0a49 */
[----:B------:R-:W-:Y:S01]  /*34b0*/  ISETP.GT.U32.AND P0, PT, R2, R49, PT ;  /* 0x000000310200720c */ /* 0x000fe20003f04070 */
[----:B------:R-:W-:Y:S01]  /*34c0*/  IMAD.MOV.U32 R71, RZ, RZ, R53 ;  /* 0x000000ffff477224 */ /* 0x000fe200078e0035 */
[----:B------:R-:W-:Y:S01]  /*34d0*/  IABS R61, R55 ;  /* 0x00000037003d7213 */ /* 0x000fe20000000000 */
[----:B------:R-:W-:Y:S01]  /*34e0*/  @!P1 IMAD.IADD R47, R47, 0x1, -R2 ;  /* 0x000000012f2f9824 */ /* 0x000fe200078e0a02 */
[----:B------:R-:W-:Y:S01]  /*34f0*/  ISETP.GE.AND P1, PT, R58, RZ, PT ;  /* 0x000000ff3a00720c */ /* 0x000fe20003f26270 */
[----:B------:R-:W-:Y:S01]  /*3500*/  IMAD.MOV.U32 R51, RZ, RZ, R50 ;  /* 0x000000ffff337224 */ /* 0x000fe200078e0032 */
[----:B------:R-:W-:Y:S01]  /*3510*/  LOP3.LUT R50, R6, 0x12, RZ, 0xfc, !PT ;  /* 0x0000001206327812 */ /* 0x000fe200078efcff */
[----:B------:R-:W-:Y:S01]  /*3520*/  @!P3 IMAD.MOV R71, RZ, RZ, -R71 ;  /* 0x000000ffff47b224 */ /* 0x000fe200078e0a47 */
[----:B------:R-:W-:Y:S01]  /*3530*/  ISETP.GT.U32.AND P3, PT, R2, R47, PT ;  /* 0x0000002f0200720c */ /* 0x000fe20003f64070 */
[----:B------:R-:W-:Y:S01]  /*3540*/  IMAD.HI.U32 R48, R7, R51, RZ ;  /* 0x0000003307307227 */ /* 0x000fe200078e00ff */
[----:B------:R-:W-:-:S02]  /*3550*/  IABS R54, R50 ;  /* 0x0000003200367213 */ /* 0x000fc40000000000 */
[----:B------:R-:W-:Y:S01]  /*3560*/  LOP3.LUT R58, R6, 0x6, RZ, 0xfc, !PT ;  /* 0x00000006063a7812 */ /* 0x000fe200078efcff */
[--C-:B------:R-:W-:Y:S01]  /*3570*/  @!P2 IMAD.IADD R57, R57, 0x1, -R2.reuse ;  /* 0x000000013939a824 */ /* 0x100fe200078e0a02 */
[----:B------:R-:W-:Y:S01]  /*3580*/  ISETP.GE.AND P2, PT, R60, RZ, PT ;  /* 0x000000ff3c00720c */ /* 0x000fe20003f46270 */
[----:B------:R-:W-:Y:S01]  /*3590*/  @!P4 IMAD.IADD R59, R59, 0x1, -R2 ;  /* 0x000000013b3bc824 */ /* 0x000fe200078e0a02 */
[----:B------:R-:W-:Y:S01]  /*35a0*/  IABS R101, R58 ;  /* 0x0000003a00657213 */ /* 0x000fe20000000000 */
[----:B------:R-:W-:Y:S02]  /*35b0*/  IMAD.MOV R48, RZ, RZ, -R48 ;  /* 0x000000ffff307224 */ /* 0x000fe400078e0a30 */
[----:B------:R-:W-:Y:S01]  /*35c0*/  IMAD.MOV.U32 R75, RZ, RZ, R57 ;  /* 0x000000ffff4b7224 */ /* 0x000fe200078e0039 */
[----:B------:R-:W-:Y:S01]  /*35d0*/  ISETP.GT.U32.AND P4, PT, R2, R59, PT ;  /* 0x0000003b0200720c */ /* 0x000fe20003f84070 */
[--C-:B------:R-:W-:Y:S01]  /*35e0*/  @!P0 IMAD.IADD R49, R49, 0x1, -R2.reuse ;  /* 0x0000000131318824 */ /* 0x100fe200078e0a02 */
[----:B------:R-:W-:Y:S01]  /*35f0*/  ISETP.GE.AND P0, PT, R50, RZ, PT ;  /* 0x000000ff3200720c */ /* 0x000fe20003f06270 */
[----:B------:R-:W-:Y:S01]  /*3600*/  IMAD R51, R2, R48, R51 ;  /* 0x0000003002337224 */ /* 0x000fe200078e0233 */
[----:B------:R-:W-:Y:S01]  /*3610*/  LOP3.LUT R48, R6, 0x14, RZ, 0xfc, !PT ;  /* 0x0000001406307812 */ /* 0x000fe200078efcff */
[----:B------:R-:W-:Y:S01]  /*3620*/  @!P6 IMAD.MOV R75, RZ, RZ, -R75 ;  /* 0x000000ffff4be224 */ /* 0x000fe200078e0a4b */
[----:B------:R-:W-:Y:S01]  /*3630*/  ISETP.GT.U32.AND P6, PT, R2, R49, PT ;  /* 0x000000310200720c */ /* 0x000fe20003fc4070 */
[----:B------:R-:W-:Y:S01]  /*3640*/  @!P3 IMAD.IADD R47, R47, 0x1, -R2 ;  /* 0x000000012f2fb824 */ /* 0x000fe200078e0a02 */
[----:B------:R-:W-:-:S02]  /*3650*/  IABS R53, R48 ;  /* 0x0000003000357213 */ /* 0x000fc40000000000 */
[----:B------:R-:W-:Y:S01]  /*3660*/  ISETP.GE.AND P3, PT, R48, RZ, PT ;  /* 0x000000ff3000720c */ /* 0x000fe20003f66270 */
[----:B------:R-:W-:Y:S02]  /*3670*/  IMAD.MOV.U32 R81, RZ, RZ, R47 ;  /* 0x000000ffff517224 */ /* 0x000fe400078e002f */
[----:B------:R-:W-:-:S04]  /*3680*/  IMAD.HI.U32 R47, R7, R53, RZ ;  /* 0x00000035072f7227 */ /* 0x000fc800078e00ff */
[----:B------:R-:W-:Y:S01]  /*3690*/  @!P1 IMAD.MOV R81, RZ, RZ, -R81 ;  /* 0x000000ffff519224 */ /* 0x000fe200078e0a51 */
[----:B------:R-:W-:Y:S01]  /*36a0*/  ISETP.GT.U32.AND P1, PT, R2, R51, PT ;  /* 0x000000330200720c */ /* 0x000fe20003f24070 */
[--C-:B------:R-:W-:Y:S01]  /*36b0*/  @!P4 IMAD.IADD R59, R59, 0x1, -R2.reuse ;  /* 0x000000013b3bc824 */ /* 0x100fe200078e0a02 */
[----:B------:R-:W-:Y:S01]  /*36c0*/  ISETP.GE.AND P4, PT, R52, RZ, PT ;  /* 0x000000ff3400720c */ /* 0x000fe20003f86270 */
[----:B------:R-:W-:Y:S01]  /*36d0*/  @!P6 IMAD.IADD R49, R49, 0x1, -R2 ;  /* 0x000000013131e824 */ /* 0x000fe200078e0a02 */
[----:B------:R-:W-:Y:S01]  /*36e0*/  LOP3.LUT R52, R6, 0x10, RZ, 0xfc, !PT ;  /* 0x0000001006347812 */ /* 0x000fe200078efcff */
[----:B------:R-:W-:Y:S01]  /*36f0*/  IMAD.MOV R47, RZ, RZ, -R47 ;  /* 0x000000ffff2f7224 */ /* 0x000fe200078e0a2f */
[----:B------:R-:W-:Y:S01]  /*3700*/  ISETP.GE.AND P6, PT, R55, RZ, PT ;  /* 0x000000ff3700720c */ /* 0x000fe20003fc6270 */
[----:B------:R-:W-:Y:S01]  /*3710*/  IMAD.MOV.U32 R83, RZ, RZ, R49 ;  /* 0x000000ffff537224 */ /* 0x000fe200078e0031 */
[----:B------:R-:W-:Y:S01]  /*3720*/  IABS R56, R52 ;  /* 0x0000003400387213 */ /* 0x000fe20000000000 */
[----:B------:R-:W-:-:S02]  /*3730*/  IMAD R53, R2, R47, R53 ;  /* 0x0000002f02357224 */ /* 0x000fc400078e0235 */
[----:B------:R-:W-:Y:S02]  /*3740*/  @!P2 IMAD.MOV R83, RZ, RZ, -R83 ;  /* 0x000000ffff53a224 */ /* 0x000fe400078e0a53 */
[----:B------:R-:W-:Y:S01]  /*3750*/  IMAD.HI.U32 R48, R7, R54, RZ ;  /* 0x0000003607307227 */ /* 0x000fe200078e00ff */
[----:B------:R-:W-:-:S03]  /*3760*/  ISETP.GT.U32.AND P2, PT, R2, R53, PT ;  /* 0x000000350200720c */ /* 0x000fc60003f44070 */
[----:B------:R-:W-:-:S04]  /*3770*/  IMAD.HI.U32 R50, R7, R56, RZ ;  /* 0x0000003807327227 */ /* 0x000fc800078e00ff */
[----:B------:R-:W-:Y:S02]  /*3780*/  @!P1 IMAD.IADD R51, R51, 0x1, -R2 ;  /* 0x0000000133339824 */ /* 0x000fe400078e0a02 */
[----:B------:R-:W-:Y:S02]  /*3790*/  IMAD.MOV R55, RZ, RZ, -R48 ;  /* 0x000000ffff377224 */ /* 0x000fe400078e0a30 */
[----:B------:R-:W-:Y:S01]  /*37a0*/  IMAD.MOV R57, RZ, RZ, -R50 ;  /* 0x000000ffff397224 */ /* 0x000fe200078e0a32 */
[C---:B------:R-:W-:Y:S01]  /*37b0*/  ISETP.GT.U32.AND P1, PT, R2.reuse, R51, PT ;  /* 0x000000330200720c */ /* 0x040fe20003f24070 */
[C---:B------:R-:W-:Y:S01]  /*37c0*/  IMAD R49, R2.reuse, R55, R54 ;  /* 0x0000003702317224 */ /* 0x040fe200078e0236 */
[----:B------:R-:W-:Y:S01]  /*37d0*/  LEA.HI R54, R3, R16, RZ, 0x1a ;  /* 0x0000001003367211 */ /* 0x000fe200078fd0ff */
[----:B------:R-:W-:Y:S01]  /*37e0*/  IMAD R55, R2, R57, R56 ;  /* 0x0000003902377224 */ /* 0x000fe200078e0238 */
[C---:B------:R-:W-:Y:S01]  /*37f0*/  LOP3.LUT R57, R6.reuse, 0x8, RZ, 0xfc, !PT ;  /* 0x0000000806397812 */ /* 0x040fe200078efcff */
[----:B------:R-:W-:Y:S01]  /*3800*/  @!P2 IMAD.IADD R53, R53, 0x1, -R2 ;  /* 0x000000013535a824 */ /* 0x000fe200078e0a02 */
[----:B------:R-:W-:Y:S01]  /*3810*/  LOP3.LUT R56, R6, 0xa, RZ, 0xfc, !PT ;  /* 0x0000000a06387812 */ /* 0x000fe200078efcff */
[----:B------:R-:W-:Y:S01]  /*3820*/  IMAD.MOV.U32 R79, RZ, RZ, R59 ;  /* 0x000000ffff4f7224 */ /* 0x000fe200078e003b */
[----:B------:R-:W-:Y:S01]  /*3830*/  ISETP.GT.U32.AND P2, PT, R2, R55, PT ;  /* 0x000000370200720c */ /* 0x000fe20003f44070 */
[----:B------:R-:W-:Y:S01]  /*3840*/  IMAD.HI.U32 R50, R7, R101, RZ ;  /* 0x0000006507327227 */ /* 0x000fe200078e00ff */
[----:B------:R-:W-:-:S02]  /*3850*/  IABS R93, R57 ;  /* 0x00000039005d7213 */ /* 0x000fc40000000000 */
[----:B------:R-:W-:Y:S01]  /*3860*/  IABS R63, R56 ;  /* 0x00000038003f7213 */ /* 0x000fe20000000000 */
[----:B------:R-:W-:Y:S01]  /*3870*/  @!P1 IMAD.IADD R51, R51, 0x1, -R2 ;  /* 0x0000000133339824 */ /* 0x000fe200078e0a02 */
[----:B------:R-:W-:Y:S01]  /*3880*/  ISETP.GT.U32.AND P1, PT, R2, R49, PT ;  /* 0x000000310200720c */ /* 0x000fe20003f24070 */
[----:B------:R-:W-:Y:S01]  /*3890*/  @!P5 IMAD.MOV R79, RZ, RZ, -R79 ;  /* 0x000000ffff4fd224 */ /* 0x000fe200078e0a4f */
[----:B------:R-:W-:Y:S01]  /*38a0*/  ISETP.GE.AND P5, PT, R52, RZ, PT ;  /* 0x000000ff3400720c */ /* 0x000fe20003fa6270 */
[----:B------:R-:W-:Y:S02]  /*38b0*/  IMAD.MOV.U32 R85, RZ, RZ, R51 ;  /* 0x000000ffff557224 */ /* 0x000fe400078e0033 */
[----:B------:R-:W-:-:S04]  /*38c0*/  IMAD.HI.U32 R52, R7, R61, RZ ;  /* 0x0000003d07347227 */ /* 0x000fc800078e00ff */
[----:B------:R-:W-:Y:S01]  /*38d0*/  @!P4 IMAD.MOV R85, RZ, RZ, -R85 ;  /* 0x000000ffff55c224 */ /* 0x000fe200078e0a55 */
[C---:B------:R-:W-:Y:S01]  /*38e0*/  ISETP.GT.U32.AND P4, PT, R2.reuse, R53, PT ;  /* 0x000000350200720c */ /* 0x040fe20003f84070 */
[----:B------:R-:W-:Y:S02]  /*38f0*/  @!P2 IMAD.IADD R55, R55, 0x1, -R2 ;  /* 0x000000013737a824 */ /* 0x000fe400078e0a02 */
[----:B------:R-:W-:Y:S02]  /*3900*/  IMAD.MOV R52, RZ, RZ, -R52 ;  /* 0x000000ffff347224 */ /* 0x000fe400078e0a34 */
[----:B------:R-:W-:Y:S01]  /*3910*/  IMAD.HI.U32 R48, R7, R93, RZ ;  /* 0x0000005d07307227 */ /* 0x000fe200078e00ff */
[----:B------:R-:W-:-:S03]  /*3920*/  ISETP.GT.U32.AND P2, PT, R2, R55, PT ;  /* 0x000000370200720c */ /* 0x000fc60003f44070 */
[C---:B------:R-:W-:Y:S02]  /*3930*/  IMAD R61, R2.reuse, R52, R61 ;  /* 0x00000034023d7224 */ /* 0x040fe400078e023d */
[----:B------:R-:W-:Y:S02]  /*3940*/  IMAD.MOV R48, RZ, RZ, -R48 ;  /* 0x000000ffff307224 */ /* 0x000fe400078e0a30 */
[----:B------:R-:W-:Y:S01]  /*3950*/  @!P4 IMAD.IADD R53, R53, 0x1, -R2 ;  /* 0x000000013535c824 */ /* 0x000fe200078e0a02 */
[C---:B------:R-:W-:Y:S01]  /*3960*/  ISETP.GT.U32.AND P4, PT, R2.reuse, R61, PT ;  /* 0x0000003d0200720c */ /* 0x040fe20003f84070 */
[----:B------:R-:W-:Y:S02]  /*3970*/  IMAD R93, R2, R48, R93 ;  /* 0x00000030025d7224 */ /* 0x000fe400078e025d */
[----:B------:R-:W-:-:S04]  /*3980*/  IMAD.HI.U32 R47, R7, R63, RZ ;  /* 0x0000003f072f7227 */ /* 0x000fc800078e00ff */
[----:B------:R-:W-:Y:S01]  /*3990*/  @!P2 IMAD.IADD R55, R55, 0x1, -R2 ;  /* 0x000000013737a824 */ /* 0x000fe200078e0a02 */
[----:B------:R-:W-:Y:S01]  /*39a0*/  ISETP.GT.U32.AND P2, PT, R2, R93, PT ;  /* 0x0000005d0200720c */ /* 0x000fe20003f44070 */
[----:B------:R-:W-:Y:S02]  /*39b0*/  IMAD.MOV R51, RZ, RZ, -R47 ;  /* 0x000000ffff337224 */ /* 0x000fe400078e0a2f */
[----:B------:R-:W-:-:S04]  /*39c0*/  IMAD.HI.U32 R47, R7, R103, RZ ;  /* 0x00000067072f7227 */ /* 0x000fc800078e00ff */
[----:B------:R-:W-:Y:S02]  /*39d0*/  IMAD.MOV R47, RZ, RZ, -R47 ;  /* 0x000000ffff2f7224 */ /* 0x000fe400078e0a2f */
[--C-:B------:R-:W-:Y:S02]  /*39e0*/  @!P4 IMAD.IADD R61, R61, 0x1, -R2.reuse ;  /* 0x000000013d3dc824 */ /* 0x100fe400078e0a02 */
[C---:B------:R-:W-:Y:S02]  /*39f0*/  IMAD R103, R2.reuse, R47, R103 ;  /* 0x0000002f02677224 */ /* 0x040fe400078e0267 */
[--C-:B------:R-:W-:Y:S01]  /*3a00*/  @!P2 IMAD.IADD R93, R93, 0x1, -R2.reuse ;  /* 0x000000015d5da824 */ /* 0x100fe200078e0a02 */
[----:B------:R-:W-:Y:S01]  /*3a10*/  ISETP.GT.U32.AND P2, PT, R2, R61, PT ;  /* 0x0000003d0200720c */ /* 0x000fe20003f44070 */
[----:B------:R-:W-:Y:S02]  /*3a20*/  @!P1 IMAD.IADD R49, R49, 0x1, -R2 ;  /* 0x0000000131319824 */ /* 0x000fe400078e0a02 */
[----:B------:R-:W-:-:S02]  /*3a30*/  IMAD.MOV R50, RZ, RZ, -R50 ;  /* 0x000000ffff327224 */ /* 0x000fc400078e0a32 */
[----:B------:R-:W-:Y:S01]  /*3a40*/  VIADD R47, R54, 0x7e ;  /* 0x0000007e362f7836 */ /* 0x000fe20000000000 */
[C---:B------:R-:W-:Y:S01]  /*3a50*/  ISETP.GT.U32.AND P1, PT, R2.reuse, R49, PT ;  /* 0x000000310200720c */ /* 0x040fe20003f24070 */
[C---:B------:R-:W-:Y:S02]  /*3a60*/  IMAD R101, R2.reuse, R50, R101 ;  /* 0x0000003202657224 */ /* 0x040fe400078e0265 */
[----:B------:R-:W-:Y:S01]  /*3a70*/  IMAD R63, R2, R51, R63 ;  /* 0x00000033023f7224 */ /* 0x000fe200078e023f */
[----:B------:R-:W-:Y:S01]  /*3a80*/  ISETP.GE.AND P4, PT, R47, RZ, PT ;  /* 0x000000ff2f00720c */ /* 0x000fe20003f86270 */
[----:B------:R-:W-:Y:S01]  /*3a90*/  VIADD R60, R54, 0x6e ;  /* 0x0000006e363c7836 */ /* 0x000fe20000000000 */
[----:B------:R-:W-:Y:S01]  /*3aa0*/  IABS R50, R47 ;  /* 0x0000002f00327213 */ /* 0x000fe20000000000 */
[----:B------:R-:W-:-:S03]  /*3ab0*/  IMAD.HI.U32 R47, R7, R105, RZ ;  /* 0x00000069072f7227 */ /* 0x000fc600078e00ff */
[----:B------:R-:W-:Y:S01]  /*3ac0*/  IABS R51, R60 ;  /* 0x0000003c00337213 */ /* 0x000fe20000000000 */
        /* <DEDUP_REMOVED lines=8> */
[----:B------:R-:W-:Y:S02]  /*3b50*/  VIADD R62, R54, 0x5e ;  /* 0x0000005e363e7836 */ /* 0x000fe40000000000 */
[C---:B------:R-:W-:Y:S02]  /*3b60*/  IMAD R47, R2.reuse, R47, R50 ;  /* 0x0000002f022f7224 */ /* 0x040fe400078e0232 */
[----:B------:R-:W-:Y:S01]  /*3b70*/  @!P2 IMAD.IADD R103, R103, 0x1, -R2 ;  /* 0x000000016767a824 */ /* 0x000fe200078e0a02 */
[----:B------:R-:W-:Y:S01]  /*3b80*/  IABS R52, R62 ;  /* 0x0000003e00347213 */ /* 0x000fe20000000000 */
[----:B------:R-:W-:Y:S01]  /*3b90*/  IMAD.HI.U32 R48, R7, R51, RZ ;  /* 0x0000003307307227 */ /* 0x000fe200078e00ff */
[----:B------:R-:W-:-:S03]  /*3ba0*/  ISETP.GT.U32.AND P2, PT, R2, R47, PT ;  /* 0x0000002f0200720c */ /* 0x000fc60003f44070 */
[----:B------:R-:W-:Y:S02]  /*3bb0*/  IMAD.MOV.U32 R89, RZ, RZ, R49 ;  /* 0x000000ffff597224 */ /* 0x000fe400078e0031 */
[----:B------:R-:W-:Y:S01]  /*3bc0*/  @!P1 IMAD.IADD R63, R63, 0x1, -R2 ;  /* 0x000000013f3f9824 */ /* 0x000fe200078e0a02 */
[----:B------:R-:W-:Y:S01]  /*3bd0*/  ISETP.GT.U32.AND P1, PT, R2, R101, PT ;  /* 0x000000650200720c */ /* 0x000fe20003f24070 */
[----:B------:R-:W-:-:S04]  /*3be0*/  IMAD.HI.U32 R49, R7, R52, RZ ;  /* 0x0000003407317227 */ /* 0x000fc800078e00ff */
[----:B------:R-:W-:Y:S02]  /*3bf0*/  IMAD.MOV R48, RZ, RZ, -R48 ;  /* 0x000000ffff307224 */ /* 0x000fe400078e0a30 */
[----:B------:R-:W-:Y:S02]  /*3c00*/  IMAD.MOV.U32 R87, RZ, RZ, R53 ;  /* 0x000000ffff577224 */ /* 0x000fe400078e0035 */
[----:B------:R-:W-:Y:S02]  /*3c10*/  IMAD.MOV R53, RZ, RZ, -R49 ;  /* 0x000000ffff357224 */ /* 0x000fe400078e0a31 */
[C---:B------:R-:W-:Y:S02]  /*3c20*/  IMAD R49, R2.reuse, R48, R51 ;  /* 0x0000003002317224 */ /* 0x040fe400078e0233 */
[----:B------:R-:W-:Y:S01]  /*3c30*/  @!P3 IMAD.MOV R87, RZ, RZ, -R87 ;  /* 0x000000ffff57b224 */ /* 0x000fe200078e0a57 */
[C---:B------:R-:W-:Y:S01]  /*3c40*/  ISETP.GT.U32.AND P3, PT, R2.reuse, R93, PT ;  /* 0x0000005d0200720c */ /* 0x040fe20003f64070 */
[--C-:B------:R-:W-:Y:S01]  /*3c50*/  @!P2 IMAD.IADD R47, R47, 0x1, -R2.reuse ;  /* 0x000000012f2fa824 */ /* 0x100fe200078e0a02 */
[C---:B------:R-:W-:Y:S01]  /*3c60*/  ISETP.GT.U32.AND P2, PT, R2.reuse, R49, PT ;  /* 0x000000310200720c */ /* 0x040fe20003f44070 */
[----:B------:R-:W-:Y:S01]  /*3c70*/  @!P0 IMAD.MOV R89, RZ, RZ, -R89 ;  /* 0x000000ffff598224 */ /* 0x000fe200078e0a59 */
[----:B------:R-:W-:Y:S01]  /*3c80*/  ISETP.GT.U32.AND P0, PT, R2, R63, PT ;  /* 0x0000003f0200720c */ /* 0x000fe20003f04070 */
[----:B------:R-:W-:-:S02]  /*3c90*/  @!P1 IMAD.IADD R101, R101, 0x1, -R2 ;  /* 0x0000000165659824 */ /* 0x000fc400078e0a02 */
[----:B------:R-:W-:Y:S02]  /*3ca0*/  IMAD R51, R2, R53, R52 ;  /* 0x0000003502337224 */ /* 0x000fe400078e0234 */
[----:B------:R-:W-:Y:S01]  /*3cb0*/  VIADD R64, R54, 0x4e ;  /* 0x0000004e36407836 */ /* 0x000fe20000000000 */
[----:B------:R-:W-:Y:S01]  /*3cc0*/  ISETP.GT.U32.AND P1, PT, R2, R101, PT ;  /* 0x000000650200720c */ /* 0x000fe20003f24070 */
[----:B------:R-:W-:Y:S02]  /*3cd0*/  VIADD R66, R54, 0x3e ;  /* 0x0000003e36427836 */ /* 0x000fe40000000000 */
[--C-:B------:R-:W-:Y:S01]  /*3ce0*/  @!P3 IMAD.IADD R93, R93, 0x1, -R2.reuse ;  /* 0x000000015d5db824 */ /* 0x100fe200078e0a02 */
[----:B------:R-:W-:Y:S01]  /*3cf0*/  ISETP.GE.AND P3, PT, R56, RZ, PT ;  /* 0x000000ff3800720c */ /* 0x000fe20003f66270 */
[--C-:B------:R-:W-:Y:S01]  /*3d00*/  @!P2 IMAD.IADD R49, R49, 0x1, -R2.reuse ;  /* 0x000000013131a824 */ /* 0x100fe200078e0a02 */
[C---:B------:R-:W-:Y:S01]  /*3d10*/  ISETP.GT.U32.AND P2, PT, R2.reuse, R51, PT ;  /* 0x000000330200720c */ /* 0x040fe20003f44070 */
[----:B------:R-:W-:Y:S01]  /*3d20*/  @!P0 IMAD.IADD R63, R63, 0x1, -R2 ;  /* 0x000000013f3f8824 */ /* 0x000fe200078e0a02 */
[----:B------:R-:W-:Y:S01]  /*3d30*/  ISETP.GT.U32.AND P0, PT, R2, R105, PT ;  /* 0x000000690200720c */ /* 0x000fe20003f04070 */
[----:B------:R-:W-:Y:S01]  /*3d40*/  VIADD R70, R54, 0x1e ;  /* 0x0000001e36467836 */ /* 0x000fe20000000000 */
[----:B------:R-:W-:Y:S01]  /*3d50*/  IABS R53, R64 ;  /* 0x0000004000357213 */ /* 0x000fe20000000000 */
[----:B------:R-:W-:-:S02]  /*3d60*/  IMAD.MOV.U32 R97, RZ, RZ, R63 ;  /* 0x000000ffff617224 */ /* 0x000fc400078e003f */
[--C-:B------:R-:W-:Y:S01]  /*3d70*/  @!P1 IMAD.IADD R101, R101, 0x1, -R2.reuse ;  /* 0x0000000165659824 */ /* 0x100fe200078e0a02 */
[----:B------:R-:W-:Y:S01]  /*3d80*/  ISETP.GE.AND P1, PT, R57, RZ, PT ;  /* 0x000000ff3900720c */ /* 0x000fe20003f26270 */
[----:B------:R-:W-:Y:S01]  /*3d90*/  IMAD.HI.U32 R48, R7, R53, RZ ;  /* 0x0000003507307227 */ /* 0x000fe200078e00ff */
[----:B------:R-:W-:Y:S02]  /*3da0*/  IABS R57, R66 ;  /* 0x0000004200397213 */ /* 0x000fe40000000000 */
[----:B------:R-:W-:Y:S01]  /*3db0*/  IABS R77, R70 ;  /* 0x00000046004d7213 */ /* 0x000fe20000000000 */
[----:B------:R-:W-:Y:S02]  /*3dc0*/  VIADD R68, R54, 0x2e ;  /* 0x0000002e36447836 */ /* 0x000fe40000000000 */
[----:B------:R-:W-:Y:S01]  /*3dd0*/  @!P2 IMAD.IADD R51, R51, 0x1, -R2 ;  /* 0x000000013333a824 */ /* 0x000fe200078e0a02 */
[C---:B------:R-:W-:Y:S01]  /*3de0*/  ISETP.GT.U32.AND P2, PT, R2.reuse, R103, PT ;  /* 0x000000670200720c */ /* 0x040fe20003f44070 */
[----:B------:R-:W-:Y:S01]  /*3df0*/  @!P3 IMAD.MOV R97, RZ, RZ, -R97 ;  /* 0x000000ffff61b224 */ /* 0x000fe200078e0a61 */
[----:B------:R-:W-:Y:S01]  /*3e00*/  ISETP.GT.U32.AND P3, PT, R2, R47, PT ;  /* 0x0000002f0200720c */ /* 0x000fe20003f64070 */
[----:B------:R-:W-:Y:S01]  /*3e10*/  IMAD.MOV R56, RZ, RZ, -R48 ;  /* 0x000000ffff387224 */ /* 0x000fe200078e0a30 */
[----:B------:R-:W-:Y:S01]  /*3e20*/  IABS R59, R68 ;  /* 0x00000044003b7213 */ /* 0x000fe20000000000 */
[----:B------:R-:W-:Y:S01]  /*3e30*/  @!P0 IMAD.IADD R105, R105, 0x1, -R2 ;  /* 0x0000000169698824 */ /* 0x000fe200078e0a02 */
[----:B------:R-:W-:Y:S01]  /*3e40*/  ISETP.GE.AND P0, PT, R58, RZ, PT ;  /* 0x000000ff3a00720c */ /* 0x000fe20003f06270 */
[----:B------:R-:W-:-:S02]  /*3e50*/  VIADD R54, R54, 0xe ;  /* 0x0000000e36367836 */ /* 0x000fc40000000000 */
[----:B------:R-:W-:-:S03]  /*3e60*/  IMAD.HI.U32 R50, R7, R57, RZ ;  /* 0x0000003907327227 */ /* 0x000fc600078e00ff */
[----:B------:R-:W-:Y:S01]  /*3e70*/  IABS R58, R54 ;  /* 0x00000036003a7213 */ /* 0x000fe20000000000 */
[----:B------:R-:W-:-:S04]  /*3e80*/  IMAD.HI.U32 R48, R7, R77, RZ ;  /* 0x0000004d07307227 */ /* 0x000fc800078e00ff */
[----:B------:R-:W-:Y:S02]  /*3e90*/  IMAD.MOV.U32 R91, RZ, RZ, R55 ;  /* 0x000000ffff5b7224 */ /* 0x000fe400078e0037 */
[C---:B------:R-:W-:Y:S02]  /*3ea0*/  IMAD R53, R2.reuse, R56, R53 ;  /* 0x0000003802357224 */ /* 0x040fe400078e0235 */
[----:B------:R-:W-:Y:S02]  /*3eb0*/  IMAD.MOV R50, RZ, RZ, -R50 ;  /* 0x000000ffff327224 */ /* 0x000fe400078e0a32 */
[----:B------:R-:W-:Y:S02]  /*3ec0*/  IMAD.MOV R56, RZ, RZ, -R48 ;  /* 0x000000ffff387224 */ /* 0x000fe400078e0a30 */
[----:B------:R-:W-:Y:S01]  /*3ed0*/  @!P5 IMAD.MOV R91, RZ, RZ, -R91 ;  /* 0x000000ffff5bd224 */ /* 0x000fe200078e0a5b */
[----:B------:R-:W-:Y:S01]  /*3ee0*/  ISETP.GT.U32.AND P5, PT, R2, R105, PT ;  /* 0x000000690200720c */ /* 0x000fe20003fa4070 */
[----:B------:R-:W-:-:S02]  /*3ef0*/  IMAD.MOV.U32 R99, RZ, RZ, R93 ;  /* 0x000000ffff637224 */ /* 0x000fc400078e005d */
[----:B------:R-:W-:-:S04]  /*3f00*/  IMAD.HI.U32 R52, R7, R59, RZ ;  /* 0x0000003b07347227 */ /* 0x000fc800078e00ff */
[C---:B------:R-:W-:Y:S02]  /*3f10*/  IMAD R57, R2.reuse, R50, R57 ;  /* 0x0000003202397224 */ /* 0x040fe400078e0239 */
[C---:B------:R-:W-:Y:S02]  /*3f20*/  IMAD R77, R2.reuse, R56, R77 ;  /* 0x00000038024d7224 */ /* 0x040fe400078e024d */
[----:B------:R-:W-:Y:S01]  /*3f30*/  @!P1 IMAD.MOV R99, RZ, RZ, -R99 ;  /* 0x000000ffff639224 */ /* 0x000fe200078e0a63 */
[----:B------:R-:W-:Y:S01]  /*3f40*/  ISETP.GT.U32.AND P1, PT, R2, R49, PT ;  /* 0x000000310200720c */ /* 0x000fe20003f24070 */
[----:B------:R-:W-:Y:S02]  /*3f50*/  IMAD.MOV R52, RZ, RZ, -R52 ;  /* 0x000000ffff347224 */ /* 0x000fe400078e0a34 */
[----:B------:R-:W-:-:S04]  /*3f60*/  IMAD.HI.U32 R48, R7, R58, RZ ;  /* 0x0000003a07307227 */ /* 0x000fc800078e00ff */
[--C-:B------:R-:W-:Y:S01]  /*3f70*/  @!P2 IMAD.IADD R103, R103, 0x1, -R2.reuse ;  /* 0x000000016767a824 */ /* 0x100fe200078e0a02 */
[C---:B------:R-:W-:Y:S01]  /*3f80*/  ISETP.GT.U32.AND P2, PT, R2.reuse, R57, PT ;  /* 0x000000390200720c */ /* 0x040fe20003f44070 */
[----:B------:R-:W-:Y:S01]  /*3f90*/  @!P3 IMAD.IADD R47, R47, 0x1, -R2 ;  /* 0x000000012f2fb824 */ /* 0x000fe200078e0a02 */
[C---:B------:R-:W-:Y:S01]  /*3fa0*/  ISETP.GT.U32.AND P3, PT, R2.reuse, R77, PT ;  /* 0x0000004d0200720c */ /* 0x040fe20003f64070 */
[----:B------:R-:W-:Y:S02]  /*3fb0*/  IMAD.MOV.U32 R95, RZ, RZ, R61 ;  /* 0x000000ffff5f7224 */ /* 0x000fe400078e003d */
[C---:B------:R-:W-:Y:S02]  /*3fc0*/  IMAD R59, R2.reuse, R52, R59 ;  /* 0x00000034023b7224 */ /* 0x040fe400078e023b */
[----:B------:R-:W-:Y:S01]  /*3fd0*/  IMAD.MOV R55, RZ, RZ, -R48 ;  /* 0x000000ffff377224 */ /* 0x000fe200078e0a30 */
[----:B------:R-:W-:Y:S01]  /*3fe0*/  LOP3.LUT R48, RZ, R5, RZ, 0x33, !PT ;  /* 0x00000005ff307212 */ /* 0x000fe200078e33ff */
[----:B------:R-:W-:Y:S01]  /*3ff0*/  @!P0 IMAD.MOV R101, RZ, RZ, -R101 ;  /* 0x000000ffff658224 */ /* 0x000fe200078e0a65 */
[----:B------:R-:W-:Y:S01]  /*4000*/  ISETP.GT.U32.AND P0, PT, R2, R53, PT ;  /* 0x000000350200720c */ /* 0x000fe20003f04070 */
[----:B------:R-:W-:-:S04]  /*4010*/  IMAD.HI.U32 R7, R7, R107, RZ ;  /* 0x0000006b07077227 */ /* 0x000fc800078e00ff */
[----:B------:R-:W-:Y:S01]  /*4020*/  @!P6 IMAD.MOV R95, RZ, RZ, -R95 ;  /* 0x000000ffff5fe224 */ /* 0x000fe200078e0a5f */
[C---:B------:R-:W-:Y:S01]  /*4030*/  ISETP.GT.U32.AND P6, PT, R2.reuse, R51, PT ;  /* 0x000000330200720c */ /* 0x040fe20003fc4070 */
[C---:B------:R-:W-:Y:S02]  /*4040*/  IMAD R93, R2.reuse, R55, R58 ;  /* 0x00000037025d7224 */ /* 0x040fe400078e023a */
[--C-:B------:R-:W-:Y:S01]  /*4050*/  @!P5 IMAD.IADD R105, R105, 0x1, -R2.reuse ;  /* 0x000000016969d824 */ /* 0x100fe200078e0a02 */
[C---:B------:R-:W-:Y:S01]  /*4060*/  ISETP.GT.U32.AND P5, PT, R2.reuse, R59, PT ;  /* 0x0000003b0200720c */ /* 0x040fe20003fa4070 */
[----:B------:R-:W-:Y:S02]  /*4070*/  IMAD.MOV R7, RZ, RZ, -R7 ;  /* 0x000000ffff077224 */ /* 0x000fe400078e0a07 */
[----:B------:R-:W-:Y:S01]  /*4080*/  @!P1 IMAD.IADD R49, R49, 0x1, -R2 ;  /* 0x0000000131319824 */ /* 0x000fe200078e0a02 */
[C---:B------:R-:W-:Y:S01]  /*4090*/  ISETP.GT.U32.AND P1, PT, R2.reuse, R93, PT ;  /* 0x0000005d0200720c */ /* 0x040fe20003f24070 */
[----:B------:R-:W-:-:S02]  /*40a0*/  IMAD R107, R2, R7, R107 ;  /* 0x00000007026b7224 */ /* 0x000fc400078e026b */
[--C-:B------:R-:W-:Y:S01]  /*40b0*/  @!P2 IMAD.IADD R57, R57, 0x1, -R2.reuse ;  /* 0x000000013939a824 */ /* 0x100fe200078e0a02 */
[----:B------:R-:W-:Y:S01]  /*40c0*/  ISETP.GE.AND P2, PT, R60, RZ, PT ;  /* 0x000000ff3c00720c */ /* 0x000fe20003f46270 */
[--C-:B------:R-:W-:Y:S01]  /*40d0*/  @!P3 IMAD.IADD R77, R77, 0x1, -R2.reuse ;  /* 0x000000014d4db824 */ /* 0x100fe200078e0a02 */
[----:B------:R-:W-:Y:S01]  /*40e0*/  ISETP.GT.U32.AND P3, PT, R2, R107, PT ;  /* 0x0000006b0200720c */ /* 0x000fe20003f64070 */
[--C-:B------:R-:W-:Y:S01]  /*40f0*/  @!P0 IMAD.IADD R53, R53, 0x1, -R2.reuse ;  /* 0x0000000135358824 */ /* 0x100fe200078e0a02 */
[----:B------:R-:W-:Y:S01]  /*4100*/  ISETP.GE.AND P0, PT, R74, RZ, PT ;  /* 0x000000ff4a00720c */ /* 0x000fe20003f06270 */
[--C-:B------:R-:W-:Y:S01]  /*4110*/  @!P6 IMAD.IADD R51, R51, 0x1, -R2.reuse ;  /* 0x000000013333e824 */ /* 0x100fe200078e0a02 */
[----:B------:R-:W-:Y:S01]  /*4120*/  ISETP.GE.AND P6, PT, R72, RZ, PT ;  /* 0x000000ff4800720c */ /* 0x000fe20003fc6270 */
[--C-:B------:R-:W-:Y:S01]  /*4130*/  @!P5 IMAD.IADD R59, R59, 0x1, -R2.reuse ;  /* 0x000000013b3bd824 */ /* 0x100fe200078e0a02 */
[----:B------:R-:W-:Y:S01]  /*4140*/  ISETP.GE.AND P5, PT, R62, RZ, PT ;  /* 0x000000ff3e00720c */ /* 0x000fe20003fa6270 */
[----:B------:R-:W-:Y:S01]  /*4150*/  @!P1 IMAD.IADD R93, R93, 0x1, -R2 ;  /* 0x000000015d5d9824 */ /* 0x000fe200078e0a02 */
[----:B------:R-:W-:Y:S01]  /*4160*/  ISETP.GT.U32.AND P1, PT, R2, R53, PT ;  /* 0x000000350200720c */ /* 0x000fe20003f24070 */
[----:B------:R-:W-:-:S02]  /*4170*/  IMAD.MOV.U32 R7, RZ, RZ, R49 ;  /* 0x000000ffff077224 */ /* 0x000fc400078e0031 */
[----:B------:R-:W-:Y:S02]  /*4180*/  IMAD.MOV.U32 R55, RZ, RZ, R51 ;  /* 0x000000ffff377224 */ /* 0x000fe400078e0033 */
[--C-:B------:R-:W-:Y:S02]  /*4190*/  @!P3 IMAD.IADD R107, R107, 0x1, -R2.reuse ;  /* 0x000000016b6bb824 */ /* 0x100fe400078e0a02 */
[----:B------:R-:W-:Y:S01]  /*41a0*/  @!P2 IMAD.MOV R7, RZ, RZ, -R7 ;  /* 0x000000ffff07a224 */ /* 0x000fe200078e0a07 */
[C---:B------:R-:W-:Y:S01]  /*41b0*/  ISETP.GT.U32.AND P2, PT, R2.reuse, R93, PT ;  /* 0x0000005d0200720c */ /* 0x040fe20003f44070 */
[----:B------:R-:W-:Y:S01]  /*41c0*/  @!P0 IMAD.MOV R105, RZ, RZ, -R105 ;  /* 0x000000ffff698224 */ /* 0x000fe200078e0a69 */
[C---:B------:R-:W-:Y:S01]  /*41d0*/  ISETP.GT.U32.AND P0, PT, R2.reuse, R57, PT ;  /* 0x000000390200720c */ /* 0x040fe20003f04070 */
[----:B------:R-:W-:Y:S01]  /*41e0*/  @!P6 IMAD.MOV R103, RZ, RZ, -R103 ;  /* 0x000000ffff67e224 */ /* 0x000fe200078e0a67 */
[C---:B------:R-:W-:Y:S01]  /*41f0*/  ISETP.GT.U32.AND P3, PT, R2.reuse, R107, PT ;  /* 0x0000006b0200720c */ /* 0x040fe20003f64070 */
[----:B------:R-:W-:Y:S01]  /*4200*/  @!P4 IMAD.MOV R47, RZ, RZ, -R47 ;  /* 0x000000ffff2fc224 */ /* 0x000fe200078e0a2f */
[C---:B------:R-:W-:Y:S01]  /*4210*/  ISETP.GT.U32.AND P6, PT, R2.reuse, R77, PT ;  /* 0x0000004d0200720c */ /* 0x040fe20003fc4070 */
[----:B------:R-:W-:Y:S01]  /*4220*/  @!P5 IMAD.MOV R55, RZ, RZ, -R55 ;  /* 0x000000ffff37d224 */ /* 0x000fe200078e0a37 */
[----:B------:R-:W-:Y:S01]  /*4230*/  ISETP.GT.U32.AND P4, PT, R2, R59, PT ;  /* 0x0000003b0200720c */ /* 0x000fe20003f84070 */
[----:B------:R-:W-:Y:S01]  /*4240*/  @!P1 IMAD.IADD R53, R53, 0x1, -R2 ;  /* 0x0000000135359824 */ /* 0x000fe200078e0a02 */
[----:B------:R-:W-:-:S02]  /*4250*/  ISETP.GE.AND P5, PT, R64, RZ, PT ;  /* 0x000000ff4000720c */ /* 0x000fc40003fa6270 */
[----:B------:R-:W-:Y:S01]  /*4260*/  ISETP.GE.AND P1, PT, R66, RZ, PT ;  /* 0x000000ff4200720c */ /* 0x000fe20003f26270 */
[--C-:B------:R-:W-:Y:S01]  /*4270*/  @!P2 IMAD.IADD R93, R93, 0x1, -R2.reuse ;  /* 0x000000015d5da824 */ /* 0x100fe200078e0a02 */
[----:B------:R-:W-:Y:S01]  /*4280*/  ISETP.GE.AND P2, PT, R6, RZ, PT ;  /* 0x000000ff0600720c */ /* 0x000fe20003f46270 */
[--C-:B------:R-:W-:Y:S01]  /*4290*/  @!P0 IMAD.IADD R57, R57, 0x1, -R2.reuse ;  /* 0x0000000139398824 */ /* 0x100fe200078e0a02 */
[----:B------:R-:W-:Y:S01]  /*42a0*/  ISETP.GE.AND P0, PT, R68, RZ, PT ;  /* 0x000000ff4400720c */ /* 0x000fe20003f06270 */
[----:B------:R-:W-:Y:S02]  /*42b0*/  IMAD.MOV.U32 R61, RZ, RZ, R53 ;  /* 0x000000ffff3d7224 */ /* 0x000fe400078e0035 */
[----:B------:R-:W-:Y:S01]  /*42c0*/  IMAD R6, R76, UR8, RZ ;  /* 0x000000084c067c24 */ /* 0x000fe2000f8e02ff */
[----:B------:R-:W-:Y:S01]  /*42d0*/  USHF.L.U32 UR8, UR8, 0x6, URZ ;  /* 0x0000000608087899 */ /* 0x000fe2000800063f */
[--C-:B------:R-:W-:Y:S01]  /*42e0*/  @!P3 IMAD.IADD R107, R107, 0x1, -R2.reuse ;  /* 0x000000016b6bb824 */ /* 0x100fe200078e0a02 */
[----:B------:R-:W-:Y:S01]  /*42f0*/  ISETP.NE.AND P3, PT, R5, RZ, PT ;  /* 0x000000ff0500720c */ /* 0x000fe20003f65270 */
[--C-:B------:R-:W-:Y:S01]  /*4300*/  @!P6 IMAD.IADD R77, R77, 0x1, -R2.reuse ;  /* 0x000000014d4de824 */ /* 0x100fe200078e0a02 */
[----:B------:R-:W-:Y:S01]  /*4310*/  ISETP.GE.AND P6, PT, R54, RZ, PT ;  /* 0x000000ff3600720c */ /* 0x000fe20003fc6270 */
[----:B------:R-:W-:Y:S01]  /*4320*/  @!P4 IMAD.IADD R59, R59, 0x1, -R2 ;  /* 0x000000013b3bc824 */ /* 0x000fe200078e0a02 */
[----:B------:R-:W-:Y:S01]  /*4330*/  ISETP.GE.AND P4, PT, R70, RZ, PT ;  /* 0x000000ff4600720c */ /* 0x000fe20003f86270 */
[----:B------:R-:W-:Y:S01]  /*4340*/  @!P5 IMAD.MOV R61, RZ, RZ, -R61 ;  /* 0x000000ffff3dd224 */ /* 0x000fe200078e0a3d */
[----:B------:R-:W-:Y:S01]  /*4350*/  IADD3 R2, P5, R6, UR4, RZ ;  /* 0x0000000406027c10 */ /* 0x000fe2000ffbe0ff */
[----:B------:R-:W-:Y:S01]  /*4360*/  IMAD.MOV.U32 R5, RZ, RZ, R57 ;  /* 0x000000ffff057224 */ /* 0x000fe200078e0039 */
[C---:B------:R-:W-:Y:S01]  /*4370*/  SEL R47, R48.reuse, R47, !P3 ;  /* 0x0000002f302f7207 */ /* 0x040fe20005800000 */
[----:B------:R-:W-:Y:S01]  /*4380*/  IMAD.MOV.U32 R63, RZ, RZ, R59 ;  /* 0x000000ffff3f7224 */ /* 0x000fe200078e003b */
[C---:B------:R-:W-:Y:S01]  /*4390*/  SEL R9, R48.reuse, R9, !P3 ;  /* 0x0000000930097207 */ /* 0x040fe20005800000 */
[----:B------:R-:W-:Y:S01]  /*43a0*/  @!P1 IMAD.MOV R5, RZ, RZ, -R5 ;  /* 0x000000ffff059224 */ /* 0x000fe200078e0a05 */
[C---:B------:R-:W-:Y:S01]  /*43b0*/  SEL R49, R48.reuse, R4, !P3 ;  /* 0x0000000430317207 */ /* 0x040fe20005800000 */
[----:B------:R-:W-:Y:S01]  /*43c0*/  @!P0 IMAD.MOV R63, RZ, RZ, -R63 ;  /* 0x000000ffff3f8224 */ /* 0x000fe200078e0a3f */
[----:B------:R-:W-:Y:S01]  /*43d0*/  SEL R10, R48, R10, !P3 ;  /* 0x0000000a300a7207 */ /* 0x000fe20005800000 */
[----:B------:R-:W-:Y:S01]  /*43e0*/  @!P6 IMAD.MOV R93, RZ, RZ, -R93 ;  /* 0x000000ffff5de224 */ /* 0x000fe200078e0a5d */
[----:B------:R-:W-:Y:S01]  /*43f0*/  LEA.HI.X.SX32 R4, R6, UR5, 0x1, P5 ;  /* 0x0000000506047c11 */ /* 0x000fe2000a8f0eff */
[----:B------:R-:W-:Y:S01]  /*4400*/  ULDC UR5, c[0x0][0x240] ;  /* 0x0000900000057ab9 */ /* 0x000fe20000000800 */
[C---:B------:R-:W-:Y:S01]  /*4410*/  SEL R8, R48.reuse, R8, !P3 ;  /* 0x0000000830087207 */ /* 0x040fe20005800000 */
[----:B------:R-:W-:Y:S01]  /*4420*/  IMAD R47, R47, UR5, RZ ;  /* 0x000000052f2f7c24 */ /* 0x000fe2000f8e02ff */
[C---:B------:R-:W-:Y:S01]  /*4430*/  SEL R66, R48.reuse, R40, !P3 ;  /* 0x0000002830427207 */ /* 0x040fe20005800000 */
[----:B------:R-:W-:Y:S01]  /*4440*/  IMAD R9, R9, UR5, RZ ;  /* 0x0000000509097c24 */ /* 0x000fe2000f8e02ff */
[----:B------:R-:W-:Y:S01]  /*4450*/  SEL R40, R48, R5, !P3 ;  /* 0x0000000530287207 */ /* 0x000fe20005800000 */
[----:B------:R-:W-:Y:S01]  /*4460*/  IMAD R5, R10, UR5, RZ ;  /* 0x000000050a057c24 */ /* 0x000fe2000f8e02ff */
[C---:B------:R-:W-:Y:S01]  /*4470*/  SEL R52, R48.reuse, R19, !P3 ;  /* 0x0000001330347207 */ /* 0x040fe20005800000 */
[----:B------:R-:W-:Y:S01]  /*4480*/  @!P4 IMAD.MOV R77, RZ, RZ, -R77 ;  /* 0x000000ffff4dc224 */ /* 0x000fe200078e0a4d */
[C---:B------:R-:W-:Y:S01]  /*4490*/  SEL R11, R48.reuse, R11, !P3 ;  /* 0x0000000b300b7207 */ /* 0x040fe20005800000 */
[----:B------:R-:W-:Y:S01]  /*44a0*/  @!P2 IMAD.MOV R107, RZ, RZ, -R107 ;  /* 0x000000ffff6ba224 */ /* 0x000fe200078e0a6b */
[----:B------:R-:W-:Y:S01]  /*44b0*/  SEL R19, R48, R7, !P3 ;  /* 0x0000000730137207 */ /* 0x000fe20005800000 */
[----:B------:R-:W-:Y:S01]  /*44c0*/  IMAD R7, R8, UR5, RZ ;  /* 0x0000000508077c24 */ /* 0x000fe2000f8e02ff */
[-C--:B------:R-:W-:Y:S01]  /*44d0*/  IADD3 R8, P5, R47, R2.reuse, RZ ;  /* 0x000000022f087210 */ /* 0x080fe20007fbe0ff */
[----:B------:R-:W-:Y:S01]  /*44e0*/  IMAD R49, R49, UR5, RZ ;  /* 0x0000000531317c24 */ /* 0x000fe2000f8e02ff */
[----:B------:R-:W-:Y:S01]  /*44f0*/  IADD3 R10, P6, R9, R2, RZ ;  /* 0x00000002090a7210 */ /* 0x000fe20007fde0ff */
[----:B------:R-:W-:Y:S01]  /*4500*/  IMAD R11, R11, UR5, RZ ;  /* 0x000000050b0b7c24 */ /* 0x000fe2000f8e02ff */
[C---:B------:R-:W-:Y:S01]  /*4510*/  SEL R12, R48.reuse, R12, !P3 ;  /* 0x0000000c300c7207 */ /* 0x040fe20005800000 */
[----:B------:R0:W-:Y:S01]  /*4520*/  STL [R1+0x108], R8 ;  /* 0x0001080801007387 */ /* 0x0001e20000100800 */
[----:B------:R-:W-:Y:S01]  /*4530*/  IADD3 R6, P0, R5, R2, RZ ;  /* 0x0000000205067210 */ /* 0x000fe20007f1e0ff */
[----:B------:R-:W-:Y:S01]  /*4540*/  IMAD R19, R19, UR5, RZ ;  /* 0x0000000513137c24 */ /* 0x000fe2000f8e02ff */
[C---:B------:R-:W-:Y:S01]  /*4550*/  SEL R14, R48.reuse, R14, !P3 ;  /* 0x0000000e300e7207 */ /* 0x040fe20005800000 */
[----:B------:R1:W-:Y:S01]  /*4560*/  STL [R1+0x110], R10 ;  /* 0x0001100a01007387 */ /* 0x0003e20000100800 */
[C---:B------:R-:W-:Y:S01]  /*4570*/  SEL R76, R48.reuse, R46, !P3 ;  /* 0x0000002e304c7207 */ /* 0x040fe20005800000 */
[----:B------:R-:W-:Y:S01]  /*4580*/  ULDC UR4, c[0x0][0x234] ;  /* 0x00008d0000047ab9 */ /* 0x000fe20000000800 */
[----:B------:R-:W-:Y:S01]  /*4590*/  SEL R50, R48, R13, !P3 ;  /* 0x0000000d30327207 */ /* 0x000fe20005800000 */
[----:B------:R-:W-:Y:S01]  /*45a0*/  IMAD R13, R12, UR5, RZ ;  /* 0x000000050c0d7c24 */ /* 0x000fe2000f8e02ff */
[C---:B------:R-:W-:Y:S01]  /*45b0*/  SEL R51, R48.reuse, R15, !P3 ;  /* 0x0000000f30337207 */ /* 0x040fe20005800000 */
[----:B------:R2:W-:Y:S01]  /*45c0*/  STL [R1+0x118], R6 ;  /* 0x0001180601007387 */ /* 0x0005e20000100800 */
[----:B------:R-:W-:Y:S01]  /*45d0*/  SEL R20, R48, R20, !P3 ;  /* 0x0000001430147207 */ /* 0x000fe20005800000 */
[----:B------:R-:W-:Y:S01]  /*45e0*/  IMAD R15, R14, UR5, RZ ;  /* 0x000000050e0f7c24 */ /* 0x000fe2000f8e02ff */
[----:B------:R-:W-:Y:S01]  /*45f0*/  SEL R53, R48, R21, !P3 ;  /* 0x0000001530357207 */ /* 0x000fe20005800000 */
[----:B------:R-:W-:Y:S01]  /*4600*/  IMAD R21, R50, UR5, RZ ;  /* 0x0000000532157c24 */ /* 0x000fe2000f8e02ff */
[C---:B------:R-:W-:Y:S01]  /*4610*/  SEL R54, R48.reuse, R23, !P3 ;  /* 0x0000001730367207 */ /* 0x040fe20005800000 */
[----:B------:R-:W-:Y:S01]  /*4620*/  IMAD R51, R51, UR5, RZ ;  /* 0x0000000533337c24 */ /* 0x000fe2000f8e02ff */
        /* <DEDUP_REMOVED lines=24> */
[C---:B------:R-:W-:Y:S01]  /*47b0*/  SEL R36, R48.reuse, R36, !P3 ;  /* 0x0000002430247207 */ /* 0x040fe20005800000 */
[----:B------:R-:W-:Y:S01]  /*47c0*/  UIADD3 UR4, UR7, 0x4000, URZ ;  /* 0x0000400007047890 */ /* 0x000fe2000fffe03f */
[----:B------:R-:W-:Y:S01]  /*47d0*/  SEL R64, R48, R37, !P3 ;  /* 0x0000002530407207 */ /* 0x000fe20005800000 */
[----:B------:R-:W-:Y:S01]  /*47e0*/  IMAD R37, R58, UR5, RZ ;  /* 0x000000053a257c24 */ /* 0x000fe2000f8e02ff */
[C---:B------:R-:W-:Y:S01]  /*47f0*/  SEL R38, R48.reuse, R38, !P3 ;  /* 0x0000002630267207 */ /* 0x040fe20005800000 */
[----:B------:R-:W-:Y:S01]  /*4800*/  USHF.R.U32.HI UR4, URZ, 0x4, UR4 ;  /* 0x000000043f047899 */ /* 0x000fe20008011604 */
[----:B------:R-:W-:Y:S01]  /*4810*/  SEL R68, R48, R39, !P3 ;  /* 0x0000002730447207 */ /* 0x000fe20005800000 */
[----:B------:R-:W-:Y:S01]  /*4820*/  IMAD R39, R30, UR5, RZ ;  /* 0x000000051e277c24 */ /* 0x000fe2000f8e02ff */
[----:B------:R-:W-:Y:S01]  /*4830*/  SEL R70, R48, R41, !P3 ;  /* 0x0000002930467207 */ /* 0x000fe20005800000 */
[----:B------:R-:W-:Y:S01]  /*4840*/  IMAD R41, R32, UR5, RZ ;  /* 0x0000000520297c24 */ /* 0x000fe2000f8e02ff */
[C---:B------:R-:W-:Y:S01]  /*4850*/  SEL R42, R48.reuse, R42, !P3 ;  /* 0x0000002a302a7207 */ /* 0x040fe20005800000 */
[----:B------:R-:W-:Y:S01]  /*4860*/  USGXT.U32 UR4, UR4, 0xe ;  /* 0x0000000e0404789a */ /* 0x000fe20008000000 */
[----:B------:R-:W-:Y:S01]  /*4870*/  SEL R72, R48, R43, !P3 ;  /* 0x0000002b30487207 */ /* 0x000fe20005800000 */
[----:B------:R-:W-:Y:S01]  /*4880*/  IMAD R43, R60, UR5, RZ ;  /* 0x000000053c2b7c24 */ /* 0x000fe2000f8e02ff */
[----:B------:R-:W-:-:S02]  /*4890*/  SEL R44, R48, R44, !P3 ;  /* 0x0000002c302c7207 */ /* 0x000fc40005800000 */
[----:B------:R-:W-:Y:S01]  /*48a0*/  SEL R74, R48, R45, !P3 ;  /* 0x0000002d304a7207 */ /* 0x000fe20005800000 */
[----:B------:R-:W-:Y:S01]  /*48b0*/  IMAD R45, R34, UR5, RZ ;  /* 0x00000005222d7c24 */ /* 0x000fe2000f8e02ff */
        /* <DEDUP_REMOVED lines=44> */
[C---:B------:R-:W-:Y:S01]  /*4b80*/  SEL R90, R48.reuse, R77, !P3 ;  /* 0x0000004d305a7207 */ /* 0x040fe20005800000 */
[----:B------:R-:W-:Y:S01]  /*4b90*/  IMAD R61, R61, UR5, RZ ;  /* 0x000000053d3d7c24 */ /* 0x000fe2000f8e02ff */
[----:B------:R-:W-:Y:S01]  /*4ba0*/  SEL R106, R48, R93, !P3 ;  /* 0x0000005d306a7207 */ /* 0x000fe20005800000 */
[----:B------:R-:W-:Y:S01]  /*4bb0*/  IMAD R63, R62, UR5, RZ ;  /* 0x000000053e3f7c24 */ /* 0x000fe2000f8e02ff */
[-C--:B0-----:R-:W-:Y:S01]  /*4bc0*/  IADD3 R8, P1, R7, R2.reuse, RZ ;  /* 0x0000000207087210 */ /* 0x081fe20007f3e0ff */
[----:B------:R-:W-:Y:S01]  /*4bd0*/  IMAD R77, R70, UR5, RZ ;  /* 0x00000005464d7c24 */ /* 0x000fe2000f8e02ff */
[----:B------:R-:W-:Y:S01]  /*4be0*/  SEL R48, R48, R107, !P3 ;  /* 0x0000006b30307207 */ /* 0x000fe20005800000 */
[----:B------:R-:W-:Y:S01]  /*4bf0*/  IMAD R87, R46, UR5, RZ ;  /* 0x000000052e577c24 */ /* 0x000fe2000f8e02ff */
[-C--:B-1----:R-:W-:Y:S01]  /*4c00*/  IADD3 R10, P2, R49, R2.reuse, RZ ;  /* 0x00000002310a7210 */ /* 0x082fe20007f5e0ff */
[----:B------:R0:W-:Y:S01]  /*4c10*/  STL [R1+0x120], R8 ;  /* 0x0001200801007387 */ /* 0x0001e20000100800 */
[----:B--2---:R-:W-:Y:S01]  /*4c20*/  IADD3 R6, P3, R11, R2, RZ ;  /* 0x000000020b067210 */ /* 0x004fe20007f7e0ff */
[----:B------:R-:W-:-:S02]  /*4c30*/  IMAD R93, R80, UR5, RZ ;  /* 0x00000005505d7c24 */ /* 0x000fc4000f8e02ff */
[----:B------:R1:W-:Y:S01]  /*4c40*/  STL [R1+0x128], R10 ;  /* 0x0001280a01007387 */ /* 0x0003e20000100800 */
[----:B------:R-:W-:Y:S02]  /*4c50*/  IMAD R103, R90, UR5, RZ ;  /* 0x000000055a677c24 */ /* 0x000fe4000f8e02ff */
[----:B------:R-:W-:Y:S01]  /*4c60*/  IMAD R107, R94, UR5, RZ ;  /* 0x000000055e6b7c24 */ /* 0x000fe2000f8e02ff */
[----:B------:R2:W-:Y:S01]  /*4c70*/  STL [R1+0x130], R6 ;  /* 0x0001300601007387 */ /* 0x0005e20000100800 */
[----:B------:R-:W-:Y:S01]  /*4c80*/  IMAD R117, R104, UR5, RZ ;  /* 0x0000000568757c24 */ /* 0x000fe2000f8e02ff */
[----:B0-----:R-:W-:Y:S01]  /*4c90*/  IADD3 R8, P4, R13, R2, RZ ;  /* 0x000000020d087210 */ /* 0x001fe20007f9e0ff */
[----:B------:R-:W-:Y:S02]  /*4ca0*/  IMAD R119, R106, UR5, RZ ;  /* 0x000000056a777c24 */ /* 0x000fe4000f8e02ff */
[----:B------:R-:W-:Y:S01]  /*4cb0*/  IMAD R121, R108, UR5, RZ ;  /* 0x000000056c797c24 */ /* 0x000fe2000f8e02ff */
[----:B-1----:R-:W-:Y:S01]  /*4cc0*/  LEA.HI.X.SX32 R10, R47, R4, 0x1, P5 ;  /* 0x000000042f0a7211 */ /* 0x002fe200028f0eff */
[----:B------:R0:W-:Y:S01]  /*4cd0*/  STL [R1+0x138], R8 ;  /* 0x0001380801007387 */ /* 0x0001e20000100800 */
[----:B------:R-:W-:Y:S01]  /*4ce0*/  IMAD R123, R110, UR5, RZ ;  /* 0x000000056e7b7c24 */ /* 0x000fe2000f8e02ff */
[----:B------:R-:W-:-:S02]  /*4cf0*/  CS2R R46, SRZ ;  /* 0x00000000002e7805 */ /* 0x000fc4000001ff00 */
[----:B--2---:R-:W-:Y:S01]  /*4d00*/  IADD3 R6, P5, R15, R2, RZ ;  /* 0x000000020f067210 */ /* 0x004fe20007fbe0ff */
[----:B------:R-:W-:Y:S01]  /*4d10*/  STL [R1+0x104], R10 ;  /* 0x0001040a01007387 */ /* 0x000fe20000100800 */
[----:B------:R-:W-:Y:S02]  /*4d20*/  IMAD R125, R112, UR5, RZ ;  /* 0x00000005707d7c24 */ /* 0x000fe4000f8e02ff */
[----:B------:R-:W-:Y:S01]  /*4d30*/  IMAD R127, R114, UR5, RZ ;  /* 0x00000005727f7c24 */ /* 0x000fe2000f8e02ff */
[----:B------:R1:W-:Y:S01]  /*4d40*/  STL [R1+0x140], R6 ;  /* 0x0001400601007387 */ /* 0x0003e20000100800 */
[----:B------:R-:W-:Y:S01]  /*4d50*/  IMAD R129, R116, UR5, RZ ;  /* 0x0000000574817c24 */ /* 0x000fe2000f8e02ff */
[----:B0-----:R-:W-:Y:S01]  /*4d60*/  LEA.HI.X.SX32 R8, R9, R4, 0x1, P6 ;  /* 0x0000000409087211 */ /* 0x001fe200030f0eff */
[----:B------:R-:W-:Y:S01]  /*4d70*/  IMAD R131, R118, UR5, RZ ;  /* 0x0000000576837c24 */ /* 0x000fe2000f8e02ff */
[----:B------:R-:W-:Y:S01]  /*4d80*/  IADD3 R9, P6, R19, R2, RZ ;  /* 0x0000000213097210 */ /* 0x000fe20007fde0ff */
[----:B------:R-:W-:Y:S01]  /*4d90*/  IMAD R133, R48, UR5, RZ ;  /* 0x0000000530857c24 */ /* 0x000fe2000f8e02ff */
[----:B------:R-:W-:Y:S01]  /*4da0*/  UMOV UR5, URZ ;  /* 0x0000003f00057c82 */ /* 0x000fe20008000000 */
[----:B------:R0:W-:Y:S01]  /*4db0*/  STL [R1+0x10c], R8 ;  /* 0x00010c0801007387 */ /* 0x0001e20000100800 */
[----:B------:R-:W-:Y:S01]  /*4dc0*/  UIADD3.64 UR38, UR4, -UR38, URZ ;  /* 0x8000002604267297 */ /* 0x000fe2000fffe03f */
[----:B-1----:R-:W-:-:S02]  /*4dd0*/  LEA.HI.X.SX32 R6, R5, R4, 0x1, P0 ;  /* 0x0000000405067211 */ /* 0x002fc400000f0eff */
[----:B------:R-:W-:Y:S01]  /*4de0*/  STL [R1+0x148], R9 ;  /* 0x0001480901007387 */ /* 0x000fe20000100800 */
[-C--:B------:R-:W-:Y:S02]  /*4df0*/  LEA.HI.X.SX32 R5, R7, R4.reuse, 0x1, P1 ;  /* 0x0000000407057211 */ /* 0x080fe400008f0eff */
[----:B------:R-:W-:Y:S01]  /*4e00*/  LEA.HI.X.SX32 R7, R49, R4, 0x1, P2 ;  /* 0x0000000431077211 */ /* 0x000fe200010f0eff */
[----:B------:R1:W-:Y:S01]  /*4e10*/  STL [R1+0x114], R6 ;  /* 0x0001140601007387 */ /* 0x0003e20000100800 */
[----:B------:R-:W-:Y:S02]  /*4e20*/  CS2R R48, SRZ ;  /* 0x0000000000307805 */ /* 0x000fe4000001ff00 */
[----:B0-----:R-:W-:-:S05]  /*4e30*/  IADD3 R8, P0, R21, R2, RZ ;  /* 0x0000000215087210 */ /* 0x001fca0007f1e0ff */
[----:B------:R-:W-:Y:S01]  /*4e40*/  STL [R1+0x150], R8 ;  /* 0x0001500801007387 */ /* 0x000fe20000100800 */
[----:B-1----:R-:W-:-:S03]  /*4e50*/  IADD3 R6, P1, R51, R2, RZ ;  /* 0x0000000233067210 */ /* 0x002fc60007f3e0ff */
[----:B------:R0:W-:Y:S04]  /*4e60*/  STL [R1+0x11c], R5 ;  /* 0x00011c0501007387 */ /* 0x0001e80000100800 */
[----:B------:R1:W-:Y:S04]  /*4e70*/  STL [R1+0x158], R6 ;  /* 0x0001580601007387 */ /* 0x0003e80000100800 */
[----:B------:R2:W-:Y:S01]  /*4e80*/  STL [R1+0x124], R7 ;  /* 0x0001240701007387 */ /* 0x0005e20000100800 */
[----:B0-----:R-:W-:Y:S02]  /*4e90*/  IADD3 R5, P2, R23, R2, RZ ;  /* 0x0000000217057210 */ /* 0x001fe40007f5e0ff */
[----:B-1----:R-:W-:-:S03]  /*4ea0*/  LEA.HI.X.SX32 R6, R11, R4, 0x1, P3 ;  /* 0x000000040b067211 */ /* 0x002fc600018f0eff */
[----:B------:R0:W-:Y:S01]  /*4eb0*/  STL [R1+0x160], R5 ;  /* 0x0001600501007387 */ /* 0x0001e20000100800 */
[----:B--2---:R-:W-:-:S03]  /*4ec0*/  IADD3 R7, P3, R25, R2, RZ ;  /* 0x0000000219077210 */ /* 0x004fc60007f7e0ff */
[----:B------:R1:W-:Y:S04]  /*4ed0*/  STL [R1+0x12c], R6 ;  /* 0x00012c0601007387 */ /* 0x0003e80000100800 */
[----:B------:R2:W-:Y:S01]  /*4ee0*/  STL [R1+0x168], R7 ;  /* 0x0001680701007387 */ /* 0x0005e20000100800 */
[----:B0-----:R-:W-:Y:S02]  /*4ef0*/  LEA.HI.X.SX32 R5, R13, R4, 0x1, P4 ;  /* 0x000000040d057211 */ /* 0x001fe400020f0eff */
[----:B-1----:R-:W-:-:S03]  /*4f00*/  IADD3 R6, P4, R53, R2, RZ ;  /* 0x0000000235067210 */ /* 0x002fc60007f9e0ff */
[----:B------:R0:W-:Y:S01]  /*4f10*/  STL [R1+0x134], R5 ;  /* 0x0001340501007387 */ /* 0x0001e20000100800 */
[----:B--2---:R-:W-:-:S03]  /*4f20*/  LEA.HI.X.SX32 R7, R15, R4, 0x1, P5 ;  /* 0x000000040f077211 */ /* 0x004fc600028f0eff */
        /* <DEDUP_REMOVED lines=12> */
[----:B------:R1:W-:Y:S01]  /*4ff0*/  STL [R1+0x188], R6 ;  /* 0x0001880601007387 */ /* 0x0003e20000100800 */
[----:B------:R-:W-:-:S03]  /*5000*/  CS2R R50, SRZ ;  /* 0x0000000000327805 */ /* 0x000fc6000001ff00 */
        /* <DEDUP_REMOVED lines=8> */
[----:B------:R-:W-:Y:S02]  /*5090*/  CS2R R24, SRZ ;  /* 0x0000000000187805 */ /* 0x000fe4000001ff00 */
[----:B-1----:R-:W-:Y:S01]  /*50a0*/  IADD3 R6, P3, R57, R2, RZ ;  /* 0x0000000239067210 */ /* 0x002fe20007f7e0ff */
        /* <DEDUP_REMOVED lines=8> */
[----:B------:R-:W-:Y:S02]  /*5130*/  CS2R R26, SRZ ;  /* 0x00000000001a7805 */ /* 0x000fe4000001ff00 */
[----:B--2---:R-:W-:Y:S01]  /*5140*/  IADD3 R7, P5, R37, R2, RZ ;  /* 0x0000000225077210 */ /* 0x004fe20007fbe0ff */
[----:B------:R1:W-:Y:S04]  /*5150*/  STL [R1+0x174], R6 ;  /* 0x0001740601007387 */ /* 0x0003e80000100800 */
[----:B------:R2:W-:Y:S01]  /*5160*/  STL [R1+0x1b0], R7 ;  /* 0x0001b00701007387 */ /* 0x0005e20000100800 */
[----:B0-----:R-:W-:Y:S02]  /*5170*/  LEA.HI.X.SX32 R5, R29, R4, 0x1, P6 ;  /* 0x000000041d057211 */ /* 0x001fe400030f0eff */
[----:B------:R-:W-:-:S02]  /*5180*/  CS2R R28, SRZ ;  /* 0x00000000001c7805 */ /* 0x000fc4000001ff00 */
        /* <DEDUP_REMOVED lines=200> */
[----:B------:R-:W-:Y:S01]  /*5e10*/  STL [R1+0x2c0], R7 ;  /* 0x0002c00701007387 */ /* 0x000fe20000100800 */
[----:B0-----:R-:W-:Y:S02]  /*5e20*/  IADD3 R5, P4, R131, R2, RZ ;  /* 0x0000000283057210 */ /* 0x001fe40007f9e0ff */
[----:B-1----:R-:W-:-:S03]  /*5e30*/  LEA.HI.X.SX32 R6, R119, R4, 0x1, P5 ;  /* 0x0000000477067211 */ /* 0x002fc600028f0eff */
[----:B------:R0:W-:Y:S01]  /*5e40*/  STL [R1+0x2fc], R5 ;  /* 0x0002fc0501007387 */ /* 0x0001e20000100800 */
[----:B------:R-:W-:Y:S02]  /*5e50*/  IADD3 R2, P5, R133, R2, RZ ;  /* 0x0000000285027210 */ /* 0x000fe40007fbe0ff */
[----:B------:R-:W-:Y:S01]  /*5e60*/  CS2R R118, SRZ ;  /* 0x0000000000767805 */ /* 0x000fe2000001ff00 */
[----:B------:R1:W-:Y:S04]  /*5e70*/  STL [R1+0x2c8], R6 ;  /* 0x0002c80601007387 */ /* 0x0003e80000100800 */
[----:B------:R2:W-:Y:S01]  /*5e80*/  STL [R1+0x304], R2 ;  /* 0x0003040201007387 */ /* 0x0005e20000100800 */
[----:B0-----:R-:W-:Y:S02]  /*5e90*/  LEA.HI.X.SX32 R5, R121, R4, 0x1, P6 ;  /* 0x0000000479057211 */ /* 0x001fe400030f0eff */
[----:B------:R-:W-:-:S02]  /*5ea0*/  CS2R R120, SRZ ;  /* 0x0000000000787805 */ /* 0x000fc4000001ff00 */
[C---:B------:R-:W-:Y:S02]  /*5eb0*/  IADD3 R23, P6, R22.reuse, UR10, RZ ;  /* 0x0000000a16177c10 */ /* 0x040fe4000ffde0ff */
[-C--:B-1----:R-:W-:Y:S01]  /*5ec0*/  LEA.HI.X.SX32 R6, R129, R4.reuse, 0x1, P3 ;  /* 0x0000000481067211 */ /* 0x082fe200018f0eff */
[----:B------:R0:W-:Y:S01]  /*5ed0*/  STL [R1+0x2d0], R5 ;  /* 0x0002d00501007387 */ /* 0x0001e20000100800 */
[----:B------:R-:W-:Y:S02]  /*5ee0*/  LEA.HI.X.SX32 R22, R22, UR11, 0x1, P6 ;  /* 0x0000000b16167c11 */ /* 0x000fe4000b0f0eff */
[----:B------:R-:W-:Y:S02]  /*5ef0*/  CS2R R128, SRZ ;  /* 0x0000000000807805 */ /* 0x000fe4000001ff00 */
[----:B--2---:R-:W-:Y:S02]  /*5f00*/  LEA.HI.X.SX32 R2, R123, R4, 0x1, P0 ;  /* 0x000000047b027211 */ /* 0x004fe400000f0eff */
[----:B------:R-:W-:-:S02]  /*5f10*/  CS2R R122, SRZ ;  /* 0x00000000007a7805 */ /* 0x000fc4000001ff00 */
[C---:B------:R-:W-:Y:S01]  /*5f20*/  IADD3 R217, P0, R216.reuse, UR10, RZ ;  /* 0x0000000ad8d97c10 */ /* 0x040fe2000ff1e0ff */
[----:B------:R-:W-:Y:S01]  /*5f30*/  USHF.R.U32.HI UR10, URZ, 0x4, UR7 ;  /* 0x000000043f0a7899 */ /* 0x000fe20008011607 */
[----:B------:R1:W-:Y:S02]  /*5f40*/  STL [R1+0x2d8], R2 ;  /* 0x0002d80201007387 */ /* 0x0003e40000100800 */
[----:B------:R-:W-:Y:S01]  /*5f50*/  LEA.HI.X.SX32 R216, R216, UR11, 0x1, P0 ;  /* 0x0000000bd8d87c11 */ /* 0x000fe200080f0eff */
[----:B------:R-:W-:Y:S01]  /*5f60*/  ULDC UR11, c[0x0][0x238] ;  /* 0x00008e00000b7ab9 */ /* 0x000fe20000000800 */
[-C--:B0-----:R-:W-:Y:S01]  /*5f70*/  LEA.HI.X.SX32 R5, R125, R4.reuse, 0x1, P1 ;  /* 0x000000047d057211 */ /* 0x081fe200008f0eff */
[----:B------:R-:W-:Y:S01]  /*5f80*/  UIMAD UR12, UR11, 0x3f, URZ ;  /* 0x0000003f0b0c78a4 */ /* 0x000fe2000f8e023f */
[----:B------:R-:W-:Y:S01]  /*5f90*/  CS2R R124, SRZ ;  /* 0x00000000007c7805 */ /* 0x000fe2000001ff00 */
[----:B------:R-:W-:Y:S02]  /*5fa0*/  UIMAD UR60, UR11, 0x3e, URZ ;  /* 0x0000003e0b3c78a4 */ /* 0x000fe4000f8e023f */
[----:B------:R0:W-:Y:S01]  /*5fb0*/  STL [R1+0x2e0], R5 ;  /* 0x0002e00501007387 */ /* 0x0001e20000100800 */
[----:B------:R-:W-:Y:S01]  /*5fc0*/  USHF.R.S32.HI UR5, URZ, 0x1f, UR12 ;  /* 0x0000001f3f057899 */ /* 0x000fe2000801140c */
[----:B-1----:R-:W-:Y:S01]  /*5fd0*/  LEA.HI.X.SX32 R2, R127, R4, 0x1, P2 ;  /* 0x000000047f027211 */ /* 0x002fe200010f0eff */
[----:B------:R-:W-:Y:S01]  /*5fe0*/  USHF.R.S32.HI UR15, URZ, 0x1f, UR60 ;  /* 0x0000001f3f0f7899 */ /* 0x000fe2000801143c */
[----:B------:R-:W-:Y:S01]  /*5ff0*/  CS2R R126, SRZ ;  /* 0x00000000007e7805 */ /* 0x000fe2000001ff00 */
[----:B------:R-:W-:-:S02]  /*6000*/  UIMAD UR14, UR11, 0x3d, URZ ;  /* 0x0000003d0b0e78a4 */ /* 0x000fc4000f8e023f */
[----:B------:R1:W-:Y:S01]  /*6010*/  STL [R1+0x2e8], R2 ;  /* 0x0002e80201007387 */ /* 0x0003e20000100800 */
[----:B------:R-:W-:Y:S01]  /*6020*/  UIMAD UR19, UR11, 0x3c, URZ ;  /* 0x0000003c0b1378a4 */ /* 0x000fe2000f8e023f */
[-C--:B0-----:R-:W-:Y:S02]  /*6030*/  LEA.HI.X.SX32 R5, R131, R4.reuse, 0x1, P4 ;  /* 0x0000000483057211 */ /* 0x081fe400020f0eff */
[----:B------:R-:W-:Y:S01]  /*6040*/  STL [R1+0x2f0], R6 ;  /* 0x0002f00601007387 */ /* 0x000fe20000100800 */
[----:B------:R-:W-:Y:S01]  /*6050*/  UIMAD UR18, UR11, 0x3b, URZ ;  /* 0x0000003b0b1278a4 */ /* 0x000fe2000f8e023f */
[----:B------:R-:W-:Y:S01]  /*6060*/  CS2R R130, SRZ ;  /* 0x0000000000827805 */ /* 0x000fe2000001ff00 */
[----:B------:R-:W-:Y:S01]  /*6070*/  UIMAD UR23, UR11, 0x3a, URZ ;  /* 0x0000003a0b1778a4 */ /* 0x000fe2000f8e023f */
[----:B------:R-:W-:Y:S01]  /*6080*/  STL [R1+0x2f8], R5 ;  /* 0x0002f80501007387 */ /* 0x000fe20000100800 */
[----:B------:R-:W-:Y:S01]  /*6090*/  UIMAD UR22, UR11, 0x39, URZ ;  /* 0x000000390b1678a4 */ /* 0x000fe2000f8e023f */
[----:B-1----:R-:W-:Y:S01]  /*60a0*/  LEA.HI.X.SX32 R2, R133, R4, 0x1, P5 ;  /* 0x0000000485027211 */ /* 0x002fe200028f0eff */
[----:B------:R-:W-:Y:S01]  /*60b0*/  UIMAD UR27, UR11, 0x38, URZ ;  /* 0x000000380b1b78a4 */ /* 0x000fe2000f8e023f */
[----:B------:R-:W-:Y:S01]  /*60c0*/  IADD3 R4, P0, R217, UR12, RZ ;  /* 0x0000000cd9047c10 */ /* 0x000fe2000ff1e0ff */
[----:B------:R-:W-:Y:S01]  /*60d0*/  UIMAD UR26, UR11, 0x37, URZ ;  /* 0x000000370b1a78a4 */ /* 0x000fe2000f8e023f */
[----:B------:R-:W-:Y:S01]  /*60e0*/  CS2R R132, SRZ ;  /* 0x0000000000847805 */ /* 0x000fe2000001ff00 */
[----:B------:R0:W-:Y:S01]  /*60f0*/  STL [R1+0x300], R2 ;  /* 0x0003000201007387 */ /* 0x0001e20000100800 */
[----:B------:R-:W-:-:S02]  /*6100*/  UIMAD UR31, UR11, 0x36, URZ ;  /* 0x000000360b1f78a4 */ /* 0x000fc4000f8e023f */
[----:B------:R-:W-:Y:S02]  /*6110*/  UIMAD UR30, UR11, 0x35, URZ ;  /* 0x000000350b1e78a4 */ /* 0x000fe4000f8e023f */
[----:B------:R-:W-:Y:S02]  /*6120*/  UIMAD UR35, UR11, 0x34, URZ ;  /* 0x000000340b2378a4 */ /* 0x000fe4000f8e023f */
[----:B------:R-:W-:Y:S02]  /*6130*/  UIMAD UR34, UR11, 0x33, URZ ;  /* 0x000000330b2278a4 */ /* 0x000fe4000f8e023f */
[----:B------:R-:W-:Y:S01]  /*6140*/  UIMAD UR41, UR11, 0x32, URZ ;  /* 0x000000320b2978a4 */ /* 0x000fe2000f8e023f */
[----:B0-----:R-:W-:Y:S01]  /*6150*/  IMAD.SHL.U32 R2, R3, 0x8, RZ ;  /* 0x0000000803027824 */ /* 0x001fe200078e00ff */
[----:B------:R-:W-:Y:S01]  /*6160*/  IADD3 R3, P1, R23, UR12, RZ ;  /* 0x0000000c17037c10 */ /* 0x000fe2000ff3e0ff */
[----:B------:R-:W-:Y:S02]  /*6170*/  UIMAD UR40, UR11, 0x31, URZ ;  /* 0x000000310b2878a4 */ /* 0x000fe4000f8e023f */
[----:B------:R-:W-:Y:S01]  /*6180*/  UIMAD UR46, UR11, 0x30, URZ ;  /* 0x000000300b2e78a4 */ /* 0x000fe2000f8e023f */
[----:B------:R0:W-:Y:S01]  /*6190*/  STL [R1+0x71c], R2 ;  /* 0x00071c0201007387 */ /* 0x0001e20000100800 */
[----:B------:R-:W-:-:S02]  /*61a0*/  UIMAD UR9, UR11, 0x2f, URZ ;  /* 0x0000002f0b0978a4 */ /* 0x000fc4000f8e023f */
[----:B------:R-:W-:Y:S01]  /*61b0*/  UIMAD UR33, UR11, 0x2e, URZ ;  /* 0x0000002e0b2178a4 */ /* 0x000fe2000f8e023f */
[----:B------:R-:W-:Y:S01]  /*61c0*/  STL [R1+0x100], RZ ;  /* 0x000100ff01007387 */ /* 0x000fe20000100800 */
[----:B------:R-:W-:Y:S02]  /*61d0*/  UIMAD UR54, UR11, 0x2d, URZ ;  /* 0x0000002d0b3678a4 */ /* 0x000fe4000f8e023f */
[----:B------:R-:W-:Y:S01]  /*61e0*/  UIMAD UR17, UR11, 0x2c, URZ ;  /* 0x0000002c0b1178a4 */ /* 0x000fe2000f8e023f */
[----:B------:R-:W-:Y:S01]  /*61f0*/  STL [R1], RZ ;  /* 0x000000ff01007387 */ /* 0x000fe20000100800 */
[----:B------:R-:W-:Y:S01]  /*6200*/  UIMAD UR50, UR11, 0x2b, URZ ;  /* 0x0000002b0b3278a4 */ /* 0x000fe2000f8e023f */
[----:B0-----:R-:W-:Y:S01]  /*6210*/  LOP3.LUT R2, R2, 0x30, RZ, 0xc0, !PT ;  /* 0x0000003002027812 */ /* 0x001fe200078ec0ff */
[----:B------:R-:W-:Y:S01]  /*6220*/  UIMAD UR58, UR11, 0x2a, URZ ;  /* 0x0000002a0b3a78a4 */ /* 0x000fe2000f8e023f */
[----:B------:R-:W-:Y:S01]  /*6230*/  STL [R1+0x4], RZ ;  /* 0x000004ff01007387 */ /* 0x000fe20000100800 */
[----:B------:R-:W-:-:S02]  /*6240*/  UIMAD UR25, UR11, 0x29, URZ ;  /* 0x000000290b1978a4 */ /* 0x000fc4000f8e023f */
[----:B------:R-:W-:Y:S01]  /*6250*/  UIMAD UR42, UR11, 0x28, URZ ;  /* 0x000000280b2a78a4 */ /* 0x000fe2000f8e023f */
[----:B------:R-:W-:Y:S01]  /*6260*/  STL [R1+0x8], RZ ;  /* 0x000008ff01007387 */ /* 0x000fe20000100800 */
[----:B------:R-:W-:Y:S02]  /*6270*/  UIMAD UR48, UR11, 0x27, URZ ;  /* 0x000000270b3078a4 */ /* 0x000fe4000f8e023f */
[----:B------:R-:W-:Y:S01]  /*6280*/  UIMAD UR52, UR11, 0x26, URZ ;  /* 0x000000260b3478a4 */ /* 0x000fe2000f8e023f */
[----:B------:R-:W-:Y:S01]  /*6290*/  STL [R1+0xc], RZ ;  /* 0x00000cff01007387 */ /* 0x000fe20000100800 */
[----:B------:R-:W-:Y:S02]  /*62a0*/  UIMAD UR56, UR11, 0x25, URZ ;  /* 0x000000250b3878a4 */ /* 0x000fe4000f8e023f */
[----:B------:R-:W-:Y:S01]  /*62b0*/  UIMAD UR59, UR11, 0x24, URZ ;  /* 0x000000240b3b78a4 */ /* 0x000fe2000f8e023f */
[----:B------:R-:W-:Y:S01]  /*62c0*/  STL [R1+0x10], RZ ;  /* 0x000010ff01007387 */ /* 0x000fe20000100800 */
[----:B------:R-:W-:-:S02]  /*62d0*/  UIMAD UR29, UR11, 0x23, URZ ;  /* 0x000000230b1d78a4 */ /* 0x000fc4000f8e023f */
[----:B------:R-:W-:Y:S01]  /*62e0*/  UIMAD UR21, UR11, 0x22, URZ ;  /* 0x000000220b1578a4 */ /* 0x000fe2000f8e023f */
[----:B------:R-:W-:Y:S01]  /*62f0*/  STL [R1+0x14], RZ ;  /* 0x000014ff01007387 */ /* 0x000fe20000100800 */
[----:B------:R-:W-:Y:S02]  /*6300*/  UIMAD UR13, UR11, 0x21, URZ ;  /* 0x000000210b0d78a4 */ /* 0x000fe4000f8e023f */
[----:B------:R-:W-:Y:S01]  /*6310*/  USHF.L.U32 UR43, UR11, 0x5, URZ ;  /* 0x000000050b2b7899 */ /* 0x000fe2000800063f */
        /* <DEDUP_REMOVED lines=23> */
[----:B------:R-:W-:Y:S01]  /*6490*/  USHF.L.U32 UR12, UR11, 0x4, URZ ;  /* 0x000000040b0c7899 */ /* 0x000fe2000800063f */
[----:B------:R-:W-:Y:S01]  /*64a0*/  STL [R1+0x38], RZ ;  /* 0x000038ff01007387 */ /* 0x000fe20000100800 */
[----:B------:R-:W-:-:S03]  /*64b0*/  USGXT.U32 UR10, UR10, 0xe ;  /* 0x0000000e0a0a789a */ /* 0x000fc60008000000 */
[----:B------:R-:W-:Y:S04]  /*64c0*/  STL [R1+0x3c], RZ ;  /* 0x00003cff01007387 */ /* 0x000fe80000100800 */
        /* <DEDUP_REMOVED lines=48> */
[----:B------:R0:W-:Y:S04]  /*67d0*/  STL [R1+0x30c], R4 ;  /* 0x00030c0401007387 */ /* 0x0001e80000100800 */
[----:B------:R1:W-:Y:S01]  /*67e0*/  STL [R1+0x314], R3 ;  /* 0x0003140301007387 */ /* 0x0003e20000100800 */
[----:B0-----:R-:W-:-:S02]  /*67f0*/  IADD3.X R4, R216, UR5, RZ, P0, !PT ;  /* 0x00000005d8047c10 */ /* 0x001fc400087fe4ff */
[----:B-1----:R-:W-:-:S03]  /*6800*/  IADD3.X R3, R22, UR5, RZ, P1, !PT ;  /* 0x0000000516037c10 */ /* 0x002fc60008ffe4ff */
[----:B------:R0:W-:Y:S01]  /*6810*/  STL [R1+0x308], R4 ;  /* 0x0003080401007387 */ /* 0x0001e20000100800 */
[----:B------:R-:W-:-:S03]  /*6820*/  USHF.R.S32.HI UR5, URZ, 0x1f, UR14 ;  /* 0x0000001f3f057899 */ /* 0x000fc6000801140e */
[----:B------:R1:W-:Y:S01]  /*6830*/  STL [R1+0x310], R3 ;  /* 0x0003100301007387 */ /* 0x0003e20000100800 */
[----:B0-----:R-:W-:Y:S02]  /*6840*/  IADD3 R4, P0, R217, UR60, RZ ;  /* 0x0000003cd9047c10 */ /* 0x001fe4000ff1e0ff */
[----:B-1----:R-:W-:-:S03]  /*6850*/  IADD3 R3, P1, R23, UR60, RZ ;  /* 0x0000003c17037c10 */ /* 0x002fc6000ff3e0ff */
[----:B------:R0:W-:Y:S01]  /*6860*/  STL [R1+0x31c], R4 ;  /* 0x00031c0401007387 */ /* 0x0001e20000100800 */
[----:B------:R-:W-:-:S03]  /*6870*/  UIMAD UR60, UR11, 0xf, URZ ;  /* 0x0000000f0b3c78a4 */ /* 0x000fc6000f8e023f */
[----:B------:R1:W-:Y:S01]  /*6880*/  STL [R1+0x324], R3 ;  /* 0x0003240301007387 */ /* 0x0003e20000100800 */
[----:B0-----:R-:W-:Y:S02]  /*6890*/  IADD3.X R4, R216, UR15, RZ, P0, !PT ;  /* 0x0000000fd8047c10 */ /* 0x001fe400087fe4ff */
        /* <DEDUP_REMOVED lines=17> */
[----:B------:R-:W-:-:S03]  /*69b0*/  USHF.R.S32.HI UR19, URZ, 0x1f, UR23 ;  /* 0x0000001f3f137899 */ /* 0x000fc60008011417 */
[----:B------:R1:W-:Y:S01]  /*69c0*/  STL [R1+0x344], R3 ;  /* 0x0003440301007387 */ /* 0x0003e20000100800 */
[----:B0-----:R-:W-:Y:S02]  /*69d0*/  IADD3.X R4, R216, UR15, RZ, P0, !PT ;  /* 0x0000000fd8047c10 */ /* 0x001fe400087fe4ff */
[----:B-1----:R-:W-:-:S03]  /*69e0*/  IADD3.X R3, R22, UR15, RZ, P1, !PT ;  /* 0x0000000f16037c10 */ /* 0x002fc60008ffe4ff */
[----:B------:R0:W-:Y:S01]  /*69f0*/  STL [R1+0x338], R4 ;  /* 0x0003380401007387 */ /* 0x0001e20000100800 */
[----:B------:R-:W-:-:S03]  /*6a00*/  UIMAD UR15, UR11, 0xd, URZ ;  /* 0x0000000d0b0f78a4 */ /* 0x000fc6000f8e023f */
        /* <DEDUP_REMOVED lines=44> */
[----:B------:R-:W-:-:S03]  /*6cd0*/  USHF.L.U32 UR26, UR11, 0x3, URZ ;  /* 0x000000030b1a7899 */ /* 0x000fc6000800063f */
        /* <DEDUP_REMOVED lines=239> */
[----:B------:R-:W-:Y:S02]  /*7bd0*/  USHF.R.S32.HI UR47, URZ, 0x1f, UR60 ;  /* 0x0000001f3f2f7899 */ /* 0x000fe4000801143c */
[----:B------:R-:W-:Y:S01]  /*7be0*/  USHF.R.S32.HI UR60, URZ, 0x1f, UR40 ;  /* 0x0000001f3f3c7899 */ /* 0x000fe20008011428 */
        /* <DEDUP_REMOVED lines=59> */
[----:B------:R-:W-:-:S03]  /*7fa0*/  UMOV UR37, URZ ;  /* 0x0000003f00257c82 */ /* 0x000fc60008000000 */
[----:B------:R1:W-:Y:S01]  /*7fb0*/  STL [R1+0x574], R3 ;  /* 0x0005740301007387 */ /* 0x0003e20000100800 */
[----:B0-----:R-:W-:Y:S02]  /*7fc0*/  IADD3.X R4, R216, UR5, RZ, P0, !PT ;  /* 0x00000005d8047c10 */ /* 0x001fe400087fe4ff */
[----:B-1----:R-:W-:-:S03]  /*7fd0*/  IADD3.X R3, R22, UR5, RZ, P1, !PT ;  /* 0x0000000516037c10 */ /* 0x002fc60008ffe4ff */
[----:B------:R0:W-:Y:S01]  /*7fe0*/  STL [R1+0x568], R4 ;  /* 0x0005680401007387 */ /* 0x0001e20000100800 */
[----:B------:R-:W-:-:S03]  /*7ff0*/  USHF.R.S32.HI UR5, URZ, 0x1f, UR8 ;  /* 0x0000001f3f057899 */ /* 0x000fc60008011408 */
[----:B------:R1:W-:Y:S01]  /*8000*/  STL [R1+0x570], R3 ;  /* 0x0005700301007387 */ /* 0x0003e20000100800 */
[----:B0-----:R-:W-:Y:S02]  /*8010*/  SHF.R.S32.HI R4, RZ, 0x6, R0 ;  /* 0x00000006ff047819 */ /* 0x001fe40000011400 */
[----:B------:R-:W-:Y:S02]  /*8020*/  IADD3 R0, P5, R217, UR36, RZ ;  /* 0x00000024d9007c10 */ /* 0x000fe4000ffbe0ff */
[----:B-1----:R-:W-:Y:S01]  /*8030*/  IADD3 R3, P1, R23, UR36, RZ ;  /* 0x0000002417037c10 */ /* 0x002fe2000ff3e0ff */
[----:B------:R-:W-:Y:S01]  /*8040*/  STL [R1+0x718], R4 ;  /* 0x0007180401007387 */ /* 0x000fe20000100800 */
[----:B------:R-:W-:-:S03]  /*8050*/  UIADD3 UR36, UP0, UR10, 0x2, URZ ;  /* 0x000000020a247890 */ /* 0x000fc6000ff1e03f */
[----:B------:R0:W-:Y:S01]  /*8060*/  STL [R1+0x57c], R0 ;  /* 0x00057c0001007387 */ /* 0x0001e20000100800 */
[----:B------:R-:W-:-:S03]  /*8070*/  UIADD3.X UR37, UR37, -0x7fffffe0, URZ, UP0, !UPT ;  /* 0x8000002025257890 */ /* 0x000fc600087fe43f */
[----:B------:R1:W-:Y:S01]  /*8080*/  STL [R1+0x584], R3 ;  /* 0x0005840301007387 */ /* 0x0003e20000100800 */
[----:B0-----:R-:W-:Y:S02]  /*8090*/  IADD3 R0, P0, R217, UR6, RZ ;  /* 0x00000006d9007c10 */ /* 0x001fe4000ff1e0ff */
[----:B-1----:R-:W-:-:S03]  /*80a0*/  IADD3 R3, P4, R23, UR6, RZ ;  /* 0x0000000617037c10 */ /* 0x002fc6000ff9e0ff */
[----:B------:R0:W-:Y:S01]  /*80b0*/  STL [R1+0x58c], R0 ;  /* 0x00058c0001007387 */ /* 0x0001e20000100800 */
[----:B------:R-:W-:-:S03]  /*80c0*/  USHF.R.S32.HI UR6, URZ, 0x1f, UR9 ;  /* 0x0000001f3f067899 */ /* 0x000fc60008011409 */
[----:B------:R1:W-:Y:S01]  /*80d0*/  STL [R1+0x594], R3 ;  /* 0x0005940301007387 */ /* 0x0003e20000100800 */
[----:B0-----:R-:W-:Y:S01]  /*80e0*/  IMAD R0, R218, 0x40, R2 ;  /* 0x00000040da007824 */ /* 0x001fe200078e0202 */
[----:B------:R-:W-:Y:S02]  /*80f0*/  IADD3 R2, P2, R23, UR61, RZ ;  /* 0x0000003d17027c10 */ /* 0x000fe4000ff5e0ff */
[----:B-1----:R-:W-:Y:S02]  /*8100*/  IADD3 R3, P3, R217, UR61, RZ ;  /* 0x0000003dd9037c10 */ /* 0x002fe4000ff7e0ff */
[----:B------:R-:W-:Y:S01]  /*8110*/  STL [R1+0x6f8], R0 ;  /* 0x0006f80001007387 */ /* 0x000fe20000100800 */
[C---:B------:R-:W-:Y:S01]  /*8120*/  LOP3.LUT R4, R0.reuse, 0x10, RZ, 0x3c, !PT ;  /* 0x0000001000047812 */ /* 0x040fe200078e3cff */
[----:B------:R-:W-:Y:S02]  /*8130*/  UIMAD UR61, UR11, 0xf, URZ ;  /* 0x0000000f0b3d78a4 */ /* 0x000fe4000f8e023f */
[----:B------:R0:W-:Y:S04]  /*8140*/  STL [R1+0x59c], R3 ;  /* 0x00059c0301007387 */ /* 0x0001e80000100800 */
[----:B------:R1:W-:Y:S04]  /*8150*/  STL [R1+0x5a4], R2 ;  /* 0x0005a40201007387 */ /* 0x0003e80000100800 */
[----:B------:R-:W-:Y:S01]  /*8160*/  STL [R1+0x704], R4 ;  /* 0x0007040401007387 */ /* 0x000fe20000100800 */
[----:B0-----:R-:W-:-:S02]  /*8170*/  LOP3.LUT R3, R0, 0x20, RZ, 0x3c, !PT ;  /* 0x0000002000037812 */ /* 0x001fc400078e3cff */
[----:B-1----:R-:W-:-:S03]  /*8180*/  LOP3.LUT R2, R0, 0x30, RZ, 0x3c, !PT ;  /* 0x0000003000027812 */ /* 0x002fc600078e3cff */
[----:B------:R0:W-:Y:S01]  /*8190*/  STL [R1+0x700], R3 ;  /* 0x0007000301007387 */ /* 0x0001e20000100800 */
[----:B------:R-:W-:-:S03]  /*81a0*/  IADD3 R0, P6, R217, UR32, RZ ;  /* 0x00000020d9007c10 */ /* 0x000fc6000ffde0ff */
[----:B------:R1:W-:Y:S04]  /*81b0*/  STL [R1+0x6fc], R2 ;  /* 0x0006fc0201007387 */ /* 0x0003e80000100800 */
[----:B------:R2:W-:Y:S01]  /*81c0*/  STL [R1+0x5ac], R0 ;  /* 0x0005ac0001007387 */ /* 0x0005e20000100800 */
[----:B0-----:R-:W-:Y:S02]  /*81d0*/  IADD3.X R3, R216, UR33, RZ, P5, !PT ;  /* 0x00000021d8037c10 */ /* 0x001fe4000affe4ff */
[----:B-1----:R-:W-:-:S03]  /*81e0*/  IADD3 R2, P5, R23, UR32, RZ ;  /* 0x0000002017027c10 */ /* 0x002fc6000ffbe0ff */
[----:B------:R0:W-:Y:S01]  /*81f0*/  STL [R1+0x578], R3 ;  /* 0x0005780301007387 */ /* 0x0001e20000100800 */
[----:B--2---:R-:W-:-:S03]  /*8200*/  IADD3.X R0, R22, UR33, RZ, P1, !PT ;  /* 0x0000002116007c10 */ /* 0x004fc60008ffe4ff */
[----:B------:R1:W-:Y:S01]  /*8210*/  STL [R1+0x5b4], R2 ;  /* 0x0005b40201007387 */ /* 0x0003e20000100800 */
[----:B------:R-:W-:-:S03]  /*8220*/  UIADD3.64 UR32, UR36, 0xfe, URZ ;  /* 0x000000fe24207897 */ /* 0x000fc6000fffe03f */
[----:B------:R2:W-:Y:S01]  /*8230*/  STL [R1+0x580], R0 ;  /* 0x0005800001007387 */ /* 0x0005e20000100800 */
[----:B0-----:R-:W-:Y:S02]  /*8240*/  IADD3.X R3, R216, UR29, RZ, P0, !PT ;  /* 0x0000001dd8037c10 */ /* 0x001fe400087fe4ff */
[----:B-1----:R-:W-:Y:S02]  /*8250*/  IADD3 R2, P1, R217, UR28, RZ ;  /* 0x0000001cd9027c10 */ /* 0x002fe4000ff3e0ff */
[----:B--2---:R-:W-:-:S03]  /*8260*/  IADD3 R0, P0, R23, UR28, RZ ;  /* 0x0000001c17007c10 */ /* 0x004fc6000ff1e0ff */
[----:B------:R0:W-:Y:S04]  /*8270*/  STL [R1+0x5bc], R2 ;  /* 0x0005bc0201007387 */ /* 0x0001e80000100800 */
[----:B------:R1:W-:Y:S04]  /*8280*/  STL [R1+0x588], R3 ;  /* 0x0005880301007387 */ /* 0x0003e80000100800 */
[----:B------:R2:W-:Y:S01]  /*8290*/  STL [R1+0x5c4], R0 ;  /* 0x0005c40001007387 */ /* 0x0005e20000100800 */
[----:B0-----:R-:W-:Y:S01]  /*82a0*/  IADD3.X R2, R22, UR29, RZ, P4, !PT ;  /* 0x0000001d16027c10 */ /* 0x001fe2000a7fe4ff */
[----:B------:R-:W-:Y:S01]  /*82b0*/  UIADD3.64 UR28, UR36, 0x100, URZ ;  /* 0x00000100241c7897 */ /* 0x000fe2000fffe03f */
[----:B-1----:R-:W-:-:S03]  /*82c0*/  IADD3.X R3, R216, UR25, RZ, P3, !PT ;  /* 0x00000019d8037c10 */ /* 0x002fc60009ffe4ff */
[----:B------:R0:W-:Y:S01]  /*82d0*/  STL [R1+0x590], R2 ;  /* 0x0005900201007387 */ /* 0x0001e20000100800 */
[----:B--2---:R-:W-:-:S05]  /*82e0*/  IADD3 R0, P4, R217, UR24, RZ ;  /* 0x00000018d9007c10 */ /* 0x004fca000ff9e0ff */
[----:B------:R1:W-:Y:S01]  /*82f0*/  STL [R1+0x5cc], R0 ;  /* 0x0005cc0001007387 */ /* 0x0003e20000100800 */
[----:B0-----:R-:W-:-:S03]  /*8300*/  IADD3 R2, P3, R23, UR24, RZ ;  /* 0x0000001817027c10 */ /* 0x001fc6000ff7e0ff */
[----:B------:R0:W-:Y:S04]  /*8310*/  STL [R1+0x598], R3 ;  /* 0x0005980301007387 */ /* 0x0001e80000100800 */
[----:B------:R2:W-:Y:S01]  /*8320*/  STL [R1+0x5d4], R2 ;  /* 0x0005d40201007387 */ /* 0x0005e20000100800 */
[----:B-1----:R-:W-:Y:S01]  /*8330*/  IADD3.X R0, R22, UR25, RZ, P2, !PT ;  /* 0x0000001916007c10 */ /* 0x002fe200097fe4ff */
[----:B------:R-:W-:Y:S01]  /*8340*/  UIADD3.64 UR24, UR36, 0x1fe, URZ ;  /* 0x000001fe24187897 */ /* 0x000fe2000fffe03f */
[----:B0-----:R-:W-:-:S03]  /*8350*/  IADD3.X R3, R216, UR21, RZ, P6, !PT ;  /* 0x00000015d8037c10 */ /* 0x001fc6000b7fe4ff */
        /* <DEDUP_REMOVED lines=13> */
[----:B------:R-:W-:Y:S04]  /*8430*/  STL [R1+0x5b8], R3 ;  /* 0x0005b80301007387 */ /* 0x000fe80000100800 */
[----:B------:R0:W-:Y:S01]  /*8440*/  STL [R1+0x5f4], R2 ;  /* 0x0005f40201007387 */ /* 0x0001e20000100800 */
[----:B-1----:R-:W-:Y:S01]  /*8450*/  IADD3.X R0, R22, UR17, RZ, P0, !PT ;  /* 0x0000001116007c10 */ /* 0x002fe200087fe4ff */
[----:B------:R-:W-:-:S04]  /*8460*/  UIADD3.64 UR16, UR36, 0x2fe, URZ ;  /* 0x000002fe24107897 */ /* 0x000fc8000fffe03f */
[----:B------:R1:W-:Y:S01]  /*8470*/  STL [R1+0x5c0], R0 ;  /* 0x0005c00001007387 */ /* 0x0003e20000100800 */
[----:B0-----:R-:W-:-:S05]  /*8480*/  IADD3 R2, P0, R217, UR12, RZ ;  /* 0x0000000cd9027c10 */ /* 0x001fca000ff1e0ff */
[----:B------:R0:W-:Y:S01]  /*8490*/  STL [R1+0x5fc], R2 ;  /* 0x0005fc0201007387 */ /* 0x0001e20000100800 */
[----:B-1----:R-:W-:-:S05]  /*84a0*/  IADD3.X R0, R216, UR13, RZ, P4, !PT ;  /* 0x0000000dd8007c10 */ /* 0x002fca000a7fe4ff */
[----:B------:R1:W-:Y:S01]  /*84b0*/  STL [R1+0x5c8], R0 ;  /* 0x0005c80001007387 */ /* 0x0003e20000100800 */
[----:B0-----:R-:W-:-:S05]  /*84c0*/  IADD3 R2, P4, R23, UR12, RZ ;  /* 0x0000000c17027c10 */ /* 0x001fca000ff9e0ff */
[----:B------:R0:W-:Y:S01]  /*84d0*/  STL [R1+0x604], R2 ;  /* 0x0006040201007387 */ /* 0x0001e20000100800 */
[----:B-1----:R-:W-:Y:S01]  /*84e0*/  IADD3.X R0, R22, UR13, RZ, P3, !PT ;  /* 0x0000000d16007c10 */ /* 0x002fe20009ffe4ff */
[----:B------:R-:W-:Y:S01]  /*84f0*/  UIADD3.64 UR12, UR36, 0x300, URZ ;  /* 0x00000300240c7897 */ /* 0x000fe2000fffe03f */
[----:B------:R-:W-:-:S03]  /*8500*/  IADD3 R3, P3, R217, UR61, RZ ;  /* 0x0000003dd9037c10 */ /* 0x000fc6000ff7e0ff */
[----:B------:R1:W-:Y:S01]  /*8510*/  STL [R1+0x5d0], R0 ;  /* 0x0005d00001007387 */ /* 0x0003e20000100800 */
[----:B0-----:R-:W-:-:S03]  /*8520*/  IADD3.X R2, R216, UR42, RZ, P2, !PT ;  /* 0x0000002ad8027c10 */ /* 0x001fc600097fe4ff */
[----:B------:R0:W-:Y:S04]  /*8530*/  STL [R1+0x60c], R3 ;  /* 0x00060c0301007387 */ /* 0x0001e80000100800 */
[----:B------:R2:W-:Y:S01]  /*8540*/  STL [R1+0x5d8], R2 ;  /* 0x0005d80201007387 */ /* 0x0005e20000100800 */
[----:B-1----:R-:W-:Y:S02]  /*8550*/  IADD3 R0, P2, R23, UR61, RZ ;  /* 0x0000003d17007c10 */ /* 0x002fe4000ff5e0ff */
[----:B0-----:R-:W-:-:S03]  /*8560*/  IADD3.X R3, R22, UR42, RZ, P6, !PT ;  /* 0x0000002a16037c10 */ /* 0x001fc6000b7fe4ff */
[----:B------:R0:W-:Y:S01]  /*8570*/  STL [R1+0x614], R0 ;  /* 0x0006140001007387 */ /* 0x0001e20000100800 */
[----:B------:R-:W-:Y:S01]  /*8580*/  UMOV UR42, UR4 ;  /* 0x00000004002a7c82 */ /* 0x000fe20008000000 */
[----:B--2---:R-:W-:Y:S02]  /*8590*/  IADD3 R2, P6, R217, UR14, RZ ;  /* 0x0000000ed9027c10 */ /* 0x004fe4000ffde0ff */
[----:B------:R1:W-:Y:S04]  /*85a0*/  STL [R1+0x5e0], R3 ;  /* 0x0005e00301007387 */ /* 0x0003e80000100800 */
[----:B------:R2:W-:Y:S01]  /*85b0*/  STL [R1+0x61c], R2 ;  /* 0x00061c0201007387 */ /* 0x0005e20000100800 */
[----:B0-----:R-:W-:Y:S02]  /*85c0*/  IADD3.X R0, R216, UR43, RZ, P5, !PT ;  /* 0x0000002bd8007c10 */ /* 0x001fe4000affe4ff */
[----:B-1----:R-:W-:-:S03]  /*85d0*/  IADD3 R3, P5, R23, UR14, RZ ;  /* 0x0000000e17037c10 */ /* 0x002fc6000ffbe0ff */
[----:B------:R0:W-:Y:S01]  /*85e0*/  STL [R1+0x5e8], R0 ;  /* 0x0005e80001007387 */ /* 0x0001e20000100800 */
[----:B--2---:R-:W-:-:S03]  /*85f0*/  IADD3.X R2, R22, UR43, RZ, P1, !PT ;  /* 0x0000002b16027c10 */ /* 0x004fc60008ffe4ff */
[----:B------:R1:W-:Y:S01]  /*8600*/  STL [R1+0x624], R3 ;  /* 0x0006240301007387 */ /* 0x0003e20000100800 */
[----:B------:R-:W-:-:S03]  /*8610*/  UMOV UR43, 0x80000020 ;  /* 0x80000020002b7882 */ /* 0x000fc60000000000 */
[----:B------:R2:W-:Y:S01]  /*8620*/  STL [R1+0x5f0], R2 ;  /* 0x0005f00201007387 */ /* 0x0005e20000100800 */
[----:B0-----:R-:W-:Y:S02]  /*8630*/  IADD3 R0, P1, R217, UR15, RZ ;  /* 0x0000000fd9007c10 */ /* 0x001fe4000ff3e0ff */
[----:B-1----:R-:W-:-:S03]  /*8640*/  IADD3.X R3, R216, UR46, RZ, P0, !PT ;  /* 0x0000002ed8037c10 */ /* 0x002fc600087fe4ff */
[----:B------:R0:W-:Y:S01]  /*8650*/  STL [R1+0x62c], R0 ;  /* 0x00062c0001007387 */ /* 0x0001e20000100800 */
[----:B--2---:R-:W-:-:S03]  /*8660*/  IADD3 R2, P0, R23, UR15, RZ ;  /* 0x0000000f17027c10 */ /* 0x004fc6000ff1e0ff */
[----:B------:R1:W-:Y:S04]  /*8670*/  STL [R1+0x5f8], R3 ;  /* 0x0005f80301007387 */ /* 0x0003e80000100800 */
[----:B------:R2:W-:Y:S01]  /*8680*/  STL [R1+0x634], R2 ;  /* 0x0006340201007387 */ /* 0x0005e20000100800 */
[----:B0-----:R-:W-:Y:S02]  /*8690*/  IADD3.X R0, R22, UR46, RZ, P4, !PT ;  /* 0x0000002e16007c10 */ /* 0x001fe4000a7fe4ff */
[----:B-1----:R-:W-:-:S03]  /*86a0*/  IADD3 R3, P4, R217, UR18, RZ ;  /* 0x00000012d9037c10 */ /* 0x002fc6000ff9e0ff */
[----:B------:R0:W-:Y:S01]  /*86b0*/  STL [R1+0x600], R0 ;  /* 0x0006000001007387 */ /* 0x0001e20000100800 */
[----:B--2---:R-:W-:-:S03]  /*86c0*/  IADD3.X R2, R216, UR47, RZ, P3, !PT ;  /* 0x0000002fd8027c10 */ /* 0x004fc60009ffe4ff */
[----:B------:R1:W-:Y:S04]  /*86d0*/  STL [R1+0x63c], R3 ;  /* 0x00063c0301007387 */ /* 0x0003e80000100800 */
        /* <DEDUP_REMOVED lines=92> */
[----:B-1----:R-:W-:-:S03]  /*8ca0*/  IADD3.X R3, R216, UR59, RZ, P5, !PT ;  /* 0x0000003bd8037c10 */ /* 0x002fc6000affe4ff */
[----:B------:R0:W-:Y:S01]  /*8cb0*/  STL [R1+0x6c0], R0 ;  /* 0x0006c00001007387 */ /* 0x0001e20000100800 */
[----:B--2---:R-:W-:-:S03]  /*8cc0*/  IADD3.X R2, R22, UR59, RZ, P1, !PT ;  /* 0x0000003b16027c10 */ /* 0x004fc60008ffe4ff */
        /* <DEDUP_REMOVED lines=8> */
[----:B0-----:R-:W-:-:S05]  /*8d50*/  IADD3.X R0, R22, UR41, RZ, P2, !PT ;  /* 0x0000002916007c10 */ /* 0x001fca00097fe4ff */
[----:B------:R1:W-:Y:S02]  /*8d60*/  STL [R1+0x6f0], R0 ;  /* 0x0006f00001007387 */ /* 0x0003e40000100800 */
.L_x_2:
[----:B-1----:R-:W2:Y:S01]  /*8d70*/  LDL R2, [R1+0x100] ;  /* 0x0001000001027983 */ /* 0x002ea20000100800 */
[----:B------:R-:W2:Y:S03]  /*8d80*/  LDC R0, c[0x0][0x230] ;  /* 0x00008c00ff007b82 */ /* 0x000ea60000000800 */
[----:B------:R-:W-:Y:S04]  /*8d90*/  STL [R1+0xa40], R88 ;  /* 0x000a405801007387 */ /* 0x000fe80000100800 */
        /* <DEDUP_REMOVED lines=17> */
[----:B------:R-:W-:Y:S04]  /*8eb0*/  STL.64 [R1+0x9f8], R214 ;  /* 0x0009f8d601007387 */ /* 0x000fe80000100a00 */
        /* <DEDUP_REMOVED lines=20> */
[----:B------:R-:W-:Y:S04]  /*9000*/  STL [R1+0xa80], R174 ;  /* 0x000a80ae01007387 */ /* 0x000fe80000100800 */
[----:B------:R-:W-:Y:S04]  /*9010*/  STL [R1+0xa7c], R175 ;  /* 0x000a7caf01007387 */ /* 0x000fe80000100800 */
        /* <DEDUP_REMOVED lines=14> */
[----:B------:R-:W-:Y:S04]  /*9100*/  STL.64 [R1+0x928], R162 ;  /* 0x000928a201007387 */ /* 0x000fe80000100a00 */
[----:B------:R-:W-:Y:S04]  /*9110*/  STL.64 [R1+0x920], R160 ;  /* 0x000920a001007387 */ /* 0x000fe80000100a00 */
[----:B------:R-:W-:Y:S04]  /*9120*/  STL.64 [R1+0x918], R158 ;  /* 0x0009189e01007387 */ /* 0x000fe80000100a00 */
[----:B------:R-:W-:Y:S04]  /*9130*/  STL.64 [R1+0x910], R156 ;  /* 0x0009109c01007387 */ /* 0x000fe80000100a00 */
[----:B------:R-:W-:Y:S04]  /*9140*/  STL.64 [R1+0x908], R154 ;  /* 0x0009089a01007387 */ /* 0x000fe80000100a00 */
[----:B------:R-:W-:Y:S04]  /*9150*/  STL.64 [R1+0x900], R152 ;  /* 0x0009009801007387 */ /* 0x000fe80000100a00 */
[----:B------:R0:W-:Y:S04]  /*9160*/  STL [R1+0x8fc], R105 ;  /* 0x0008fc6901007387 */ /* 0x0001e80000100800 */
[----:B0-----:R-:W3:Y:S04]  /*9170*/  LDL.LU R105, [R1+0x6f4] ;  /* 0x0006f40001697983 */ /* 0x001ee80000300800 */
[----:B------:R0:W-:Y:S04]  /*9180*/  STL [R1+0x8f8], R106 ;  /* 0x0008f86a01007387 */ /* 0x0001e80000100800 */
[----:B0-----:R-:W4:Y:S04]  /*9190*/  LDL.LU R106, [R1+0x6ec] ;  /* 0x0006ec00016a7983 */ /* 0x001f280000300800 */
        /* <DEDUP_REMOVED lines=217> */
[----:B0-----:R-:W4:Y:S01]  /*9f30*/  LDL.LU R87, [R1+0x478] ;  /* 0x0004780001577983 */ /* 0x001f220000300800 */
[----:B--2---:R-:W-:-:S03]  /*9f40*/  IMAD R0, R2, -0x40, R0 ;  /* 0xffffffc002007824 */ /* 0x004fc600078e0200 */
[----:B-----5:R-:W-:Y:S04]  /*9f50*/  STL [R1+0x728], R18 ;  /* 0x0007281201007387 */ /* 0x020fe80000100800 */
[----:B------:R0:W-:Y:S04]  /*9f60*/  STL [R1+0x724], R17 ;  /* 0x0007241101007387 */ /* 0x0001e80000100800 */
[----:B------:R1:W-:Y:S04]  /*9f70*/  STL [R1+0x720], R16 ;  /* 0x0007201001007387 */ /* 0x0003e80000100800 */
[----:B0-----:R-:W2:Y:S01]  /*9f80*/  LDL R17, [R1+0x648] ;  /* 0x0006480001117983 */ /* 0x001ea20000100800 */
[----:B------:R-:W-:-:S02]  /*9f90*/  ISETP.GT.AND P0, PT, R0, RZ, PT ;  /* 0x000000ff0000720c */ /* 0x000fc40003f04270 */
[----:B------:R-:W-:Y:S01]  /*9fa0*/  ISETP.GT.AND P1, PT, R0, 0x1, PT ;  /* 0x000000010000780c */ /* 0x000fe20003f24270 */
[----:B------:R-:W-:Y:S01]  /*9fb0*/  STL [R1+0xa48], R23 ;  /* 0x000a481701007387 */ /* 0x000fe20000100800 */
[----:B------:R-:W-:Y:S02]  /*9fc0*/  PRMT R248, RZ, 0x7610, R248 ;  /* 0x00007610fff87816 */ /* 0x000fe400000000f8 */
[----:B------:R-:W-:Y:S01]  /*9fd0*/  PRMT R165, RZ, 0x7610, R165 ;  /* 0x00007610ffa57816 */ /* 0x000fe200000000a5 */
[----:B------:R-:W-:Y:S06]  /*9fe0*/  STL [R1+0xa44], R22 ;  /* 0x000a441601007387 */ /* 0x000fec0000100800 */
[----:B------:R-:W-:-:S02]  /*9ff0*/  @P0 IMAD.MOV.U32 R2, RZ, RZ, R23 ;  /* 0x000000ffff020224 */ /* 0x000fc400078e0017 */
[----:B------:R-:W-:-:S05]  /*a000*/  @P0 IMAD.MOV.U32 R3, RZ, RZ, R22 ;  /* 0x000000ffff030224 */ /* 0x000fca00078e0016 */
[----:B------:R0:W2:Y:S01]  /*a010*/  @P0 LDG.E.U8 R248, desc[UR44][R2.64] ;  /* 0x0000002c02f80981 */ /* 0x0000a2000c1e1100 */
[----:B------:R-:W-:Y:S02]  /*a020*/  ISETP.GT.AND P2, PT, R0, 0x2, PT ;  /* 0x000000020000780c */ /* 0x000fe40003f44270 */
[----:B------:R-:W-:Y:S01]  /*a030*/  PRMT R246, RZ, 0x7610, R246 ;  /* 0x00007610fff67816 */ /* 0x000fe200000000f6 */
[----:B------:R-:W-:Y:S01]  /*a040*/  STL [R1+0xa50], R217 ;  /* 0x000a50d901007387 */ /* 0x000fe20000100800 */
[----:B------:R-:W-:Y:S02]  /*a050*/  PRMT R171, RZ, 0x7610, R171 ;  /* 0x00007610ffab7816 */ /* 0x000fe400000000ab */
[----:B------:R-:W-:Y:S01]  /*a060*/  PRMT R245, RZ, 0x7610, R245 ;  /* 0x00007610fff57816 */ /* 0x000fe200000000f5 */
[----:B------:R-:W-:Y:S01]  /*a070*/  STL [R1+0xa4c], R216 ;  /* 0x000a4cd801007387 */ /* 0x000fe20000100800 */
[----:B0-----:R-:W-:Y:S02]  /*a080*/  @P0 IMAD.MOV.U32 R2, RZ, RZ, R217 ;  /* 0x000000ffff020224 */ /* 0x001fe400078e00d9 */
[----:B------:R-:W-:-:S05]  /*a090*/  @P0 IMAD.MOV.U32 R3, RZ, RZ, R216 ;  /* 0x000000ffff030224 */ /* 0x000fca00078e00d8 */
[----:B------:R0:W2:Y:S01]  /*a0a0*/  @P0 LDG.E.U8 R165, desc[UR44][R2.64] ;  /* 0x0000002c02a50981 */ /* 0x0000a2000c1e1100 */
[----:B------:R-:W-:Y:S02]  /*a0b0*/  PRMT R172, RZ, 0x7610, R172 ;  /* 0x00007610ffac7816 */ /* 0x000fe400000000ac */
[----:B------:R-:W-:Y:S01]  /*a0c0*/  PRMT R243, RZ, 0x7610, R243 ;  /* 0x00007610fff37816 */ /* 0x000fe200000000f3 */
[----:B---3--:R-:W-:Y:S01]  /*a0d0*/  STL [R1+0xa58], R105 ;  /* 0x000a586901007387 */ /* 0x008fe20000100800 */
[----:B0-----:R-:W-:Y:S02]  /*a0e0*/  @P1 IMAD.MOV.U32 R2, RZ, RZ, R105 ;  /* 0x000000ffff021224 */ /* 0x001fe400078e0069 */
[----:B----4-:R-:W-:Y:S01]  /*a0f0*/  @P1 IMAD.MOV.U32 R3, RZ, RZ, R111 ;  /* 0x000000ffff031224 */ /* 0x010fe200078e006f */
[----:B------:R-:W-:Y:S01]  /*a100*/  ISETP.GT.AND P0, PT, R0, 0x3, PT ;  /* 0x000000030000780c */ /* 0x000fe20003f04270 */
[----:B------:R-:W-:Y:S04]  /*a110*/  STL [R1+0xa54], R111 ;  /* 0x000a546f01007387 */ /* 0x000fe80000100800 */
[----:B------:R0:W3:Y:S01]  /*a120*/  @P1 LDG.E.U8 R246, desc[UR44][R2.64] ;  /* 0x0000002c02f61981 */ /* 0x0000e2000c1e1100 */
[----:B------:R-:W-:-:S02]  /*a130*/  PRMT R173, RZ, 0x7610, R173 ;  /* 0x00007610ffad7816 */ /* 0x000fc400000000ad */
[----:B------:R-:W-:Y:S01]  /*a140*/  PRMT R242, RZ, 0x7610, R242 ;  /* 0x00007610fff27816 */ /* 0x000fe200000000f2 */
[----:B------:R-:W-:Y:S01]  /*a150*/  STL [R1+0xa60], R106 ;  /* 0x000a606a01007387 */ /* 0x000fe20000100800 */
[----:B------:R-:W-:Y:S02]  /*a160*/  PRMT R174, RZ, 0x7610, R174 ;  /* 0x00007610ffae7816 */ /* 0x000fe400000000ae */
[----:B------:R-:W-:Y:S01]  /*a170*/  PRMT R239, RZ, 0x7610, R239 ;  /* 0x00007610ffef7816 */ /* 0x000fe200000000ef */
[----:B------:R-:W-:Y:S01]  /*a180*/  STL [R1+0xa5c], R113 ;  /* 0x000a5c7101007387 */ /* 0x000fe20000100800 */
[----:B0-----:R-:W-:Y:S02]  /*a190*/  @P1 IMAD.MOV.U32 R2, RZ, RZ, R106 ;  /* 0x000000ffff021224 */ /* 0x001fe400078e006a */
[----:B------:R-:W-:-:S05]  /*a1a0*/  @P1 IMAD.MOV.U32 R3, RZ, RZ, R113 ;  /* 0x000000ffff031224 */ /* 0x000fca00078e0071 */
[----:B------:R0:W4:Y:S01]  /*a1b0*/  @P1 LDG.E.U8 R171, desc[UR44][R2.64] ;  /* 0x0000002c02ab1981 */ /* 0x000122000c1e1100 */
[----:B------:R-:W-:Y:S01]  /*a1c0*/  ISETP.GT.AND P1, PT, R0, 0x4, PT ;  /* 0x000000040000780c */ /* 0x000fe20003f24270 */
[----:B0-----:R-:W-:Y:S02]  /*a1d0*/  @P2 IMAD.MOV.U32 R2, RZ, RZ, R107 ;  /* 0x000000ffff022224 */ /* 0x001fe400078e006b */
[----:B------:R-:W-:-:S05]  /*a1e0*/  @P2 IMAD.MOV.U32 R3, RZ, RZ, R115 ;  /* 0x000000ffff032224 */ /* 0x000fca00078e0073 */
[----:B------:R0:W4:Y:S02]  /*a1f0*/  @P2 LDG.E.U8 R245, desc[UR44][R2.64] ;  /* 0x0000002c02f52981 */ /* 0x000124000c1e1100 */
        /* <DEDUP_REMOVED lines=16> */
[----:B------:R0:W4:Y:S01]  /*a300*/  @P1 LDG.E.U8 R174, desc[UR44][R2.64] ;  /* 0x0000002c02ae1981 */ /* 0x000122000c1e1100 */
[----:B------:R-:W-:Y:S01]  /*a310*/  PRMT R175, RZ, 0x7610, R175 ;  /* 0x00007610ffaf7816 */ /* 0x000fe200000000af */
[----:B0-----:R-:W-:Y:S02]  /*a320*/  @P2 IMAD.MOV.U32 R2, RZ, RZ, R116 ;  /* 0x000000ffff022224 */ /* 0x001fe400078e0074 */
[----:B------:R-:W-:-:S05]  /*a330*/  @P2 IMAD.MOV.U32 R3, RZ, RZ, R127 ;  /* 0x000000ffff032224 */ /* 0x000fca00078e007f */
[----:B------:R0:W4:Y:S01]  /*a340*/  @P2 LDG.E.U8 R239, desc[UR44][R2.64] ;  /* 0x0000002c02ef2981 */ /* 0x000122000c1e1100 */
[----:B------:R-:W-:Y:S02]  /*a350*/  ISETP.GT.AND P1, PT, R0, 0x7, PT ;  /* 0x000000070000780c */ /* 0x000fe40003f24270 */
[----:B------:R-:W-:Y:S01]  /*a360*/  PRMT R236, RZ, 0x7610, R236 ;  /* 0x00007610ffec7816 */ /* 0x000fe200000000ec */
[----:B0-----:R-:W-:Y:S02]  /*a370*/  @P2 IMAD.MOV.U32 R2, RZ, RZ, R118 ;  /* 0x000000ffff022224 */ /* 0x001fe400078e0076 */
[----:B------:R-:W-:-:S05]  /*a380*/  @P2 IMAD.MOV.U32 R3, RZ, RZ, R129 ;  /* 0x000000ffff032224 */ /* 0x000fca00078e0081 */
[----:B------:R0:W4:Y:S01]  /*a390*/  @P2 LDG.E.U8 R175, desc[UR44][R2.64] ;  /* 0x0000002c02af2981 */ /* 0x000122000c1e1100 */
[----:B------:R-:W-:Y:S02]  /*a3a0*/  PRMT R104, RZ, 0x7610, R104 ;  /* 0x00007610ff687816 */ /* 0x000fe40000000068 */
        /* <DEDUP_REMOVED lines=8> */
[----:B-1----:R-:W-:Y:S02]  /*a430*/  PRMT R16, RZ, 0x7610, R16 ;  /* 0x00007610ff107816 */ /* 0x002fe40000000010 */
        /* <DEDUP_REMOVED lines=27> */
[----:B------:R-:W-:Y:S02]  /*a5f0*/  PRMT R223, RZ, 0x7610, R223 ;  /* 0x00007610ffdf7816 */ /* 0x000fe400000000df */
[----:B------:R-:W-:Y:S02]  /*a600*/  PRMT R244, RZ, 0x7610, R244 ;  /* 0x00007610fff47816 */ /* 0x000fe400000000f4 */
[----:B------:R-:W-:Y:S01]  /*a610*/  ISETP.GT.AND P0, PT, R0, 0xc, PT ;  /* 0x0000000c0000780c */ /* 0x000fe20003f04270 */
[----:B0-----:R-:W-:Y:S02]  /*a620*/  @P1 IMAD.MOV.U32 R2, RZ, RZ, R136 ;  /* 0x000000ffff021224 */ /* 0x001fe400078e0088 */
[----:B------:R-:W-:-:S05]  /*a630*/  @P1 IMAD.MOV.U32 R3, RZ, RZ, R147 ;  /* 0x000000ffff031224 */ /* 0x000fca00078e0093 */
[----:B------:R0:W4:Y:S02]  /*a640*/  @P1 LDG.E.U8 R226, desc[UR44][R2.64] ;  /* 0x0000002c02e21981 */ /* 0x000124000c1e1100 */
[----:B0-----:R-:W-:Y:S02]  /*a650*/  @P1 IMAD.MOV.U32 R2, RZ, RZ, R138 ;  /* 0x000000ffff021224 */ /* 0x001fe400078e008a */
[----:B------:R-:W-:-:S05]  /*a660*/  @P1 IMAD.MOV.U32 R3, RZ, RZ, R149 ;  /* 0x000000ffff031224 */ /* 0x000fca00078e0095 */
[----:B------:R0:W4:Y:S01]  /*a670*/  @P1 LDG.E.U8 R247, desc[UR44][R2.64] ;  /* 0x0000002c02f71981 */ /* 0x000122000c1e1100 */
[----:B------:R-:W-:Y:S02]  /*a680*/  PRMT R220, RZ, 0x7610, R220 ;  /* 0x00007610ffdc7816 */ /* 0x000fe400000000dc */
[----:B------:R-:W-:Y:S02]  /*a690*/  PRMT R241, RZ, 0x7610, R241 ;  /* 0x00007610fff17816 */ /* 0x000fe400000000f1 */
[----:B------:R-:W-:Y:S01]  /*a6a0*/  ISETP.GT.AND P1, PT, R0, 0xd, PT ;  /* 0x0000000d0000780c */ /* 0x000fe20003f24270 */
[----:B0-----:R-:W-:Y:S02]  /*a6b0*/  @P2 IMAD.MOV.U32 R2, RZ, RZ, R140 ;  /* 0x000000ffff022224 */ /* 0x001fe400078e008c */
[----:B------:R-:W-:-:S05]  /*a6c0*/  @P2 IMAD.MOV.U32 R3, RZ, RZ, R151 ;  /* 0x000000ffff032224 */ /* 0x000fca00078e0097 */
[----:B------:R0:W4:Y:S02]  /*a6d0*/  @P2 LDG.E.U8 R223, desc[UR44][R2.64] ;  /* 0x0000002c02df2981 */ /* 0x000124000c1e1100 */
[----:B0-----:R-:W-:Y:S02]  /*a6e0*/  @P2 IMAD.MOV.U32 R2, RZ, RZ, R142 ;  /* 0x000000ffff022224 */ /* 0x001fe400078e008e */
[----:B--2---:R-:W-:Y:S01]  /*a6f0*/  @P2 IMAD.MOV.U32 R3, RZ, RZ, R17 ;  /* 0x000000ffff032224 */ /* 0x004fe200078e0011 */
[----:B------:R-:W-:Y:S01]  /*a700*/  PRMT R21, RZ, 0x7610, R21 ;  /* 0x00007610ff157816 */ /* 0x000fe20000000015 */
[----:B------:R-:W2:Y:S04]  /*a710*/  LDL R17, [R1+0x624] ;  /* 0x0006240001117983 */ /* 0x000ea80000100800 */
[----:B------:R0:W4:Y:S04]  /*a720*/  @P2 LDG.E.U8 R244, desc[UR44][R2.64] ;  /* 0x0000002c02f42981 */ /* 0x000128000c1e1100 */
[----:B------:R-:W3:Y:S01]  /*a730*/  LDL R3, [R1+0x640] ;  /* 0x0006400001037983 */ /* 0x000ee20000100800 */
[----:B0-----:R-:W-:-:S05]  /*a740*/  @P0 IMAD.MOV.U32 R2, RZ, RZ, R144 ;  /* 0x000000ffff020224 */ /* 0x001fca00078e0090 */
[----:B---3--:R0:W3:Y:S04]  /*a750*/  @P0 LDG.E.U8 R220, desc[UR44][R2.64] ;  /* 0x0000002c02dc0981 */ /* 0x0080e8000c1e1100 */
[----:B------:R-:W2:Y:S01]  /*a760*/  LDL R3, [R1+0x638] ;  /* 0x0006380001037983 */ /* 0x000ea20000100800 */
[----:B0-----:R-:W-:Y:S01]  /*a770*/  @P0 IMAD.MOV.U32 R2, RZ, RZ, R146 ;  /* 0x000000ffff020224 */ /* 0x001fe200078e0092 */
[----:B------:R-:W-:Y:S02]  /*a780*/  PRMT R238, RZ, 0x7610, R238 ;  /* 0x00007610ffee7816 */ /* 0x000fe400000000ee */
[----:B------:R-:W-:Y:S02]  /*a790*/  ISETP.GT.AND P2, PT, R0, 0xe, PT ;  /* 0x0000000e0000780c */ /* 0x000fe40003f44270 */
[----:B--2---:R0:W2:Y:S04]  /*a7a0*/  @P0 LDG.E.U8 R241, desc[UR44][R2.64] ;  /* 0x0000002c02f10981 */ /* 0x0040a8000c1e1100 */
[----:B------:R-:W4:Y:S01]  /*a7b0*/  LDL R3, [R1+0x630] ;  /* 0x0006300001037983 */ /* 0x000f220000100800 */
[----:B0-----:R-:W-:-:S05]  /*a7c0*/  @P1 IMAD.MOV.U32 R2, RZ, RZ, R148 ;  /* 0x000000ffff021224 */ /* 0x001fca00078e0094 */
[----:B----4-:R0:W4:Y:S04]  /*a7d0*/  @P1 LDG.E.U8 R21, desc[UR44][R2.64] ;  /* 0x0000002c02151981 */ /* 0x010128000c1e1100 */
[----:B------:R-:W3:Y:S01]  /*a7e0*/  LDL R3, [R1+0x628] ;  /* 0x0006280001037983 */ /* 0x000ee20000100800 */
[----:B0-----:R-:W-:Y:S01]  /*a7f0*/  @P1 IMAD.MOV.U32 R2, RZ, RZ, R150 ;  /* 0x000000ffff021224 */ /* 0x001fe200078e0096 */
[----:B------:R-:W-:Y:S02]  /*a800*/  PRMT R7, RZ, 0x7610, R7 ;  /* 0x00007610ff077816 */ /* 0x000fe40000000007 */
[----:B------:R-:W-:Y:S02]  /*a810*/  PRMT R235, RZ, 0x7610, R235 ;  /* 0x00007610ffeb7816 */ /* 0x000fe400000000eb */
[----:B------:R-:W-:Y:S01]  /*a820*/  ISETP.GT.AND P0, PT, R0, 0xf, PT ;  /* 0x0000000f0000780c */ /* 0x000fe20003f04270 */
[----:B---3--:R0:W3:Y:S04]  /*a830*/  @P1 LDG.E.U8 R238, desc[UR44][R2.64] ;  /* 0x0000002c02ee1981 */ /* 0x0080e8000c1e1100 */
[----:B------:R-:W2:Y:S01]  /*a840*/  LDL R3, [R1+0x620] ;  /* 0x0006200001037983 */ /* 0x000ea20000100800 */
[----:B0-----:R-:W-:Y:S01]  /*a850*/  @P2 IMAD.MOV.U32 R2, RZ, RZ, R17 ;  /* 0x000000ffff022224 */ /* 0x001fe200078e0011 */
[----:B------:R-:W-:-:S02]  /*a860*/  PRMT R6, RZ, 0x7610, R6 ;  /* 0x00007610ff067816 */ /* 0x000fc40000000006 */
[----:B------:R-:W-:Y:S01]  /*a870*/  PRMT R231, RZ, 0x7610, R231 ;  /* 0x00007610ffe77816 */ /* 0x000fe200000000e7 */
[----:B------:R-:W4:Y:S01]  /*a880*/  LDL R17, [R1+0x5fc] ;  /* 0x0005fc0001117983 */ /* 0x000f220000100800 */
[----:B------:R-:W-:-:S03]  /*a890*/  ISETP.GT.AND P1, PT, R0, 0x10, PT ;  /* 0x000000100000780c */ /* 0x000fc60003f24270 */
[----:B--2---:R0:W2:Y:S04]  /*a8a0*/  @P2 LDG.E.U8 R7, desc[UR44][R2.64] ;  /* 0x0000002c02072981 */ /* 0x0040a8000c1e1100 */
[----:B------:R-:W0:Y:S04]  /*a8b0*/  LDL R2, [R1+0x618] ;  /* 0x0006180001027983 */ /* 0x000e280000100800 */
[----:B------:R-:W0:Y:S02]  /*a8c0*/  LDL R3, [R1+0x61c] ;  /* 0x00061c0001037983 */ /* 0x000e240000100800 */
[----:B0-----:R-:W-:-:S04]  /*a8d0*/  @P2 LOP3.LUT R3, R3, R2, RZ, 0x3c, !PT ;  /* 0x0000000203032212 */ /* 0x001fc800078e3cff */
[----:B------:R-:W-:-:S04]  /*a8e0*/  @P2 LOP3.LUT R2, R3, R2, RZ, 0x3c, !PT ;  /* 0x0000000203022212 */ /* 0x000fc800078e3cff */
[----:B------:R-:W-:-:S05]  /*a8f0*/  @P2 LOP3.LUT R3, R3, R2, RZ, 0x3c, !PT ;  /* 0x0000000203032212 */ /* 0x000fca00078e3cff */
[----:B------:R0:W3:Y:S04]  /*a900*/  @P2 LDG.E.U8 R235, desc[UR44][R2.64] ;  /* 0x0000002c02eb2981 */ /* 0x0000e8000c1e1100 */
        /* <DEDUP_REMOVED lines=13> */
[----:B------:R-:W0:Y:S01]  /*a9e0*/  LDL R3, [R1+0x604] ;  /* 0x0006040001037983 */ /* 0x000e220000100800 */
[----:B------:R-:W-:Y:S02]  /*a9f0*/  PRMT R234, RZ, 0x7610, R234 ;  /* 0x00007610ffea7816 */ /* 0x000fe400000000ea */
[----:B0-----:R-:W-:-:S04]  /*aa00*/  @P1 LOP3.LUT R3, R3, R2, RZ, 0x3c, !PT ;  /* 0x0000000203031212 */ /* 0x001fc800078e3cff */
[----:B------:R-:W-:-:S04]  /*aa10*/  @P1 LOP3.LUT R2, R3, R2, RZ, 0x3c, !PT ;  /* 0x0000000203021212 */ /* 0x000fc800078e3cff */
[----:B------:R-:W-:-:S05]  /*aa20*/  @P1 LOP3.LUT R3, R3, R2, RZ, 0x3c, !PT ;  /* 0x0000000203031212 */ /* 0x000fca00078e3cff */
[----:B------:R4:W3:Y:S04]  /*aa30*/  @P1 LDG.E.U8 R234, desc[UR44][R2.64] ;  /* 0x0000002c02ea1981 */ /* 0x0008e8000c1e1100 */
[----:B------:R-:W2:Y:S01]  /*aa40*/  LDL R3, [R1+0x5f8] ;  /* 0x0005f80001037983 */ /* 0x000ea20000100800 */
[----:B------:R-:W-:Y:S01]  /*aa50*/  PRMT R166, RZ, 0x7610, R166 ;  /* 0x00007610ffa67816 */ /* 0x000fe200000000a6 */
[----:B----4-:R-:W-:Y:S01]  /*aa60*/  @P1 IMAD.MOV.U32 R2, RZ, RZ, R17 ;  /* 0x000000ffff021224 */ /* 0x010fe200078e0011 */
[----:B------:R-:W-:Y:S01]  /*aa70*/  ISETP.GT.AND P2, PT, R0, 0x11, PT ;  /* 0x000000110000780c */ /* 0x000fe20003f44270 */
[----:B------:R-:W4:Y:S04]  /*aa80*/  LDL R17, [R1+0x5d4] ;  /* 0x0005d40001117983 */ /* 0x000f280000100800 */
[----:B--2---:R0:W2:Y:S04]  /*aa90*/  @P1 LDG.E.U8 R166, desc[UR44][R2.64] ;  /* 0x0000002c02a61981 */ /* 0x0040a8000c1e1100 */
[----:B------:R-:W0:Y:S04]  /*aaa0*/  LDL R2, [R1+0x5f0] ;  /* 0x0005f00001027983 */ /* 0x000e280000100800 */
[----:B------:R-:W0:Y:S01]  /*aab0*/  LDL R3, [R1+0x5f4] ;  /* 0x0005f40001037983 */ /* 0x000e220000100800 */
[----:B------:R-:W-:-:S02]  /*aac0*/  PRMT R230, RZ, 0x7610, R230 ;  /* 0x00007610ffe67816 */ /* 0x000fc400000000e6 */
[----:B0-----:R-:W-:-:S04]  /*aad0*/  @P2 LOP3.LUT R3, R3, R2, RZ, 0x3c, !PT ;  /* 0x0000000203032212 */ /* 0x001fc800078e3cff */
[----:B------:R-:W-:-:S04]  /*aae0*/  @P2 LOP3.LUT R2, R3, R2, RZ, 0x3c, !PT ;  /* 0x0000000203022212 */ /* 0x000fc800078e3cff */
[----:B------:R-:W-:-:S05]  /*aaf0*/  @P2 LOP3.LUT R3, R3, R2, RZ, 0x3c, !PT ;  /* 0x0000000203032212 */ /* 0x000fca00078e3cff */
[----:B------:R0:W2:Y:S04]  /*ab00*/  @P2 LDG.E.U8 R230, desc[UR44][R2.64] ;  /* 0x0000002c02e62981 */ /* 0x0000a8000c1e1100 */
[----:B------:R-:W0:Y:S04]  /*ab10*/  LDL R2, [R1+0x5e8] ;  /* 0x0005e80001027983 */ /* 0x000e280000100800 */
[----:B------:R-:W0:Y:S01]  /*ab20*/  LDL R3, [R1+0x5ec] ;  /* 0x0005ec0001037983 */ /* 0x000e220000100800 */
[----:B------:R-:W-:Y:S02]  /*ab30*/  PRMT R167, RZ, 0x7610, R167 ;  /* 0x00007610ffa77816 */ /* 0x000fe400000000a7 */
[----:B0-----:R-:W-:-:S04]  /*ab40*/  @P2 LOP3.LUT R3, R3, R2, RZ, 0x3c, !PT ;  /* 0x0000000203032212 */ /* 0x001fc800078e3cff */
[----:B------:R-:W-:-:S04]  /*ab50*/  @P2 LOP3.LUT R2, R3, R2, RZ, 0x3c, !PT ;  /* 0x0000000203022212 */ /* 0x000fc800078e3cff */
[----:B------:R-:W-:-:S05]  /*ab60*/  @P2 LOP3.LUT R3, R3, R2, RZ, 0x3c, !PT ;  /* 0x0000000203032212 */ /* 0x000fca00078e3cff */
[----:B------:R0:W2:Y:S04]  /*ab70*/  @P2 LDG.E.U8 R167, desc[UR44][R2.64] ;  /* 0x0000002c02a72981 */ /* 0x0000a8000c1e1100 */
[----:B------:R-:W0:Y:S04]  /*ab80*/  LDL R2, [R1+0x5e0] ;  /* 0x0005e00001027983 */ /* 0x000e280000100800 */
[----:B------:R-:W0:Y:S01]  /*ab90*/  LDL R3, [R1+0x5e4] ;  /* 0x0005e40001037983 */ /* 0x000e220000100800 */
[----:B------:R-:W-:Y:S02]  /*aba0*/  ISETP.GT.AND P0, PT, R0, 0x12, PT ;  /* 0x000000120000780c */ /* 0x000fe40003f04270 */
[----:B------:R-:W-:-:S11]  /*abb0*/  PRMT R228, RZ, 0x7610, R228 ;  /* 0x00007610ffe47816 */ /* 0x000fd600000000e4 */
[----:B0-----:R-:W-:-:S04]  /*abc0*/  @P0 LOP3.LUT R3, R3, R2, RZ, 0x3c, !PT ;  /* 0x0000000203030212 */ /* 0x001fc800078e3cff */
[----:B------:R-:W-:-:S04]  /*abd0*/  @P0 LOP3.LUT R2, R3, R2, RZ, 0x3c, !PT ;  /* 0x0000000203020212 */ /* 0x000fc800078e3cff */
[----:B------:R-:W-:-:S05]  /*abe0*/  @P0 LOP3.LUT R3, R3, R2, RZ, 0x3c, !PT ;  /* 0x0000000203030212 */ /* 0x000fca00078e3cff */
[----:B------:R0:W2:Y:S04]  /*abf0*/  @P0 LDG.E.U8 R228, desc[UR44][R2.64] ;  /* 0x0000002c02e40981 */ /* 0x0000a8000c1e1100 */
[----:B------:R-:W0:Y:S04]  /*ac00*/  LDL R2, [R1+0x5d8] ;  /* 0x0005d80001027983 */ /* 0x000e280000100800 */
[----:B------:R-:W0:Y:S01]  /*ac10*/  LDL R3, [R1+0x5dc] ;  /* 0x0005dc0001037983 */ /* 0x000e220000100800 */
[----:B------:R-:W-:Y:S02]  /*ac20*/  PRMT R168, RZ, 0x7610, R168 ;  /* 0x00007610ffa87816 */ /* 0x000fe400000000a8 */
[----:B------:R-:W-:-:S02]  /*ac30*/  ISETP.GT.AND P1, PT, R0, 0x13, PT ;  /* 0x000000130000780c */ /* 0x000fc40003f24270 */
[----:B0-----:R-:W-:-:S04]  /*ac40*/  @P0 LOP3.LUT R3, R3, R2, RZ, 0x3c, !PT ;  /* 0x0000000203030212 */ /* 0x001fc800078e3cff */
[----:B------:R-:W-:-:S04]  /*ac50*/  @P0 LOP3.LUT R2, R3, R2, RZ, 0x3c, !PT ;  /* 0x0000000203020212 */ /* 0x000fc800078e3cff */
[----:B------:R-:W-:-:S05]  /*ac60*/  @P0 LOP3.LUT R3, R3, R2, RZ, 0x3c, !PT ;  /* 0x0000000203030212 */ /* 0x000fca00078e3cff */
[----:B------:R4:W2:Y:S04]  /*ac70*/  @P0 LDG.E.U8 R168, desc[UR44][R2.64] ;  /* 0x0000002c02a80981 */ /* 0x0008a8000c1e1100 */
[----:B------:R-:W3:Y:S01]  /*ac80*/  LDL R3, [R1+0x5d0] ;  /* 0x0005d00001037983 */ /* 0x000ee20000100800 */
[----:B------:R-:W-:Y:S01]  /*ac90*/  PRMT R225, RZ, 0x7610, R225 ;  /* 0x00007610ffe17816 */ /* 0x000fe200000000e1 */
[----:B----4-:R-:W-:Y:S01]  /*aca0*/  @P1 IMAD.MOV.U32 R2, RZ, RZ, R17 ;  /* 0x000000ffff021224 */ /* 0x010fe200078e0011 */
[----:B------:R-:W-:Y:S01]  /*acb0*/  PRMT R169, RZ, 0x7610, R169 ;  /* 0x00007610ffa97816 */ /* 0x000fe200000000a9 */
[----:B------:R-:W4:Y:S04]  /*acc0*/  LDL R17, [R1+0x5ac] ;  /* 0x0005ac0001117983 */ /* 0x000f280000100800 */
[----:B---3--:R0:W3:Y:S04]  /*acd0*/  @P1 LDG.E.U8 R225, desc[UR44][R2.64] ;  /* 0x0000002c02e11981 */ /* 0x0080e8000c1e1100 */
        /* <DEDUP_REMOVED lines=8> */
[----:B------:R-:W-:Y:S02]  /*ad60*/  ISETP.GT.AND P2, PT, R0, 0x14, PT ;  /* 0x000000140000780c */ /* 0x000fe40003f44270 */
[----:B------:R-:W-:-:S11]  /*ad70*/  PRMT R222, RZ, 0x7610, R222 ;  /* 0x00007610ffde7816 */ /* 0x000fd600000000de */
        /* <DEDUP_REMOVED lines=67> */
[----:B------:R-:W0:Y:S01]  /*b1b0*/  LDL R3, [R1+0x574] ;  /* 0x0005740001037983 */ /* 0x000e220000100800 */
[----:B------:R-:W-:Y:S02]  /*b1c0*/  ISETP.GT.AND P1, PT, R0, 0x19, PT ;  /* 0x000000190000780c */ /* 0x000fe40003f24270 */
[----:B------:R-:W-:Y:S01]  /*b1d0*/  PRMT R14, RZ, 0x7610, R14 ;  /* 0x00007610ff0e7816 */ /* 0x000fe2000000000e */
[----:B------:R1:W-:Y:S10]  /*b1e0*/  STL [R1+0x840], R25 ;  /* 0x0008401901007387 */ /* 0x0003f40000100800 */
[----:B0-----:R-:W-:-:S02]  /*b1f0*/  @P1 IMAD.MOV.U32 R2, RZ, RZ, R3 ;  /* 0x000000ffff021224 */ /* 0x001fc400078e0003 */
[----:B------:R-:W-:Y:S02]  /*b200*/  @P1 IMAD.MOV.U32 R3, RZ, RZ, R25 ;  /* 0x000000ffff031224 */ /* 0x000fe400078e0019 */
[----:B-1----:R-:W2:Y:S04]  /*b210*/  LDL.LU R25, [R1+0x55c] ;  /* 0x00055c0001197983 */ /* 0x002ea80000300800 */
[----:B------:R0:W3:Y:S04]  /*b220*/  @P1 LDG.E.U8 R14, desc[UR44][R2.64] ;  /* 0x0000002c020e1981 */ /* 0x0000e8000c1e1100 */
[----:B------:R-:W0:Y:S04]  /*b230*/  LDL R3, [R1+0x56c] ;  /* 0x00056c0001037983 */ /* 0x000e280000100800 */
[----:B------:R1:W-:Y:S01]  /*b240*/  STL [R1+0x83c], R27 ;  /* 0x00083c1b01007387 */ /* 0x0003e20000100800 */
[----:B------:R-:W-:-:S02]  /*b250*/  ISETP.GT.AND P2, PT, R0, 0x1a, PT ;  /* 0x0000001a0000780c */ /* 0x000fc40003f44270 */
[----:B------:R-:W-:Y:S02]  /*b260*/  PRMT R237, RZ, 0x7610, R237 ;  /* 0x00007610ffed7816 */ /* 0x000fe400000000ed */
[----:B------:R-:W-:Y:S02]  /*b270*/  ISETP.GT.AND P0, PT, R0, 0x1b, PT ;  /* 0x0000001b0000780c */ /* 0x000fe40003f04270 */
[----:B------:R-:W-:Y:S01]  /*b280*/  PRMT R13, RZ, 0x7610, R13 ;  /* 0x00007610ff0d7816 */ /* 0x000fe2000000000d */
[----:B0-----:R-:W-:Y:S02]  /*b290*/  @P1 IMAD.MOV.U32 R2, RZ, RZ, R3 ;  /* 0x000000ffff021224 */ /* 0x001fe400078e0003 */
[----:B------:R-:W-:Y:S02]  /*b2a0*/  @P1 IMAD.MOV.U32 R3, RZ, RZ, R27 ;  /* 0x000000ffff031224 */ /* 0x000fe400078e001b */
[----:B-1----:R-:W3:Y:S04]  /*b2b0*/  LDL.LU R27, [R1+0x554] ;  /* 0x00055400011b7983 */ /* 0x002ee80000300800 */
[----:B------:R4:W3:Y:S01]  /*b2c0*/  @P1 LDG.E.U8 R237, desc[UR44][R2.64] ;  /* 0x0000002c02ed1981 */ /* 0x0008e2000c1e1100 */
[----:B------:R-:W-:Y:S01]  /*b2d0*/  PRMT R233, RZ, 0x7610, R233 ;  /* 0x00007610ffe97816 */ /* 0x000fe200000000e9 */
[----:B----4-:R-:W-:-:S02]  /*b2e0*/  @P2 IMAD.MOV.U32 R2, RZ, RZ, R17 ;  /* 0x000000ffff022224 */ /* 0x010fc400078e0011 */
[----:B------:R-:W-:Y:S01]  /*b2f0*/  @P2 IMAD.MOV.U32 R3, RZ, RZ, R29 ;  /* 0x000000ffff032224 */ /* 0x000fe200078e001d */
[----:B------:R-:W-:Y:S01]  /*b300*/  ISETP.GT.AND P1, PT, R0, 0x1c, PT ;  /* 0x0000001c0000780c */ /* 0x000fe20003f24270 */
[----:B------:R-:W4:Y:S04]  /*b310*/  LDL R17, [R1+0x468] ;  /* 0x0004680001117983 */ /* 0x000f280000100800 */
[----:B------:R2:W4:Y:S01]  /*b320*/  @P2 LDG.E.U8 R13, desc[UR44][R2.64] ;  /* 0x0000002c020d2981 */ /* 0x000522000c1e1100 */
[----:B------:R-:W-:Y:S01]  /*b330*/  PRMT R12, RZ, 0x7610, R12 ;  /* 0x00007610ff0c7816 */ /* 0x000fe2000000000c */
[----:B--2---:R-:W-:Y:S02]  /*b340*/  @P2 IMAD.MOV.U32 R2, RZ, RZ, R25 ;  /* 0x000000ffff022224 */ /* 0x004fe400078e0019 */
[----:B------:R-:W-:-:S05]  /*b350*/  @P2 IMAD.MOV.U32 R3, RZ, RZ, R31 ;  /* 0x000000ffff032224 */ /* 0x000fca00078e001f */
[----:B------:R0:W2:Y:S01]  /*b360*/  @P2 LDG.E.U8 R233, desc[UR44][R2.64] ;  /* 0x0000002c02e92981 */ /* 0x0000a2000c1e1100 */
[----:B------:R-:W-:Y:S01]  /*b370*/  PRMT R229, RZ, 0x7610, R229 ;  /* 0x00007610ffe57816 */ /* 0x000fe200000000e5 */
[----:B0-----:R-:W-:Y:S01]  /*b380*/  @P0 IMAD.MOV.U32 R3, RZ, RZ, R33 ;  /* 0x000000ffff030224 */ /* 0x001fe200078e0021 */
[----:B------:R-:W-:Y:S02]  /*b390*/  ISETP.GT.AND P2, PT, R0, 0x1d, PT ;  /* 0x0000001d0000780c */ /* 0x000fe40003f44270 */
[----:B------:R-:W-:Y:S02]  /*b3a0*/  PRMT R11, RZ, 0x7610, R11 ;  /* 0x00007610ff0b7816 */ /* 0x000fe4000000000b */
[----:B------:R-:W-:Y:S02]  /*b3b0*/  PRMT R227, RZ, 0x7610, R227 ;  /* 0x00007610ffe37816 */ /* 0x000fe400000000e3 */
[----:B------:R-:W-:Y:S02]  /*b3c0*/  PRMT R10, RZ, 0x7610, R10 ;  /* 0x00007610ff0a7816 */ /* 0x000fe4000000000a */
[----:B------:R-:W-:-:S02]  /*b3d0*/  PRMT R224, RZ, 0x7610, R224 ;  /* 0x00007610ffe07816 */ /* 0x000fc400000000e0 */
[----:B------:R-:W-:Y:S02]  /*b3e0*/  PRMT R9, RZ, 0x7610, R9 ;  /* 0x00007610ff097816 */ /* 0x000fe40000000009 */
[----:B------:R-:W-:Y:S02]  /*b3f0*/  PRMT R221, RZ, 0x7610, R221 ;  /* 0x00007610ffdd7816 */ /* 0x000fe400000000dd */
        /* <DEDUP_REMOVED lines=19> */
[----:B------:R-:W-:Y:S01]  /*b530*/  PRMT R101, RZ, 0x7610, R101 ;  /* 0x00007610ff657816 */ /* 0x000fe20000000065 */
[----:B---3--:R-:W-:-:S05]  /*b540*/  @P0 IMAD.MOV.U32 R2, RZ, RZ, R27 ;  /* 0x000000ffff020224 */ /* 0x008fca00078e001b */
[----:B------:R0:W3:Y:S02]  /*b550*/  @P0 LDG.E.U8 R12, desc[UR44][R2.64] ;  /* 0x0000002c020c0981 */ /* 0x0000e4000c1e1100 */
[----:B0-----:R-:W-:Y:S02]  /*b560*/  @P0 IMAD.MOV.U32 R2, RZ, RZ, R24 ;  /* 0x000000ffff020224 */ /* 0x001fe400078e0018 */
[----:B------:R-:W-:-:S05]  /*b570*/  @P0 IMAD.MOV.U32 R3, RZ, RZ, R35 ;  /* 0x000000ffff030224 */ /* 0x000fca00078e0023 */
[----:B------:R0:W2:Y:S02]  /*b580*/  @P0 LDG.E.U8 R229, desc[UR44][R2.64] ;  /* 0x0000002c02e50981 */ /* 0x0000a4000c1e1100 */
[----:B0-----:R-:W-:Y:S02]  /*b590*/  @P1 IMAD.MOV.U32 R2, RZ, RZ, R26 ;  /* 0x000000ffff021224 */ /* 0x001fe400078e001a */
[----:B------:R-:W-:-:S05]  /*b5a0*/  @P1 IMAD.MOV.U32 R3, RZ, RZ, R37 ;  /* 0x000000ffff031224 */ /* 0x000fca00078e0025 */
[----:B------:R0:W2:Y:S01]  /*b5b0*/  @P1 LDG.E.U8 R11, desc[UR44][R2.64] ;  /* 0x0000002c020b1981 */ /* 0x0000a2000c1e1100 */
[----:B------:R-:W-:Y:S01]  /*b5c0*/  ISETP.GT.AND P0, PT, R0, 0x1e, PT ;  /* 0x0000001e0000780c */ /* 0x000fe20003f04270 */
        /* <DEDUP_REMOVED lines=84> */
[----:B------:R0:W2:Y:S04]  /*bb10*/  @P0 LDG.E.U8 R101, desc[UR44][R2.64] ;  /* 0x0000002c02650981 */ /* 0x0000a8000c1e1100 */
[----:B------:R-:W4:Y:S01]  /*bb20*/  LDL R3, [R1+0x470] ;  /* 0x0004700001037983 */ /* 0x000f220000100800 */
[----:B------:R-:W-:Y:S02]  /*bb30*/  ISETP.GT.AND P1, PT, R0, 0x29, PT ;  /* 0x000000290000780c */ /* 0x000fe40003f24270 */
[----:B------:R-:W-:Y:S02]  /*bb40*/  PRMT R88, RZ, 0x7610, R88 ;  /* 0x00007610ff587816 */ /* 0x000fe40000000058 */
[----:B------:R-:W-:-:S09]  /*bb50*/  PRMT R102, RZ, 0x7610, R102 ;  /* 0x00007610ff667816 */ /* 0x000fd20000000066 */
[----:B0-----:R-:W-:-:S05]  /*bb60*/  @P1 IMAD.MOV.U32 R2, RZ, RZ, R78 ;  /* 0x000000ffff021224 */ /* 0x001fca00078e004e */
[----:B----4-:R0:W4:Y:S02]  /*bb70*/  @P1 LDG.E.U8 R88, desc[UR44][R2.64] ;  /* 0x0000002c02581981 */ /* 0x010124000c1e1100 */
[----:B0-----:R-:W-:Y:S02]  /*bb80*/  @P1 IMAD.MOV.U32 R2, RZ, RZ, R80 ;  /* 0x000000ffff021224 */ /* 0x001fe400078e0050 */
[----:B------:R-:W-:Y:S01]  /*bb90*/  @P1 IMAD.MOV.U32 R3, RZ, RZ, R17 ;  /* 0x000000ffff031224 */ /* 0x000fe200078e0011 */
[----:B------:R-:W-:Y:S01]  /*bba0*/  ISETP.GT.AND P0, PT, R0, 0x2a, PT ;  /* 0x0000002a0000780c */ /* 0x000fe20003f04270 */
[----:B------:R-:W3:Y:S04]  /*bbb0*/  LDL R17, [R1+0x444] ;  /* 0x0004440001117983 */ /* 0x000ee80000100800 */
[----:B------:R0:W4:Y:S04]  /*bbc0*/  @P1 LDG.E.U8 R102, desc[UR44][R2.64] ;  /* 0x0000002c02661981 */ /* 0x000128000c1e1100 */
[----:B------:R-:W2:Y:S01]  /*bbd0*/  LDL R3, [R1+0x460] ;  /* 0x0004600001037983 */ /* 0x000ea20000100800 */
[----:B------:R-:W-:-:S03]  /*bbe0*/  PRMT R89, RZ, 0x7610, R89 ;  /* 0x00007610ff597816 */ /* 0x000fc60000000059 */
[----:B0-----:R-:W-:Y:S01]  /*bbf0*/  @P0 IMAD.MOV.U32 R2, RZ, RZ, R82 ;  /* 0x000000ffff020224 */ /* 0x001fe200078e0052 */
[----:B------:R-:W-:-:S04]  /*bc00*/  PRMT R103, RZ, 0x7610, R103 ;  /* 0x00007610ff677816 */ /* 0x000fc80000000067 */
[----:B--2---:R0:W2:Y:S04]  /*bc10*/  @P0 LDG.E.U8 R89, desc[UR44][R2.64] ;  /* 0x0000002c02590981 */ /* 0x0040a8000c1e1100 */
[----:B------:R-:W3:Y:S01]  /*bc20*/  LDL R3, [R1+0x458] ;  /* 0x0004580001037983 */ /* 0x000ee20000100800 */
[----:B0-----:R-:W-:Y:S01]  /*bc30*/  @P0 IMAD.MOV.U32 R2, RZ, RZ, R84 ;  /* 0x000000ffff020224 */ /* 0x001fe200078e0054 */
[----:B------:R-:W-:Y:S02]  /*bc40*/  ISETP.GT.AND P1, PT, R0, 0x2b, PT ;  /* 0x0000002b0000780c */ /* 0x000fe40003f24270 */
[----:B------:R-:W-:Y:S02]  /*bc50*/  PRMT R90, RZ, 0x7610, R90 ;  /* 0x00007610ff5a7816 */ /* 0x000fe4000000005a */
[----:B---3--:R0:W3:Y:S04]  /*bc60*/  @P0 LDG.E.U8 R103, desc[UR44][R2.64] ;  /* 0x0000002c02670981 */ /* 0x0080e8000c1e1100 */
[----:B------:R-:W4:Y:S05]  /*bc70*/  LDL R3, [R1+0x450] ;  /* 0x0004500001037983 */ /* 0x000f2a0000100800 */
[----:B0-----:R-:W-:-:S05]  /*bc80*/  @P1 IMAD.MOV.U32 R2, RZ, RZ, R86 ;  /* 0x000000ffff021224 */ /* 0x001fca00078e0056 */
[----:B----4-:R0:W4:Y:S04]  /*bc90*/  @P1 LDG.E.U8 R90, desc[UR44][R2.64] ;  /* 0x0000002c025a1981 */ /* 0x010128000c1e1100 */
[----:B------:R-:W0:Y:S04]  /*bca0*/  LDL R2, [R1+0x448] ;  /* 0x0004480001027983 */ /* 0x000e280000100800 */
[----:B------:R-:W0:Y:S01]  /*bcb0*/  LDL R3, [R1+0x44c] ;  /* 0x00044c0001037983 */ /* 0x000e220000100800 */
[----:B------:R-:W-:Y:S02]  /*bcc0*/  PRMT R188, RZ, 0x7610, R188 ;  /* 0x00007610ffbc7816 */ /* 0x000fe400000000bc */
[----:B------:R-:W-:-:S02]  /*bcd0*/  ISETP.GT.AND P0, PT, R0, 0x2c, PT ;  /* 0x0000002c0000780c */ /* 0x000fc40003f04270 */
[----:B0-----:R-:W-:-:S04]  /*bce0*/  @P1 LOP3.LUT R3, R3, R2, RZ, 0x3c, !PT ;  /* 0x0000000203031212 */ /* 0x001fc800078e3cff */
[----:B------:R-:W-:-:S04]  /*bcf0*/  @P1 LOP3.LUT R2, R3, R2, RZ, 0x3c, !PT ;  /* 0x0000000203021212 */ /* 0x000fc800078e3cff */
[----:B------:R-:W-:-:S05]  /*bd00*/  @P1 LOP3.LUT R3, R3, R2, RZ, 0x3c, !PT ;  /* 0x0000000203031212 */ /* 0x000fca00078e3cff */
[----:B------:R0:W3:Y:S04]  /*bd10*/  @P1 LDG.E.U8 R188, desc[UR44][R2.64] ;  /* 0x0000002c02bc1981 */ /* 0x0000e8000c1e1100 */
[----:B------:R-:W2:Y:S01]  /*bd20*/  LDL R3, [R1+0x440] ;  /* 0x0004400001037983 */ /* 0x000ea20000100800 */
[----:B------:R-:W-:Y:S01]  /*bd30*/  PRMT R91, RZ, 0x7610, R91 ;  /* 0x00007610ff5b7816 */ /* 0x000fe2000000005b */
[----:B0-----:R-:W-:Y:S01]  /*bd40*/  @P0 IMAD.MOV.U32 R2, RZ, RZ, R17 ;  /* 0x000000ffff020224 */ /* 0x001fe200078e0011 */
[----:B------:R-:W-:Y:S01]  /*bd50*/  PRMT R215, RZ, 0x7610, R215 ;  /* 0x00007610ffd77816 */ /* 0x000fe200000000d7 */
[----:B------:R-:W4:Y:S04]  /*bd60*/  LDL R17, [R1+0x41c] ;  /* 0x00041c0001117983 */ /* 0x000f280000100800 */
        /* <DEDUP_REMOVED lines=242> */
[----:B------:R0:W3:Y:S02]  /*cc90*/  @P1 LDG.E.U8 R195, desc[UR44][R2.64] ;  /* 0x0000002c02c31981 */ /* 0x0000e4000c1e1100 */
[----:B0-----:R-:W-:Y:S02]  /*cca0*/  LOP3.LUT R2, R246, 0xffff, RZ, 0xc0, !PT ;  /* 0x0000fffff6027812 */ /* 0x001fe400078ec0ff */
[----:B------:R-:W-:-:S04]  /*ccb0*/  LOP3.LUT R3, R248, 0xffff, RZ, 0xc0, !PT ;  /* 0x0000fffff8037812 */ /* 0x000fc800078ec0ff */
[----:B------:R-:W-:Y:S02]  /*ccc0*/  PRMT R246, R3, 0x3340, R2 ;  /* 0x0000334003f67816 */ /* 0x000fe40000000002 */
[----:B------:R-:W2:Y:S01]  /*ccd0*/  LDL R2, [R1+0x328] ;  /* 0x0003280001027983 */ /* 0x000ea20000100800 */
[----:B------:R-:W-:Y:S01]  /*cce0*/  PRMT R178, RZ, 0x7610, R178 ;  /* 0x00007610ffb27816 */ /* 0x000fe200000000b2 */
[----:B--2---:R-:W-:Y:S02]  /*ccf0*/  @P1 IMAD.MOV.U32 R3, RZ, RZ, R2 ;  /* 0x000000ffff031224 */ /* 0x004fe400078e0002 */
[----:B----4-:R-:W-:Y:S01]  /*cd00*/  @P1 IMAD.MOV.U32 R2, RZ, RZ, R17 ;  /* 0x000000ffff021224 */ /* 0x010fe200078e0011 */
[----:B------:R-:W-:Y:S01]  /*cd10*/  ISETP.GT.AND P0, PT, R0, 0x3e, PT ;  /* 0x0000003e0000780c */ /* 0x000fe20003f04270 */
[----:B------:R-:W2:Y:S04]  /*cd20*/  LDL R17, [R1+0x314] ;  /* 0x0003140001117983 */ /* 0x000ea80000100800 */
[----:B------:R0:W4:Y:S02]  /*cd30*/  @P1 LDG.E.U8 R178, desc[UR44][R2.64] ;  /* 0x0000002c02b21981 */ /* 0x000124000c1e1100 */
[----:B0-----:R-:W-:-:S02]  /*cd40*/  LOP3.LUT R3, R245, 0xffff, RZ, 0xc0, !PT ;  /* 0x0000fffff5037812 */ /* 0x001fc400078ec0ff */
[----:B------:R-:W-:-:S04]  /*cd50*/  LOP3.LUT R2, R243, 0xffff, RZ, 0xc0, !PT ;  /* 0x0000fffff3027812 */ /* 0x000fc800078ec0ff */
[----:B------:R-:W-:Y:S02]  /*cd60*/  PRMT R243, R3, 0x3340, R2 ;  /* 0x0000334003f37816 */ /* 0x000fe40000000002 */
[----:B------:R-:W3:Y:S04]  /*cd70*/  LDL R3, [R1+0x320] ;  /* 0x0003200001037983 */ /* 0x000ee80000100800 */
[----:B------:R-:W3:Y:S01]  /*cd80*/  LDL R2, [R1+0x324] ;  /* 0x0003240001027983 */ /* 0x000ee20000100800 */
[----:B------:R-:W-:-:S06]  /*cd90*/  PRMT R194, RZ, 0x7610, R194 ;  /* 0x00007610ffc27816 */ /* 0x000fcc00000000c2 */
[----:B---3--:R0:W3:Y:S02]  /*cda0*/  @P0 LDG.E.U8 R194, desc[UR44][R2.64] ;  /* 0x0000002c02c20981 */ /* 0x0080e4000c1e1100 */
[----:B0-----:R-:W-:Y:S02]  /*cdb0*/  LOP3.LUT R3, R242, 0xffff, RZ, 0xc0, !PT ;  /* 0x0000fffff2037812 */ /* 0x001fe400078ec0ff */
[----:B------:R-:W-:-:S04]  /*cdc0*/  LOP3.LUT R2, R239, 0xffff, RZ, 0xc0, !PT ;  /* 0x0000ffffef027812 */ /* 0x000fc800078ec0ff */
[----:B------:R-:W-:Y:S02]  /*cdd0*/  PRMT R239, R3, 0x3340, R2 ;  /* 0x0000334003ef7816 */ /* 0x000fe40000000002 */
[----:B------:R-:W2:Y:S04]  /*cde0*/  LDL R3, [R1+0x318] ;  /* 0x0003180001037983 */ /* 0x000ea80000100800 */
[----:B------:R-:W2:Y:S01]  /*cdf0*/  LDL R2, [R1+0x31c] ;  /* 0x00031c0001027983 */ /* 0x000ea20000100800 */
[----:B------:R-:W-:-:S06]  /*ce00*/  PRMT R193, RZ, 0x7610, R193 ;  /* 0x00007610ffc17816 */ /* 0x000fcc00000000c1 */
[----:B--2---:R0:W2:Y:S02]  /*ce10*/  @P0 LDG.E.U8 R193, desc[UR44][R2.64] ;  /* 0x0000002c02c10981 */ /* 0x0040a4000c1e1100 */
[----:B0-----:R-:W-:Y:S02]  /*ce20*/  LOP3.LUT R2, R232, 0xffff, RZ, 0xc0, !PT ;  /* 0x0000ffffe8027812 */ /* 0x001fe400078ec0ff */
[----:B------:R-:W-:-:S04]  /*ce30*/  LOP3.LUT R3, R236, 0xffff, RZ, 0xc0, !PT ;  /* 0x0000ffffec037812 */ /* 0x000fc800078ec0ff */
[----:B------:R-:W-:Y:S02]  /*ce40*/  PRMT R232, R3, 0x3340, R2 ;  /* 0x0000334003e87816 */ /* 0x000fe40000000002 */
[----:B------:R-:W4:Y:S01]  /*ce50*/  LDL R2, [R1+0x310] ;  /* 0x0003100001027983 */ /* 0x000f220000100800 */
[----:B------:R-:W-:Y:S02]  /*ce60*/  ISETP.GT.AND P0, PT, R0, 0x3f, PT ;  /* 0x0000003f0000780c */ /* 0x000fe40003f04270 */
[----:B------:R-:W-:Y:S02]  /*ce70*/  PRMT R192, RZ, 0x7610, R192 ;  /* 0x00007610ffc07816 */ /* 0x000fe400000000c0 */
[----:B------:R-:W-:Y:S02]  /*ce80*/  LOP3.LUT R5, R5, 0xffff, RZ, 0xc0, !PT ;  /* 0x0000ffff05057812 */ /* 0x000fe400078ec0ff */
[----:B------:R-:W-:-:S07]  /*ce90*/  LOP3.LUT R4, R4, 0xffff, RZ, 0xc0, !PT ;  /* 0x0000ffff04047812 */ /* 0x000fce00078ec0ff */
[----:B----4-:R-:W-:Y:S02]  /*cea0*/  @P0 IMAD.MOV.U32 R3, RZ, RZ, R2 ;  /* 0x000000ffff030224 */ /* 0x010fe400078e0002 */
[----:B------:R-:W-:Y:S02]  /*ceb0*/  @P0 IMAD.MOV.U32 R2, RZ, RZ, R17 ;  /* 0x000000ffff020224 */ /* 0x000fe400078e0011 */
[----:B------:R-:W4:Y:S04]  /*cec0*/  LDL R17, [R1+0x6f8] ;  /* 0x0006f80001117983 */ /* 0x000f280000100800 */
[----:B------:R0:W2:Y:S02]  /*ced0*/  @P0 LDG.E.U8 R192, desc[UR44][R2.64] ;  /* 0x0000002c02c00981 */ /* 0x0000a4000c1e1100 */
[----:B0-----:R-:W-:-:S02]  /*cee0*/  LOP3.LUT R3, R226, 0xffff, RZ, 0xc0, !PT ;  /* 0x0000ffffe2037812 */ /* 0x001fc400078ec0ff */
[----:B------:R-:W-:Y:S02]  /*cef0*/  PRMT R226, R5, 0x3340, R4 ;  /* 0x0000334005e27816 */ /* 0x000fe40000000004 */
[----:B------:R-:W-:Y:S02]  /*cf00*/  LOP3.LUT R5, R220, 0xffff, RZ, 0xc0, !PT ;  /* 0x0000ffffdc057812 */ /* 0x000fe400078ec0ff */
[----:B------:R-:W-:Y:S01]  /*cf10*/  LOP3.LUT R4, R21, 0xffff, RZ, 0xc0, !PT ;  /* 0x0000ffff15047812 */ /* 0x000fe200078ec0ff */
[----:B------:R-:W3:Y:S04]  /*cf20*/  LDL R220, [R1+0x30c] ;  /* 0x00030c0001dc7983 */ /* 0x000ee80000100800 */
[----:B------:R-:W4:Y:S01]  /*cf30*/  LDL R21, [R1+0x308] ;  /* 0x0003080001157983 */ /* 0x000f220000100800 */
[----:B------:R-:W-:-:S04]  /*cf40*/  LOP3.LUT R2, R223, 0xffff, RZ, 0xc0, !PT ;  /* 0x0000ffffdf027812 */ /* 0x000fc800078ec0ff */
[----:B------:R-:W-:Y:S02]  /*cf50*/  PRMT R223, R3, 0x3340, R2 ;  /* 0x0000334003df7816 */ /* 0x000fe40000000002 */
[----:B------:R-:W-:Y:S02]  /*cf60*/  LOP3.LUT R3, R7, 0xffff, RZ, 0xc0, !PT ;  /* 0x0000ffff07037812 */ /* 0x000fe400078ec0ff */
[----:B------:R-:W-:Y:S02]  /*cf70*/  LOP3.LUT R2, R6, 0xffff, RZ, 0xc0, !PT ;  /* 0x0000ffff06027812 */ /* 0x000fe400078ec0ff */
[----:B------:R-:W-:Y:S02]  /*cf80*/  PRMT R7, R5, 0x3340, R4 ;  /* 0x0000334005077816 */ /* 0x000fe40000000004 */
[----:B------:R-:W-:Y:S02]  /*cf90*/  PRMT R2, R3, 0x3340, R2 ;  /* 0x0000334003027816 */ /* 0x000fe40000000002 */
[----:B------:R-:W-:-:S02]  /*cfa0*/  PRMT R191, RZ, 0x7610, R191 ;  /* 0x00007610ffbf7816 */ /* 0x000fc400000000bf */
[----:B------:R-:W-:Y:S02]  /*cfb0*/  PRMT R7, R7, 0x5410, R2 ;  /* 0x0000541007077816 */ /* 0x000fe40000000002 */
[----:B------:R-:W-:Y:S02]  /*cfc0*/  PRMT R4, R246, 0x5410, R243 ;  /* 0x00005410f6047816 */ /* 0x000fe400000000f3 */
[----:B------:R-:W-:Y:S02]  /*cfd0*/  PRMT R5, R239, 0x5410, R232 ;  /* 0x00005410ef057816 */ /* 0x000fe400000000e8 */
[----:B------:R-:W-:Y:S01]  /*cfe0*/  PRMT R6, R226, 0x5410, R223 ;  /* 0x00005410e2067816 */ /* 0x000fe200000000df */
[----:B---3--:R-:W-:Y:S02]  /*cff0*/  @P0 IMAD.MOV.U32 R2, RZ, RZ, R220 ;  /* 0x000000ffff020224 */ /* 0x008fe400078e00dc */
[----:B----4-:R-:W-:-:S05]  /*d000*/  @P0 IMAD.MOV.U32 R3, RZ, RZ, R21 ;  /* 0x000000ffff030224 */ /* 0x010fca00078e0015 */
[----:B------:R0:W3:Y:S01]  /*d010*/  @P0 LDG.E.U8 R191, desc[UR44][R2.64] ;  /* 0x0000002c02bf0981 */ /* 0x0000e2000c1e1100 */
[----:B------:R-:W-:Y:S01]  /*d020*/  BAR.SYNC.DEFER_BLOCKING 0x0 ;  /* 0x0000000000007b1d */ /* 0x000fe20000010000 */
[----:B0-----:R-:W-:Y:S02]  /*d030*/  LOP3.LUT R3, R172, 0xffff, RZ, 0xc0, !PT ;  /* 0x0000ffffac037812 */ /* 0x001fe400078ec0ff */
[----:B------:R-:W-:-:S04]  /*d040*/  LOP3.LUT R2, R173, 0xffff, RZ, 0xc0, !PT ;  /* 0x0000ffffad027812 */ /* 0x000fc800078ec0ff */
[----:B------:R-:W-:Y:S02]  /*d050*/  PRMT R226, R3, 0x3340, R2 ;  /* 0x0000334003e27816 */ /* 0x000fe40000000002 */
[----:B------:R-:W-:Y:S02]  /*d060*/  LOP3.LUT R3, R104, 0xffff, RZ, 0xc0, !PT ;  /* 0x0000ffff68037812 */ /* 0x000fe400078ec0ff */
[----:B------:R-:W-:Y:S01]  /*d070*/  LOP3.LUT R2, R16, 0xffff, RZ, 0xc0, !PT ;  /* 0x0000ffff10027812 */ /* 0x000fe200078ec0ff */
[----:B------:R0:W-:Y:S03]  /*d080*/  STS.128 [R17+UR7], R4 ;  /* 0x0000000411007988 */ /* 0x0001e60008000c07 */
[----:B------:R-:W-:Y:S02]  /*d090*/  PRMT R220, R3, 0x3340, R2 ;  /* 0x0000334003dc7816 */ /* 0x000fe40000000002 */
[----:B------:R-:W-:-:S02]  /*d0a0*/  LOP3.LUT R3, R247, 0xffff, RZ, 0xc0, !PT ;  /* 0x0000fffff7037812 */ /* 0x000fc400078ec0ff */
[----:B------:R-:W-:Y:S02]  /*d0b0*/  LOP3.LUT R2, R244, 0xffff, RZ, 0xc0, !PT ;  /* 0x0000fffff4027812 */ /* 0x000fe400078ec0ff */
[----:B0-----:R-:W-:Y:S02]  /*d0c0*/  LOP3.LUT R5, R165, 0xffff, RZ, 0xc0, !PT ;  /* 0x0000ffffa5057812 */ /* 0x001fe400078ec0ff */
[----:B------:R-:W-:Y:S01]  /*d0d0*/  LOP3.LUT R4, R171, 0xffff, RZ, 0xc0, !PT ;  /* 0x0000ffffab047812 */ /* 0x000fe200078ec0ff */
[----:B------:R-:W4:Y:S03]  /*d0e0*/  LDL.LU R165, [R1+0xa90] ;  /* 0x000a900001a57983 */ /* 0x000f260000300800 */
[----:B------:R-:W-:Y:S01]  /*d0f0*/  PRMT R232, R5, 0x3340, R4 ;  /* 0x0000334005e87816 */ /* 0x000fe20000000004 */
[----:B------:R-:W2:Y:S01]  /*d100*/  LDL.LU R171, [R1+0xa8c] ;  /* 0x000a8c0001ab7983 */ /* 0x000ea20000300800 */
[----:B------:R-:W-:-:S02]  /*d110*/  LOP3.LUT R5, R174, 0xffff, RZ, 0xc0, !PT ;  /* 0x0000ffffae057812 */ /* 0x000fc400078ec0ff */
[----:B------:R-:W-:Y:S01]  /*d120*/  LOP3.LUT R4, R175, 0xffff, RZ, 0xc0, !PT ;  /* 0x0000ffffaf047812 */ /* 0x000fe200078ec0ff */
[----:B------:R-:W3:Y:S03]  /*d130*/  LDL.LU R172, [R1+0xa88] ;  /* 0x000a880001ac7983 */ /* 0x000ee60000300800 */
[----:B------:R-:W-:Y:S01]  /*d140*/  PRMT R223, R5, 0x3340, R4 ;  /* 0x0000334005df7816 */ /* 0x000fe20000000004 */
[----:B------:R-:W4:Y:S01]  /*d150*/  LDL.LU R173, [R1+0xa84] ;  /* 0x000a840001ad7983 */ /* 0x000f220000300800 */
[----:B------:R-:W-:Y:S02]  /*d160*/  LOP3.LUT R5, R252, 0xffff, RZ, 0xc0, !PT ;  /* 0x0000fffffc057812 */ /* 0x000fe400078ec0ff */
[----:B------:R-:W-:Y:S01]  /*d170*/  LOP3.LUT R4, R250, 0xffff, RZ, 0xc0, !PT ;  /* 0x0000fffffa047812 */ /* 0x000fe200078ec0ff */
[----:B------:R-:W2:Y:S01]  /*d180*/  LDL.LU R174, [R1+0xa80] ;  /* 0x000a800001ae7983 */ /* 0x000ea20000300800 */
[----:B------:R-:W-:-:S02]  /*d190*/  PRMT R6, R3, 0x3340, R2 ;  /* 0x0000334003067816 */ /* 0x000fc40000000002 */
[----:B------:R-:W-:Y:S01]  /*d1a0*/  PRMT R21, R5, 0x3340, R4 ;  /* 0x0000334005157816 */ /* 0x000fe20000000004 */
[----:B------:R-:W3:Y:S01]  /*d1b0*/  LDL.LU R175, [R1+0xa7c] ;  /* 0x000a7c0001af7983 */ /* 0x000ee20000300800 */
[----:B------:R-:W-:Y:S02]  /*d1c0*/  LOP3.LUT R5, R241, 0xffff, RZ, 0xc0, !PT ;  /* 0x0000fffff1057812 */ /* 0x000fe400078ec0ff */
[----:B------:R-:W-:Y:S01]  /*d1d0*/  LOP3.LUT R4, R238, 0xffff, RZ, 0xc0, !PT ;  /* 0x0000ffffee047812 */ /* 0x000fe200078ec0ff */
[----:B------:R-:W4:Y:S01]  /*d1e0*/  LDL.LU R104, [R1+0xa78] ;  /* 0x000a780001687983 */ /* 0x000f220000300800 */
[----:B------:R-:W-:Y:S02]  /*d1f0*/  LOP3.LUT R3, R235, 0xffff, RZ, 0xc0, !PT ;  /* 0x0000ffffeb037812 */ /* 0x000fe400078ec0ff */
[----:B------:R-:W-:Y:S02]  /*d200*/  LOP3.LUT R2, R231, 0xffff, RZ, 0xc0, !PT ;  /* 0x0000ffffe7027812 */ /* 0x000fe400078ec0ff */
[----:B------:R-:W-:-:S02]  /*d210*/  PRMT R7, R5, 0x3340, R4 ;  /* 0x0000334005077816 */ /* 0x000fc40000000004 */
[----:B------:R-:W-:Y:S02]  /*d220*/  PRMT R2, R3, 0x3340, R2 ;  /* 0x0000334003027816 */ /* 0x000fe40000000002 */
[----:B------:R-:W-:Y:S02]  /*d230*/  PRMT R4, R232, 0x5410, R226 ;  /* 0x00005410e8047816 */ /* 0x000fe400000000e2 */
[----:B------:R-:W-:Y:S02]  /*d240*/  PRMT R5, R223, 0x5410, R220 ;  /* 0x00005410df057816 */ /* 0x000fe400000000dc */
[----:B------:R-:W-:Y:S02]  /*d250*/  PRMT R6, R21, 0x5410, R6 ;  /* 0x0000541015067816 */ /* 0x000fe40000000006 */
[----:B------:R-:W-:-:S05]  /*d260*/  PRMT R7, R7, 0x5410, R2 ;  /* 0x0000541007077816 */ /* 0x000fca0000000002 */
[----:B------:R0:W-:Y:S04]  /*d270*/  STS.128 [R17+UR7+0x2000], R4 ;  /* 0x0020000411007988 */ /* 0x0001e80008000c07 */
[----:B0-----:R-:W2:Y:S01]  /*d280*/  LDL R17, [R1+0x704] ;  /* 0x0007040001117983 */ /* 0x001ea20000100800 */
[----:B------:R-:W0:Y:S01]  /*d290*/  S2R R16, SR_TID.X ;  /* 0x0000000000107919 */ /* 0x000e220000002100 */
[----:B------:R-:W-:Y:S02]  /*d2a0*/  LOP3.LUT R4, R234, 0xffff, RZ, 0xc0, !PT ;  /* 0x0000ffffea047812 */ /* 0x000fe400078ec0ff */
[----:B------:R-:W-:Y:S02]  /*d2b0*/  LOP3.LUT R3, R230, 0xffff, RZ, 0xc0, !PT ;  /* 0x0000ffffe6037812 */ /* 0x000fe400078ec0ff */
[----:B------:R-:W-:-:S02]  /*d2c0*/  LOP3.LUT R2, R228, 0xffff, RZ, 0xc0, !PT ;  /* 0x0000ffffe4027812 */ /* 0x000fc400078ec0ff */
[----:B------:R-:W-:Y:S02]  /*d2d0*/  PRMT R220, R4, 0x3340, R3 ;  /* 0x0000334004dc7816 */ /* 0x000fe40000000003 */
[----:B------:R-:W-:Y:S02]  /*d2e0*/  LOP3.LUT R4, R222, 0xffff, RZ, 0xc0, !PT ;  /* 0x0000ffffde047812 */ /* 0x000fe400078ec0ff */
[----:B------:R-:W-:Y:S02]  /*d2f0*/  LOP3.LUT R3, R219, 0xffff, RZ, 0xc0, !PT ;  /* 0x0000ffffdb037812 */ /* 0x000fe400078ec0ff */
[----:B0-----:R-:W-:-:S04]  /*d300*/  LOP3.LUT R16, R16, 0x3f, RZ, 0xc0, !PT ;  /* 0x0000003f10107812 */ /* 0x001fc800078ec0ff */
[----:B------:R-:W-:Y:S02]  /*d310*/  ISETP.GE.AND P0, PT, R16, R0, PT ;  /* 0x000000001000720c */ /* 0x000fe40003f06270 */
[----:B------:R-:W-:Y:S01]  /*d320*/  LOP3.LUT R0, R225, 0xffff, RZ, 0xc0, !PT ;  /* 0x0000ffffe1007812 */ /* 0x000fe200078ec0ff */
[----:B------:R-:W3:Y:S03]  /*d330*/  LDL.LU R16, [R1+0x104] ;  /* 0x0001040001107983 */ /* 0x000ee60000300800 */
[----:B------:R-:W-:Y:S02]  /*d340*/  PRMT R21, R2, 0x3340, R0 ;  /* 0x0000334002157816 */ /* 0x000fe40000000000 */
[----:B------:R-:W-:Y:S02]  /*d350*/  LOP3.LUT R2, R20, 0xffff, RZ, 0xc0, !PT ;  /* 0x0000ffff14027812 */ /* 0x000fe400078ec0ff */
[----:B------:R-:W-:-:S02]  /*d360*/  LOP3.LUT R0, R19, 0xffff, RZ, 0xc0, !PT ;  /* 0x0000ffff13007812 */ /* 0x000fc400078ec0ff */
[----:B------:R-:W-:Y:S02]  /*d370*/  PRMT R19, R4, 0x3340, R3 ;  /* 0x0000334004137816 */ /* 0x000fe40000000003 */
[----:B------:R-:W-:Y:S02]  /*d380*/  PRMT R5, R2, 0x3340, R0 ;  /* 0x0000334002057816 */ /* 0x000fe40000000000 */
[----:B------:R-:W-:Y:S02]  /*d390*/  LOP3.LUT R4, R15, 0xffff, RZ, 0xc0, !PT ;  /* 0x0000ffff0f047812 */ /* 0x000fe400078ec0ff */
[----:B------:R-:W-:Y:S01]  /*d3a0*/  LOP3.LUT R3, R14, 0xffff, RZ, 0xc0, !PT ;  /* 0x0000ffff0e037812 */ /* 0x000fe200078ec0ff */
[----:B------:R-:W3:Y:S01]  /*d3b0*/  LDL R15, [R1+0x280] ;  /* 0x00028000010f7983 */ /* 0x000ee20000100800 */
[----:B------:R-:W-:Y:S02]  /*d3c0*/  LOP3.LUT R2, R13, 0xffff, RZ, 0xc0, !PT ;  /* 0x0000ffff0d027812 */ /* 0x000fe400078ec0ff */
[----:B------:R-:W-:Y:S01]  /*d3d0*/  LOP3.LUT R0, R12, 0xffff, RZ, 0xc0, !PT ;  /* 0x0000ffff0c007812 */ /* 0x000fe200078ec0ff */
[----:B------:R-:W3:Y:S01]  /*d3e0*/  LDL R13, [R1+0x2a4] ;  /* 0x0002a400010d7983 */ /* 0x000ee20000100800 */
[----:B------:R-:W-:-:S02]  /*d3f0*/  PRMT R7, R4, 0x3340, R3 ;  /* 0x0000334004077816 */ /* 0x000fc40000000003 */
[----:B------:R-:W-:Y:S01]  /*d400*/  PRMT R6, R2, 0x3340, R0 ;  /* 0x0000334002067816 */ /* 0x000fe20000000000 */
[----:B------:R-:W3:Y:S01]  /*d410*/  LDL R12, [R1+0x2a0] ;  /* 0x0002a000010c7983 */ /* 0x000ee20000100800 */
        /* <DEDUP_REMOVED lines=9> */
[----:B------:R-:W-:Y:S02]  /*d4b0*/  PRMT R6, R7, 0x5410, R6 ;  /* 0x0000541007067816 */ /* 0x000fe40000000006 */
[----:B------:R-:W-:Y:S01]  /*d4c0*/  PRMT R4, R220, 0x5410, R21 ;  /* 0x00005410dc047816 */ /* 0x000fe20000000015 */
[----:B------:R-:W3:Y:S01]  /*d4d0*/  LDL R2, [R1+0x108] ;  /* 0x0001080001027983 */ /* 0x000ee20000100800 */
[----:B------:R-:W-:Y:S02]  /*d4e0*/  PRMT R5, R19, 0x5410, R5 ;  /* 0x0000541013057816 */ /* 0x000fe40000000005 */
[----:B------:R-:W-:Y:S01]  /*d4f0*/  PRMT R7, R3, 0x5410, R0 ;  /* 0x0000541003077816 */ /* 0x000fe20000000000 */
[----:B------:R-:W3:Y:S04]  /*d500*/  LDL R10, [R1+0x2c0] ;  /* 0x0002c000010a7983 */ /* 0x000ee80000100800 */
[----:B------:R-:W3:Y:S04]  /*d510*/  LDL R0, [R1+0x304] ;  /* 0x0003040001007983 */ /* 0x000ee80000100800 */
[----:B------:R-:W3:Y:S04]  /*d520*/  LDL R14, [R1+0x27c] ;  /* 0x00027c00010e7983 */ /* 0x000ee80000100800 */
[----:B--2---:R0:W-:Y:S04]  /*d530*/  STS.128 [R17+UR7], R4 ;  /* 0x0000000411007988 */ /* 0x0041e80008000c07 */
[----:B0-----:R-:W2:Y:S01]  /*d540*/  LDL R7, [R1+0x300] ;  /* 0x0003000001077983 */ /* 0x001ea20000100800 */
[----:B----4-:R-:W-:-:S02]  /*d550*/  PRMT R104, RZ, 0x7610, R104 ;  /* 0x00007610ff687816 */ /* 0x010fc40000000068 */
[----:B---3--:R-:W-:Y:S02]  /*d560*/  PRMT R175, RZ, 0x7610, R175 ;  /* 0x00007610ffaf7816 */ /* 0x008fe400000000af */
[----:B------:R-:W-:Y:S02]  /*d570*/  PRMT R174, RZ, 0x7610, R174 ;  /* 0x00007610ffae7816 */ /* 0x000fe400000000ae */
[----:B------:R-:W-:Y:S01]  /*d580*/  PRMT R173, RZ, 0x7610, R173 ;  /* 0x00007610ffad7816 */ /* 0x000fe200000000ad */
[----:B------:R-:W-:Y:S01]  /*d590*/  @!P0 IMAD.MOV.U32 R3, RZ, RZ, R16 ;  /* 0x000000ffff038224 */ /* 0x000fe200078e0010 */
[----:B------:R-:W-:Y:S02]  /*d5a0*/  PRMT R172, RZ, 0x7610, R172 ;  /* 0x00007610ffac7816 */ /* 0x000fe400000000ac */
[----:B------:R-:W-:Y:S01]  /*d5b0*/  PRMT R171, RZ, 0x7610, R171 ;  /* 0x00007610ffab7816 */ /* 0x000fe200000000ab */
[----:B------:R0:W-:Y:S01]  /*d5c0*/  STL [R1+0x72c], R16 ;  /* 0x00072c1001007387 */ /* 0x0001e20000100800 */
[----:B------:R-:W-:-:S03]  /*d5d0*/  LOP3.LUT R4, R166, 0xffff, RZ, 0xc0, !PT ;  /* 0x0000ffffa6047812 */ /* 0x000fc600078ec0ff */
[----:B------:R-:W3:Y:S04]  /*d5e0*/  LDL.LU R166, [R1+0xa74] ;  /* 0x000a740001a67983 */ /* 0x000ee80000300800 */
[----:B------:R1:W4:Y:S02]  /*d5f0*/  @!P0 LDG.E.U8 R104, desc[UR44][R2.64] ;  /* 0x0000002c02688981 */ /* 0x000324000c1e1100 */
[----:B-1----:R-:W-:Y:S01]  /*d600*/  @!P0 IMAD.MOV.U32 R2, RZ, RZ, R0 ;  /* 0x000000ffff028224 */ /* 0x002fe200078e0000 */
[----:B------:R-:W-:Y:S01]  /*d610*/  LOP3.LUT R0, R169, 0xffff, RZ, 0xc0, !PT ;  /* 0x0000ffffa9007812 */ /* 0x000fe200078ec0ff */
[----:B--2---:R-:W-:-:S05]  /*d620*/  @!P0 IMAD.MOV.U32 R3, RZ, RZ, R7 ;  /* 0x000000ffff038224 */ /* 0x004fca00078e0007 */
[----:B------:R1:W2:Y:S02]  /*d630*/  @!P0 LDG.E.U8 R175, desc[UR44][R2.64] ;  /* 0x0000002c02af8981 */ /* 0x0002a4000c1e1100 */
[----:B-1----:R-:W-:Y:S02]  /*d640*/  @!P0 IMAD.MOV.U32 R2, RZ, RZ, R9 ;  /* 0x000000ffff028224 */ /* 0x002fe400078e0009 */
[----:B------:R-:W-:-:S05]  /*d650*/  @!P0 IMAD.MOV.U32 R3, RZ, RZ, R8 ;  /* 0x000000ffff038224 */ /* 0x000fca00078e0008 */
[----:B------:R1:W4:Y:S02]  /*d660*/  @!P0 LDG.E.U8 R174, desc[UR44][R2.64] ;  /* 0x0000002c02ae8981 */ /* 0x000324000c1e1100 */
        /* <DEDUP_REMOVED lines=9> */
[----:B-1----:R-:W-:Y:S02]  /*d700*/  LOP3.LUT R3, R167, 0xffff, RZ, 0xc0, !PT ;  /* 0x0000ffffa7037812 */ /* 0x002fe400078ec0ff */
[----:B------:R-:W3:Y:S01]  /*d710*/  LDL.LU R167, [R1+0xa70] ;  /* 0x000a700001a77983 */ /* 0x000ee20000300800 */
[----:B------:R-:W-:-:S03]  /*d720*/  LOP3.LUT R2, R168, 0xffff, RZ, 0xc0, !PT ;  /* 0x0000ffffa8027812 */ /* 0x000fc600078ec0ff */
[----:B------:R-:W2:Y:S04]  /*d730*/  LDL.LU R168, [R1+0xa6c] ;  /* 0x000a6c0001a87983 */ /* 0x000ea80000300800 */
[----:B------:R-:W4:Y:S04]  /*d740*/  LDL.LU R169, [R1+0xa68] ;  /* 0x000a680001a97983 */ /* 0x000f280000300800 */
[----:B------:R-:W3:Y:S01]  /*d750*/  LDL R13, [R1+0x260] ;  /* 0x00026000010d7983 */ /* 0x000ee20000100800 */
[----:B------:R-:W-:Y:S02]  /*d760*/  PRMT R10, R4, 0x3340, R3 ;  /* 0x00003340040a7816 */ /* 0x000fe40000000003 */
[----:B------:R-:W-:-:S02]  /*d770*/  PRMT R9, R2, 0x3340, R0 ;  /* 0x0000334002097816 */ /* 0x000fc40000000000 */
[----:B------:R-:W-:Y:S02]  /*d780*/  LOP3.LUT R4, R170, 0xffff, RZ, 0xc0, !PT ;  /* 0x0000ffffaa047812 */ /* 0x000fe400078ec0ff */
[----:B------:R-:W-:Y:S01]  /*d790*/  LOP3.LUT R2, R251, 0xffff, RZ, 0xc0, !PT ;  /* 0x0000fffffb027812 */ /* 0x000fe200078ec0ff */
[----:B------:R-:W2:Y:S01]  /*d7a0*/  LDL.LU R170, [R1+0xa64] ;  /* 0x000a640001aa7983 */ /* 0x000ea20000300800 */
[----:B------:R-:W-:Y:S02]  /*d7b0*/  LOP3.LUT R0, R249, 0xffff, RZ, 0xc0, !PT ;  /* 0x0000fffff9007812 */ /* 0x000fe400078ec0ff */
[----:B------:R-:W-:Y:S01]  /*d7c0*/  LOP3.LUT R3, R18, 0xffff, RZ, 0xc0, !PT ;  /* 0x0000ffff12037812 */ /* 0x000fe200078ec0ff */
[----:B0-----:R-:W4:Y:S01]  /*d7d0*/  LDL R16, [R1+0x25c] ;  /* 0x00025c0001107983 */ /* 0x001f220000100800 */
[----:B------:R-:W-:Y:S02]  /*d7e0*/  PRMT R5, R2, 0x3340, R0 ;  /* 0x0000334002057816 */ /* 0x000fe40000000000 */
[----:B------:R-:W-:Y:S01]  /*d7f0*/  PRMT R8, R4, 0x3340, R3 ;  /* 0x0000334004087816 */ /* 0x000fe20000000003 */
[----:B------:R-:W4:Y:S01]  /*d800*/  LDL R15, [R1+0x23c] ;  /* 0x00023c00010f7983 */ /* 0x000f220000100800 */
[----:B------:R-:W-:-:S02]  /*d810*/  LOP3.LUT R2, R233, 0xffff, RZ, 0xc0, !PT ;  /* 0x0000ffffe9027812 */ /* 0x000fc400078ec0ff */
[----:B------:R-:W-:Y:S01]  /*d820*/  LOP3.LUT R0, R229, 0xffff, RZ, 0xc0, !PT ;  /* 0x0000ffffe5007812 */ /* 0x000fe200078ec0ff */
[----:B------:R-:W4:Y:S01]  /*d830*/  LDL R14, [R1+0x240] ;  /* 0x00024000010e7983 */ /* 0x000f220000100800 */
[----:B------:R-:W-:Y:S02]  /*d840*/  LOP3.LUT R4, R240, 0xffff, RZ, 0xc0, !PT ;  /* 0x0000fffff0047812 */ /* 0x000fe400078ec0ff */
[----:B------:R-:W-:Y:S01]  /*d850*/  LOP3.LUT R3, R237, 0xffff, RZ, 0xc0, !PT ;  /* 0x0000ffffed037812 */ /* 0x000fe200078ec0ff */
[----:B------:R-:W4:Y:S01]  /*d860*/  LDL R12, [R1+0x21c] ;  /* 0x00021c00010c7983 */ /* 0x000f220000100800 */
[----:B------:R-:W-:Y:S02]  /*d870*/  PRMT R6, R2, 0x3340, R0 ;  /* 0x0000334002067816 */ /* 0x000fe40000000000 */
[----:B------:R-:W-:Y:S01]  /*d880*/  PRMT R7, R4, 0x3340, R3 ;  /* 0x0000334004077816 */ /* 0x000fe20000000003 */
[----:B------:R-:W4:Y:S01]  /*d890*/  LDL R11, [R1+0x220] ;  /* 0x00022000010b7983 */ /* 0x000f220000100800 */
[----:B------:R-:W-:-:S02]  /*d8a0*/  LOP3.LUT R2, R221, 0xffff, RZ, 0xc0, !PT ;  /* 0x0000ffffdd027812 */ /* 0x000fc400078ec0ff */
[----:B------:R-:W-:Y:S02]  /*d8b0*/  LOP3.LUT R0, R218, 0xffff, RZ, 0xc0, !PT ;  /* 0x0000ffffda007812 */ /* 0x000fe400078ec0ff */
[----:B------:R-:W-:Y:S02]  /*d8c0*/  LOP3.LUT R4, R227, 0xffff, RZ, 0xc0, !PT ;  /* 0x0000ffffe3047812 */ /* 0x000fe400078ec0ff */
[----:B------:R-:W-:Y:S02]  /*d8d0*/  LOP3.LUT R3, R224, 0xffff, RZ, 0xc0, !PT ;  /* 0x0000ffffe0037812 */ /* 0x000fe400078ec0ff */
[----:B------:R-:W-:Y:S02]  /*d8e0*/  PRMT R0, R2, 0x3340, R0 ;  /* 0x0000334002007816 */ /* 0x000fe40000000000 */
[----:B------:R-:W-:Y:S02]  /*d8f0*/  PRMT R3, R4, 0x3340, R3 ;  /* 0x0000334004037816 */ /* 0x000fe40000000003 */
[----:B------:R-:W-:-:S02]  /*d900*/  PRMT R6, R7, 0x5410, R6 ;  /* 0x0000541007067816 */ /* 0x000fc40000000006 */
[----:B------:R-:W-:Y:S02]  /*d910*/  PRMT R7, R3, 0x5410, R0 ;  /* 0x0000541003077816 */ /* 0x000fe40000000000 */
[----:B------:R-:W4:Y:S01]  /*d920*/  LDL R0, [R1+0x200] ;  /* 0x0002000001007983 */ /* 0x000f220000100800 */
[----:B------:R-:W-:Y:S02]  /*d930*/  PRMT R4, R10, 0x5410, R9 ;  /* 0x000054100a047816 */ /* 0x000fe40000000009 */
[----:B------:R-:W-:Y:S01]  /*d940*/  PRMT R5, R8, 0x5410, R5 ;  /* 0x0000541008057816 */ /* 0x000fe20000000005 */
[----:B------:R-:W4:Y:S04]  /*d950*/  LDL R10, [R1+0x1dc] ;  /* 0x0001dc00010a7983 */ /* 0x000f280000100800 */
[----:B------:R-:W4:Y:S04]  /*d960*/  LDL R9, [R1+0x1e0] ;  /* 0x0001e00001097983 */ /* 0x000f280000100800 */
[----:B------:R0:W-:Y:S01]  /*d970*/  STS.128 [R17+UR7+0x2000], R4 ;  /* 0x0020000411007988 */ /* 0x0001e20008000c07 */
[----:B---3--:R-:W-:-:S03]  /*d980*/  @!P0 IMAD.MOV.U32 R2, RZ, RZ, R13 ;  /* 0x000000ffff028224 */ /* 0x008fc600078e000d */
[----:B------:R-:W3:Y:S04]  /*d990*/  LDL R13, [R1+0x1fc] ;  /* 0x0001fc00010d7983 */ /* 0x000ee80000100800 */
[----:B------:R-:W3:Y:S01]  /*d9a0*/  LDL.LU R18, [R1+0x114] ;  /* 0x0001140001127983 */ /* 0x000ee20000300800 */
[----:B--2---:R-:W-:-:S03]  /*d9b0*/  PRMT R170, RZ, 0x7610, R170 ;  /* 0x00007610ffaa7816 */ /* 0x004fc600000000aa */
[----:B0-----:R-:W2:Y:S01]  /*d9c0*/  LDL.LU R17, [R1+0x10c] ;  /* 0x00010c0001117983 */ /* 0x001ea20000300800 */
[----:B----4-:R-:W-:-:S03]  /*d9d0*/  @!P0 IMAD.MOV.U32 R3, RZ, RZ, R16 ;  /* 0x000000ffff038224 */ /* 0x010fc600078e0010 */
[----:B------:R-:W4:Y:S01]  /*d9e0*/  LDL R5, [R1+0x1c0] ;  /* 0x0001c00001057983 */ /* 0x000f220000100800 */
[----:B------:R-:W-:-:S03]  /*d9f0*/  PRMT R169, RZ, 0x7610, R169 ;  /* 0x00007610ffa97816 */ /* 0x000fc600000000a9 */
[----:B------:R0:W2:Y:S04]  /*da00*/  @!P0 LDG.E.U8 R170, desc[UR44][R2.64] ;  /* 0x0000002c02aa8981 */ /* 0x0000a8000c1e1100 */
[----:B------:R-:W2:Y:S01]  /*da10*/  LDL R8, [R1+0x1bc] ;  /* 0x0001bc0001087983 */ /* 0x000ea20000100800 */
[----:B------:R-:W-:-:S03]  /*da20*/  PRMT R168, RZ, 0x7610, R168 ;  /* 0x00007610ffa87816 */ /* 0x000fc600000000a8 */
[----:B------:R-:W2:Y:S01]  /*da30*/  LDL R4, [R1+0x17c] ;  /* 0x00017c0001047983 */ /* 0x000ea20000100800 */
[----:B0-----:R-:W-:Y:S02]  /*da40*/  @!P0 IMAD.MOV.U32 R2, RZ, RZ, R14 ;  /* 0x000000ffff028224 */ /* 0x001fe400078e000e */
[----:B------:R-:W-:Y:S01]  /*da50*/  @!P0 IMAD.MOV.U32 R3, RZ, RZ, R15 ;  /* 0x000000ffff038224 */ /* 0x000fe200078e000f */
[----:B------:R-:W-:Y:S01]  /*da60*/  PRMT R167, RZ, 0x7610, R167 ;  /* 0x00007610ffa77816 */ /* 0x000fe200000000a7 */
[----:B------:R-:W2:Y:S04]  /*da70*/  LDL R7, [R1+0x15c] ;  /* 0x00015c0001077983 */ /* 0x000ea80000100800 */
[----:B------:R0:W2:Y:S04]  /*da80*/  @!P0 LDG.E.U8 R169, desc[UR44][R2.64] ;  /* 0x0000002c02a98981 */ /* 0x0000a8000c1e1100 */
[----:B------:R-:W2:Y:S01]  /*da90*/  LDL R6, [R1+0x160] ;  /* 0x0001600001067983 */ /* 0x000ea20000100800 */
[----:B0-----:R-:W-:-:S02]  /*daa0*/  @!P0 IMAD.MOV.U32 R2, RZ, RZ, R11 ;  /* 0x000000ffff028224 */ /* 0x001fc400078e000b */
[----:B------:R-:W-:Y:S01]  /*dab0*/  @!P0 IMAD.MOV.U32 R3, RZ, RZ, R12 ;  /* 0x000000ffff038224 */ /* 0x000fe200078e000c */
[----:B------:R-:W2:Y:S04]  /*dac0*/  LDL R11, [R1+0x1a0] ;  /* 0x0001a000010b7983 */ /* 0x000ea80000100800 */
[----:B------:R-:W2:Y:S04]  /*dad0*/  LDL R12, [R1+0x19c] ;  /* 0x00019c00010c7983 */ /* 0x000ea80000100800 */
[----:B------:R0:W2:Y:S02]  /*dae0*/  @!P0 LDG.E.U8 R168, desc[UR44][R2.64] ;  /* 0x0000002c02a88981 */ /* 0x0000a4000c1e1100 */
[----:B0-----:R-:W-:-:S02]  /*daf0*/  @!P0 IMAD.MOV.U32 R2, RZ, RZ, R0 ;  /* 0x000000ffff028224 */ /* 0x001fc400078e0000 */
[----:B------:R-:W2:Y:S01]  /*db00*/  LDL R0, [R1+0x180] ;  /* 0x0001800001007983 */ /* 0x000ea20000100800 */
[----:B------:R-:W-:Y:S02]  /*db10*/  PRMT R166, RZ, 0x7610, R166 ;  /* 0x00007610ffa67816 */ /* 0x000fe400000000a6 */
[----:B------:R-:W-:Y:S02]  /*db20*/  PRMT R165, RZ, 0x7610, R165 ;  /* 0x00007610ffa57816 */ /* 0x000fe400000000a5 */
[----:B------:R-:W-:Y:S01]  /*db30*/  PRMT R164, RZ, 0x7610, R164 ;  /* 0x00007610ffa47816 */ /* 0x000fe200000000a4 */
[----:B---3--:R-:W-:-:S05]  /*db40*/  @!P0 IMAD.MOV.U32 R3, RZ, RZ, R13 ;  /* 0x000000ffff038224 */ /* 0x008fca00078e000d */
[----:B------:R0:W3:Y:S02]  /*db50*/  @!P0 LDG.E.U8 R167, desc[UR44][R2.64] ;  /* 0x0000002c02a78981 */ /* 0x0000e4000c1e1100 */
[----:B0-----:R-:W-:Y:S02]  /*db60*/  @!P0 IMAD.MOV.U32 R2, RZ, RZ, R9 ;  /* 0x000000ffff028224 */ /* 0x001fe400078e0009 */
[----:B------:R-:W-:Y:S01]  /*db70*/  @!P0 IMAD.MOV.U32 R3, RZ, RZ, R10 ;  /* 0x000000ffff038224 */ /* 0x000fe200078e000a */
[----:B------:R-:W3:Y:S04]  /*db80*/  LDL R9, [R1+0x140] ;  /* 0x0001400001097983 */ /* 0x000ee80000100800 */
[----:B------:R-:W3:Y:S04]  /*db90*/  LDL R10, [R1+0x13c] ;  /* 0x00013c00010a7983 */ /* 0x000ee80000100800 */
[----:B------:R4:W3:Y:S02]  /*dba0*/  @!P0 LDG.E.U8 R166, desc[UR44][R2.64] ;  /* 0x0000002c02a68981 */ /* 0x0008e4000c1e1100 */
[----:B----4-:R-:W-:-:S02]  /*dbb0*/  @!P0 IMAD.MOV.U32 R2, RZ, RZ, R5 ;  /* 0x000000ffff028224 */ /* 0x010fc400078e0005 */
[----:B------:R-:W4:Y:S01]  /*dbc0*/  LDL R5, [R1+0x120] ;  /* 0x0001200001057983 */ /* 0x000f220000100800 */
[----:B--2---:R-:W-:-:S03]  /*dbd0*/  @!P0 IMAD.MOV.U32 R3, RZ, RZ, R8 ;  /* 0x000000ffff038224 */ /* 0x004fc600078e0008 */
[----:B------:R-:W2:Y:S04]  /*dbe0*/  LDL R8, [R1+0x11c] ;  /* 0x00011c0001087983 */ /* 0x000ea80000100800 */
[----:B------:R0:W2:Y:S02]  /*dbf0*/  @!P0 LDG.E.U8 R165, desc[UR44][R2.64] ;  /* 0x0000002c02a58981 */ /* 0x0000a4000c1e1100 */
[----:B0-----:R-:W-:Y:S02]  /*dc00*/  @!P0 IMAD.MOV.U32 R2, RZ, RZ, R11 ;  /* 0x000000ffff028224 */ /* 0x001fe400078e000b */
[----:B------:R-:W-:-:S05]  /*dc10*/  @!P0 IMAD.MOV.U32 R3, RZ, RZ, R12 ;  /* 0x000000ffff038224 */ /* 0x000fca00078e000c */
[----:B------:R0:W2:Y:S02]  /*dc20*/  @!P0 LDG.E.U8 R164, desc[UR44][R2.64] ;  /* 0x0000002c02a48981 */ /* 0x0000a4000c1e1100 */
[----:B0-----:R-:W-:Y:S02]  /*dc30*/  @!P0 IMAD.MOV.U32 R2, RZ, RZ, R0 ;  /* 0x000000ffff028224 */ /* 0x001fe400078e0000 */
[----:B------:R-:W2:Y:S01]  /*dc40*/  LDL R0, [R1+0x2fc] ;  /* 0x0002fc0001007983 */ /* 0x000ea20000100800 */
[----:B------:R-:W-:-:S03]  /*dc50*/  @!P0 IMAD.MOV.U32 R3, RZ, RZ, R4 ;  /* 0x000000ffff038224 */ /* 0x000fc600078e0004 */
[----:B------:R-:W2:Y:S01]  /*dc60*/  LDL R4, [R1+0x2f8] ;  /* 0x0002f80001047983 */ /* 0x000ea20000100800 */
[----:B------:R-:W-:Y:S02]  /*dc70*/  PRMT R163, RZ, 0x7610, R163 ;  /* 0x00007610ffa37816 */ /* 0x000fe400000000a3 */
[----:B------:R-:W-:-:S04]  /*dc80*/  PRMT R162, RZ, 0x7610, R162 ;  /* 0x00007610ffa27816 */ /* 0x000fc800000000a2 */
[----:B------:R0:W2:Y:S01]  /*dc90*/  @!P0 LDG.E.U8 R163, desc[UR44][R2.64] ;  /* 0x0000002c02a38981 */ /* 0x0000a2000c1e1100 */
[----:B------:R-:W-:Y:S01]  /*dca0*/  PRMT R161, RZ, 0x7610, R161 ;  /* 0x00007610ffa17816 */ /* 0x000fe200000000a1 */
[----:B0-----:R-:W-:Y:S02]  /*dcb0*/  @!P0 IMAD.MOV.U32 R2, RZ, RZ, R6 ;  /* 0x000000ffff028224 */ /* 0x001fe400078e0006 */
[----:B------:R-:W-:Y:S01]  /*dcc0*/  @!P0 IMAD.MOV.U32 R3, RZ, RZ, R7 ;  /* 0x000000ffff038224 */ /* 0x000fe200078e0007 */
[----:B------:R-:W2:Y:S04]  /*dcd0*/  LDL R6, [R1+0x2dc] ;  /* 0x0002dc0001067983 */ /* 0x000ea80000100800 */
[----:B------:R-:W2:Y:S04]  /*dce0*/  LDL R7, [R1+0x2d8] ;  /* 0x0002d80001077983 */ /* 0x000ea80000100800 */
[----:B------:R3:W2:Y:S01]  /*dcf0*/  @!P0 LDG.E.U8 R162, desc[UR44][R2.64] ;  /* 0x0000002c02a28981 */ /* 0x0006a2000c1e1100 */
[----:B------:R-:W-:Y:S01]  /*dd00*/  PRMT R160, RZ, 0x7610, R160 ;  /* 0x00007610ffa07816 */ /* 0x000fe200000000a0 */
[----:B---3--:R-:W-:-:S02]  /*dd10*/  @!P0 IMAD.MOV.U32 R2, RZ, RZ, R9 ;  /* 0x000000ffff028224 */ /* 0x008fc400078e0009 */
[----:B------:R-:W-:-:S05]  /*dd20*/  @!P0 IMAD.MOV.U32 R3, RZ, RZ, R10 ;  /* 0x000000ffff038224 */ /* 0x000fca00078e000a */
[----:B------:R4:W3:Y:S02]  /*dd30*/  @!P0 LDG.E.U8 R161, desc[UR44][R2.64] ;  /* 0x0000002c02a18981 */ /* 0x0008e4000c1e1100 */
[----:B----4-:R-:W-:Y:S02]  /*dd40*/  @!P0 IMAD.MOV.U32 R2, RZ, RZ, R5 ;  /* 0x000000ffff028224 */ /* 0x010fe400078e0005 */
[----:B------:R-:W4:Y:S01]  /*dd50*/  LDL R5, [R1+0x2bc] ;  /* 0x0002bc0001057983 */ /* 0x000f220000100800 */
[----:B--2---:R-:W-:-:S03]  /*dd60*/  @!P0 IMAD.MOV.U32 R3, RZ, RZ, R8 ;  /* 0x000000ffff038224 */ /* 0x004fc600078e0008 */
[----:B------:R-:W2:Y:S04]  /*dd70*/  LDL R8, [R1+0x2b8] ;  /* 0x0002b80001087983 */ /* 0x000ea80000100800 */
[----:B------:R-:W3:Y:S04]  /*dd80*/  LDL.LU R16, [R1+0x12c] ;  /* 0x00012c0001107983 */ /* 0x000ee80000300800 */
[----:B------:R-:W3:Y:S04]  /*dd90*/  LDL R12, [R1+0x294] ;  /* 0x00029400010c7983 */ /* 0x000ee80000100800 */
[----:B------:R-:W3:Y:S04]  /*dda0*/  LDL R11, [R1+0x298] ;  /* 0x00029800010b7983 */ /* 0x000ee80000100800 */
[----:B------:R0:W3:Y:S01]  /*ddb0*/  @!P0 LDG.E.U8 R160, desc[UR44][R2.64] ;  /* 0x0000002c02a08981 */ /* 0x0000e2000c1e1100 */
[----:B------:R-:W-:-:S03]  /*ddc0*/  PRMT R159, RZ, 0x7610, R159 ;  /* 0x00007610ff9f7816 */ /* 0x000fc6000000009f */
[----:B------:R-:W3:Y:S04]  /*ddd0*/  LDL R10, [R1+0x254] ;  /* 0x00025400010a7983 */ /* 0x000ee80000100800 */
[----:B------:R-:W3:Y:S01]  /*dde0*/  LDL R9, [R1+0x258] ;  /* 0x0002580001097983 */ /* 0x000ee20000100800 */
[----:B0-----:R-:W-:-:S03]  /*ddf0*/  @!P0 IMAD.MOV.U32 R2, RZ, RZ, R0 ;  /* 0x000000ffff028224 */ /* 0x001fc600078e0000 */
[----:B------:R-:W3:Y:S01]  /*de00*/  LDL R0, [R1+0x278] ;  /* 0x0002780001007983 */ /* 0x000ee20000100800 */
[----:B------:R-:W-:-:S03]  /*de10*/  @!P0 IMAD.MOV.U32 R3, RZ, RZ, R4 ;  /* 0x000000ffff038224 */ /* 0x000fc600078e0004 */
[----:B------:R-:W3:Y:S04]  /*de20*/  LDL R4, [R1+0x274] ;  /* 0x0002740001047983 */ /* 0x000ee80000100800 */
[----:B------:R0:W3:Y:S01]  /*de30*/  @!P0 LDG.E.U8 R159, desc[UR44][R2.64] ;  /* 0x0000002c029f8981 */ /* 0x0000e2000c1e1100 */
[----:B------:R-:W-:Y:S01]  /*de40*/  PRMT R158, RZ, 0x7610, R158 ;  /* 0x00007610ff9e7816 */ /* 0x000fe2000000009e */
[----:B0-----:R-:W-:Y:S02]  /*de50*/  @!P0 IMAD.MOV.U32 R3, RZ, RZ, R7 ;  /* 0x000000ffff038224 */ /* 0x001fe400078e0007 */
[----:B------:R-:W3:Y:S01]  /*de60*/  LDL R7, [R1+0x234] ;  /* 0x0002340001077983 */ /* 0x000ee20000100800 */
[----:B------:R-:W-:-:S03]  /*de70*/  @!P0 IMAD.MOV.U32 R2, RZ, RZ, R6 ;  /* 0x000000ffff028224 */ /* 0x000fc600078e0006 */
[----:B------:R-:W3:Y:S04]  /*de80*/  LDL R6, [R1+0x238] ;  /* 0x0002380001067983 */ /* 0x000ee80000100800 */
[----:B------:R4:W3:Y:S01]  /*de90*/  @!P0 LDG.E.U8 R158, desc[UR44][R2.64] ;  /* 0x0000002c029e8981 */ /* 0x0008e2000c1e1100 */
[----:B------:R-:W-:Y:S02]  /*dea0*/  PRMT R157, RZ, 0x7610, R157 ;  /* 0x00007610ff9d7816 */ /* 0x000fe4000000009d */
[----:B------:R-:W-:Y:S01]  /*deb0*/  PRMT R156, RZ, 0x7610, R156 ;  /* 0x00007610ff9c7816 */ /* 0x000fe2000000009c */
[----:B----4-:R-:W-:Y:S02]  /*dec0*/  @!P0 IMAD.MOV.U32 R2, RZ, RZ, R5 ;  /* 0x000000ffff028224 */ /* 0x010fe400078e0005 */
[----:B------:R-:W4:Y:S01]  /*ded0*/  LDL R5, [R1+0x218] ;  /* 0x0002180001057983 */ /* 0x000f220000100800 */
[----:B--2---:R-:W-:-:S03]  /*dee0*/  @!P0 IMAD.MOV.U32 R3, RZ, RZ, R8 ;  /* 0x000000ffff038224 */ /* 0x004fc600078e0008 */
[----:B------:R-:W2:Y:S04]  /*def0*/  LDL R8, [R1+0x214] ;  /* 0x0002140001087983 */ /* 0x000ea80000100800 */
[----:B------:R3:W2:Y:S02]  /*df00*/  @!P0 LDG.E.U8 R157, desc[UR44][R2.64] ;  /* 0x0000002c029d8981 */ /* 0x0006a4000c1e1100 */
[----:B---3--:R-:W-:Y:S02]  /*df10*/  @!P0 IMAD.MOV.U32 R2, RZ, RZ, R11 ;  /* 0x000000ffff028224 */ /* 0x008fe400078e000b */
[----:B------:R-:W-:Y:S01]  /*df20*/  @!P0 IMAD.MOV.U32 R3, RZ, RZ, R12 ;  /* 0x000000ffff038224 */ /* 0x000fe200078e000c */
[----:B------:R-:W-:Y:S01]  /*df30*/  PRMT R155, RZ, 0x7610, R155 ;  /* 0x00007610ff9b7816 */ /* 0x000fe2000000009b */
[----:B------:R-:W3:Y:S04]  /*df40*/  LDL R12, [R1+0x1b4] ;  /* 0x0001b400010c7983 */ /* 0x000ee80000100800 */
[----:B------:R0:W3:Y:S01]  /*df50*/  @!P0 LDG.E.U8 R156, desc[UR44][R2.64] ;  /* 0x0000002c029c8981 */ /* 0x0000e2000c1e1100 */
[----:B------:R-:W-:-:S02]  /*df60*/  PRMT R154, RZ, 0x7610, R154 ;  /* 0x00007610ff9a7816 */ /* 0x000fc4000000009a */
[----:B------:R-:W-:Y:S01]  /*df70*/  PRMT R153, RZ, 0x7610, R153 ;  /* 0x00007610ff997816 */ /* 0x000fe20000000099 */
[----:B------:R-:W3:Y:S01]  /*df80*/  LDL R11, [R1+0x194] ;  /* 0x00019400010b7983 */ /* 0x000ee20000100800 */
[----:B0-----:R-:W-:-:S03]  /*df90*/  @!P0 IMAD.MOV.U32 R2, RZ, RZ, R0 ;  /* 0x000000ffff028224 */ /* 0x001fc600078e0000 */
[----:B------:R-:W3:Y:S01]  /*dfa0*/  LDL R0, [R1+0x1f8] ;  /* 0x0001f80001007983 */ /* 0x000ee20000100800 */
[----:B------:R-:W-:-:S03]  /*dfb0*/  @!P0 IMAD.MOV.U32 R3, RZ, RZ, R4 ;  /* 0x000000ffff038224 */ /* 0x000fc600078e0004 */
[----:B------:R-:W3:Y:S04]  /*dfc0*/  LDL R4, [R1+0x1f4] ;  /* 0x0001f40001047983 */ /* 0x000ee80000100800 */
[----:B------:R0:W3:Y:S02]  /*dfd0*/  @!P0 LDG.E.U8 R155, desc[UR44][R2.64] ;  /* 0x0000002c029b8981 */ /* 0x0000e4000c1e1100 */
[----:B0-----:R-:W-:Y:S02]  /*dfe0*/  @!P0 IMAD.MOV.U32 R2, RZ, RZ, R9 ;  /* 0x000000ffff028224 */ /* 0x001fe400078e0009 */
[----:B------:R-:W-:Y:S01]  /*dff0*/  @!P0 IMAD.MOV.U32 R3, RZ, RZ, R10 ;  /* 0x000000ffff038224 */ /* 0x000fe200078e000a */
[----:B------:R-:W-:Y:S01]  /*e000*/  PRMT R152, RZ, 0x7610, R152 ;  /* 0x00007610ff987816 */ /* 0x000fe20000000098 */
[----:B------:R-:W3:Y:S04]  /*e010*/  LDL R10, [R1+0x198] ;  /* 0x00019800010a7983 */ /* 0x000ee80000100800 */
[----:B------:R0:W3:Y:S04]  /*e020*/  @!P0 LDG.E.U8 R154, desc[UR44][R2.64] ;  /* 0x0000002c029a8981 */ /* 0x0000e8000c1e1100 */
[----:B------:R-:W3:Y:S01]  /*e030*/  LDL R9, [R1+0x174] ;  /* 0x0001740001097983 */ /* 0x000ee20000100800 */
[----:B0-----:R-:W-:-:S03]  /*e040*/  @!P0 IMAD.MOV.U32 R3, RZ, RZ, R7 ;  /* 0x000000ffff038224 */ /* 0x001fc600078e0007 */
[----:B------:R-:W3:Y:S01]  /*e050*/  LDL R7, [R1+0x1d4] ;  /* 0x0001d40001077983 */ /* 0x000ee20000100800 */
[----:B------:R-:W-:-:S03]  /*e060*/  @!P0 IMAD.MOV.U32 R2, RZ, RZ, R6 ;  /* 0x000000ffff028224 */ /* 0x000fc600078e0006 */
[----:B------:R-:W3:Y:S04]  /*e070*/  LDL R6, [R1+0x1d8] ;  /* 0x0001d80001067983 */ /* 0x000ee80000100800 */
[----:B------:R4:W3:Y:S02]  /*e080*/  @!P0 LDG.E.U8 R153, desc[UR44][R2.64] ;  /* 0x0000002c02998981 */ /* 0x0008e4000c1e1100 */
[----:B----4-:R-:W-:Y:S02]  /*e090*/  @!P0 IMAD.MOV.U32 R2, RZ, RZ, R5 ;  /* 0x000000ffff028224 */ /* 0x010fe400078e0005 */
[----:B------:R-:W4:Y:S01]  /*e0a0*/  LDL R5, [R1+0x1b8] ;  /* 0x0001b80001057983 */ /* 0x000f220000100800 */
[----:B--2---:R-:W-:-:S03]  /*e0b0*/  @!P0 IMAD.MOV.U32 R3, RZ, RZ, R8 ;  /* 0x000000ffff038224 */ /* 0x004fc600078e0008 */
[----:B------:R-:W2:Y:S04]  /*e0c0*/  LDL R8, [R1+0x178] ;  /* 0x0001780001087983 */ /* 0x000ea80000100800 */
[----:B------:R3:W2:Y:S02]  /*e0d0*/  @!P0 LDG.E.U8 R152, desc[UR44][R2.64] ;  /* 0x0000002c02988981 */ /* 0x0006a4000c1e1100 */
[----:B---3--:R-:W-:Y:S02]  /*e0e0*/  @!P0 IMAD.MOV.U32 R2, RZ, RZ, R0 ;  /* 0x000000ffff028224 */ /* 0x008fe400078e0000 */
[----:B------:R-:W3:Y:S01]  /*e0f0*/  LDL R0, [R1+0x158] ;  /* 0x0001580001007983 */ /* 0x000ee20000100800 */
[----:B------:R-:W-:-:S03]  /*e100*/  @!P0 IMAD.MOV.U32 R3, RZ, RZ, R4 ;  /* 0x000000ffff038224 */ /* 0x000fc600078e0004 */
[----:B------:R-:W3:Y:S01]  /*e110*/  LDL R4, [R1+0x154] ;  /* 0x0001540001047983 */ /* 0x000ee20000100800 */
[----:B------:R-:W-:-:S06]  /*e120*/  PRMT R252, RZ, 0x7610, R252 ;  /* 0x00007610fffc7816 */ /* 0x000fcc00000000fc */
[----:B------:R0:W3:Y:S01]  /*e130*/  @!P0 LDG.E.U8 R252, desc[UR44][R2.64] ;  /* 0x0000002c02fc8981 */ /* 0x0000e2000c1e1100 */
[----:B------:R-:W-:Y:S02]  /*e140*/  PRMT R251, RZ, 0x7610, R251 ;  /* 0x00007610fffb7816 */ /* 0x000fe400000000fb */
[----:B------:R-:W-:Y:S02]  /*e150*/  PRMT R250, RZ, 0x7610, R250 ;  /* 0x00007610fffa7816 */ /* 0x000fe400000000fa */
[----:B------:R-:W-:Y:S01]  /*e160*/  PRMT R249, RZ, 0x7610, R249 ;  /* 0x00007610fff97816 */ /* 0x000fe200000000f9 */
[----:B0-----:R-:W-:Y:S02]  /*e170*/  @!P0 IMAD.MOV.U32 R3, RZ, RZ, R7 ;  /* 0x000000ffff038224 */ /* 0x001fe400078e0007 */
[----:B------:R-:W3:Y:S01]  /*e180*/  LDL R7, [R1+0x134] ;  /* 0x0001340001077983 */ /* 0x000ee20000100800 */
[----:B------:R-:W-:-:S03]  /*e190*/  @!P0 IMAD.MOV.U32 R2, RZ, RZ, R6 ;  /* 0x000000ffff028224 */ /* 0x000fc600078e0006 */
[----:B------:R-:W3:Y:S04]  /*e1a0*/  LDL R6, [R1+0x138] ;  /* 0x0001380001067983 */ /* 0x000ee80000100800 */
[----:B------:R0:W3:Y:S02]  /*e1b0*/  @!P0 LDG.E.U8 R251, desc[UR44][R2.64] ;  /* 0x0000002c02fb8981 */ /* 0x0000e4000c1e1100 */
[----:B0-----:R-:W-:Y:S01]  /*e1c0*/  @!P0 IMAD.MOV.U32 R3, RZ, RZ, R12 ;  /* 0x000000ffff038224 */ /* 0x001fe200078e000c */
[----:B------:R-:W-:Y:S01]  /*e1d0*/  PRMT R248, RZ, 0x7610, R248 ;  /* 0x00007610fff87816 */ /* 0x000fe200000000f8 */
[----:B------:R-:W3:Y:S01]  /*e1e0*/  LDL R12, [R1+0x2b0] ;  /* 0x0002b000010c7983 */ /* 0x000ee20000100800 */
[----:B----4-:R-:W-:-:S03]  /*e1f0*/  @!P0 IMAD.MOV.U32 R2, RZ, RZ, R5 ;  /* 0x000000ffff028224 */ /* 0x010fc600078e0005 */
[----:B------:R-:W4:Y:S04]  /*e200*/  LDL R5, [R1+0x118] ;  /* 0x0001180001057983 */ /* 0x000f280000100800 */
[----:B------:R0:W4:Y:S02]  /*e210*/  @!P0 LDG.E.U8 R250, desc[UR44][R2.64] ;  /* 0x0000002c02fa8981 */ /* 0x000124000c1e1100 */
[----:B0-----:R-:W-:Y:S02]  /*e220*/  @!P0 IMAD.MOV.U32 R2, RZ, RZ, R10 ;  /* 0x000000ffff028224 */ /* 0x001fe400078e000a */
[----:B------:R-:W-:Y:S01]  /*e230*/  @!P0 IMAD.MOV.U32 R3, RZ, RZ, R11 ;  /* 0x000000ffff038224 */ /* 0x000fe200078e000b */
[----:B------:R-:W-:Y:S01]  /*e240*/  PRMT R247, RZ, 0x7610, R247 ;  /* 0x00007610fff77816 */ /* 0x000fe200000000f7 */
[----:B------:R-:W4:Y:S04]  /*e250*/  LDL R11, [R1+0x2b4] ;  /* 0x0002b400010b7983 */ /* 0x000f280000100800 */
[----:B------:R2:W4:Y:S04]  /*e260*/  @!P0 LDG.E.U8 R249, desc[UR44][R2.64] ;  /* 0x0000002c02f98981 */ /* 0x000528000c1e1100 */
[----:B------:R-:W4:Y:S01]  /*e270*/  LDL R10, [R1+0x28c] ;  /* 0x00028c00010a7983 */ /* 0x000f220000100800 */
[----:B--2---:R-:W-:-:S02]  /*e280*/  @!P0 IMAD.MOV.U32 R2, RZ, RZ, R8 ;  /* 0x000000ffff028224 */ /* 0x004fc400078e0008 */
[----:B------:R-:W-:Y:S01]  /*e290*/  @!P0 IMAD.MOV.U32 R3, RZ, RZ, R9 ;  /* 0x000000ffff038224 */ /* 0x000fe200078e0009 */
[----:B------:R-:W2:Y:S04]  /*e2a0*/  LDL R8, [R1+0x2d0] ;  /* 0x0002d00001087983 */ /* 0x000ea80000100800 */
[----:B------:R3:W2:Y:S04]  /*e2b0*/  @!P0 LDG.E.U8 R248, desc[UR44][R2.64] ;  /* 0x0000002c02f88981 */ /* 0x0006a8000c1e1100 */
[----:B------:R-:W2:Y:S01]  /*e2c0*/  LDL R9, [R1+0x290] ;  /* 0x0002900001097983 */ /* 0x000ea20000100800 */
[----:B---3--:R-:W-:-:S03]  /*e2d0*/  @!P0 IMAD.MOV.U32 R2, RZ, RZ, R0 ;  /* 0x000000ffff028224 */ /* 0x008fc600078e0000 */
[----:B------:R-:W3:Y:S01]  /*e2e0*/  LDL R0, [R1+0x2f4] ;  /* 0x0002f40001007983 */ /* 0x000ee20000100800 */
[----:B------:R-:W-:-:S03]  /*e2f0*/  @!P0 IMAD.MOV.U32 R3, RZ, RZ, R4 ;  /* 0x000000ffff038224 */ /* 0x000fc600078e0004 */
[----:B------:R-:W2:Y:S04]  /*e300*/  LDL R4, [R1+0x2f0] ;  /* 0x0002f00001047983 */ /* 0x000ea80000100800 */
[----:B------:R0:W2:Y:S02]  /*e310*/  @!P0 LDG.E.U8 R247, desc[UR44][R2.64] ;  /* 0x0000002c02f78981 */ /* 0x0000a4000c1e1100 */
[----:B0-----:R-:W-:Y:S02]  /*e320*/  @!P0 IMAD.MOV.U32 R3, RZ, RZ, R7 ;  /* 0x000000ffff038224 */ /* 0x001fe400078e0007 */
[----:B------:R-:W2:Y:S01]  /*e330*/  LDL R7, [R1+0x2d4] ;  /* 0x0002d40001077983 */ /* 0x000ea20000100800 */
[----:B------:R-:W-:Y:S01]  /*e340*/  PRMT R246, RZ, 0x7610, R246 ;  /* 0x00007610fff67816 */ /* 0x000fe200000000f6 */
[----:B------:R-:W-:-:S02]  /*e350*/  @!P0 IMAD.MOV.U32 R2, RZ, RZ, R6 ;  /* 0x000000ffff028224 */ /* 0x000fc400078e0006 */
[----:B------:R-:W2:Y:S01]  /*e360*/  LDL R6, [R1+0x26c] ;  /* 0x00026c0001067983 */ /* 0x000ea20000100800 */
[----:B------:R-:W-:-:S03]  /*e370*/  PRMT R245, RZ, 0x7610, R245 ;  /* 0x00007610fff57816 */ /* 0x000fc600000000f5 */
[----:B------:R0:W2:Y:S02]  /*e380*/  @!P0 LDG.E.U8 R246, desc[UR44][R2.64] ;  /* 0x0000002c02f68981 */ /* 0x0000a4000c1e1100 */
[----:B0-----:R-:W-:Y:S02]  /*e390*/  @!P0 IMAD.MOV.U32 R3, RZ, RZ, R18 ;  /* 0x000000ffff038224 */ /* 0x001fe400078e0012 */
[----:B----4-:R-:W-:Y:S02]  /*e3a0*/  @!P0 IMAD.MOV.U32 R2, RZ, RZ, R5 ;  /* 0x000000ffff028224 */ /* 0x010fe400078e0005 */
[----:B------:R-:W4:Y:S04]  /*e3b0*/  LDL R5, [R1+0x270] ;  /* 0x0002700001057983 */ /* 0x000f280000100800 */
[----:B------:R3:W4:Y:S04]  /*e3c0*/  @!P0 LDG.E.U8 R245, desc[UR44][R2.64] ;  /* 0x0000002c02f58981 */ /* 0x000728000c1e1100 */
[----:B------:R-:W-:Y:S01]  /*e3d0*/  STL [R1+0x730], R18 ;  /* 0x0007301201007387 */ /* 0x000fe20000100800 */
[----:B---3--:R-:W-:-:S03]  /*e3e0*/  @!P0 IMAD.MOV.U32 R2, RZ, RZ, R0 ;  /* 0x000000ffff028224 */ /* 0x008fc600078e0000 */
[----:B------:R-:W3:Y:S01]  /*e3f0*/  LDL R0, [R1+0x250] ;  /* 0x0002500001007983 */ /* 0x000ee20000100800 */
[----:B--2---:R-:W-:-:S03]  /*e400*/  @!P0 IMAD.MOV.U32 R3, RZ, RZ, R4 ;  /* 0x000000ffff038224 */ /* 0x004fc600078e0004 */
[----:B------:R-:W2:Y:S01]  /*e410*/  LDL R4, [R1+0x24c] ;  /* 0x00024c0001047983 */ /* 0x000ea20000100800 */
[----:B------:R-:W-:Y:S02]  /*e420*/  PRMT R244, RZ, 0x7610, R244 ;  /* 0x00007610fff47816 */ /* 0x000fe400000000f4 */
[----:B------:R-:W-:-:S04]  /*e430*/  PRMT R243, RZ, 0x7610, R243 ;  /* 0x00007610fff37816 */ /* 0x000fc800000000f3 */
[----:B------:R0:W2:Y:S01]  /*e440*/  @!P0 LDG.E.U8 R244, desc[UR44][R2.64] ;  /* 0x0000002c02f48981 */ /* 0x0000a2000c1e1100 */
[----:B------:R-:W-:Y:S01]  /*e450*/  PRMT R242, RZ, 0x7610, R242 ;  /* 0x00007610fff27816 */ /* 0x000fe200000000f2 */
        /* <DEDUP_REMOVED lines=18> */
[----:B0-----:R-:W-:-:S03]  /*e580*/  @!P0 IMAD.MOV.U32 R3, RZ, RZ, R6 ;  /* 0x000000ffff038224 */ /* 0x001fc600078e0006 */
[----:B------:R-:W2:Y:S01]  /*e590*/  LDL R6, [R1+0x20c] ;  /* 0x00020c0001067983 */ /* 0x000ea20000100800 */
[----:B----4-:R-:W-:-:S03]  /*e5a0*/  @!P0 IMAD.MOV.U32 R2, RZ, RZ, R5 ;  /* 0x000000ffff028224 */ /* 0x010fc600078e0005 */
[----:B------:R-:W4:Y:S04]  /*e5b0*/  LDL R5, [R1+0x210] ;  /* 0x0002100001057983 */ /* 0x000f280000100800 */
[----:B------:R3:W4:Y:S02]  /*e5c0*/  @!P0 LDG.E.U8 R240, desc[UR44][R2.64] ;  /* 0x0000002c02f08981 */ /* 0x000724000c1e1100 */
[----:B---3--:R-:W-:Y:S02]  /*e5d0*/  @!P0 IMAD.MOV.U32 R2, RZ, RZ, R0 ;  /* 0x000000ffff028224 */ /* 0x008fe400078e0000 */
[----:B------:R-:W3:Y:S01]  /*e5e0*/  LDL R0, [R1+0x1f0] ;  /* 0x0001f00001007983 */ /* 0x000ee20000100800 */
[----:B--2---:R-:W-:-:S03]  /*e5f0*/  @!P0 IMAD.MOV.U32 R3, RZ, RZ, R4 ;  /* 0x000000ffff038224 */ /* 0x004fc600078e0004 */
[----:B------:R-:W2:Y:S01]  /*e600*/  LDL R4, [R1+0x1ec] ;  /* 0x0001ec0001047983 */ /* 0x000ea20000100800 */
[----:B------:R-:W-:-:S03]  /*e610*/  PRMT R238, RZ, 0x7610, R238 ;  /* 0x00007610ffee7816 */ /* 0x000fc600000000ee */
[----:B------:R0:W2:Y:S01]  /*e620*/  @!P0 LDG.E.U8 R239, desc[UR44][R2.64] ;  /* 0x0000002c02ef8981 */ /* 0x0000a2000c1e1100 */
[----:B------:R-:W-:Y:S01]  /*e630*/  PRMT R237, RZ, 0x7610, R237 ;  /* 0x00007610ffed7816 */ /* 0x000fe200000000ed */
[----:B0-----:R-:W-:Y:S02]  /*e640*/  @!P0 IMAD.MOV.U32 R3, RZ, RZ, R8 ;  /* 0x000000ffff038224 */ /* 0x001fe400078e0008 */
[----:B------:R-:W2:Y:S01]  /*e650*/  LDL R8, [R1+0x18c] ;  /* 0x00018c0001087983 */ /* 0x000ea20000100800 */
[----:B------:R-:W-:-:S03]  /*e660*/  @!P0 IMAD.MOV.U32 R2, RZ, RZ, R7 ;  /* 0x000000ffff028224 */ /* 0x000fc600078e0007 */
[----:B------:R-:W2:Y:S04]  /*e670*/  LDL R7, [R1+0x190] ;  /* 0x0001900001077983 */ /* 0x000ea80000100800 */
[----:B------:R0:W2:Y:S02]  /*e680*/  @!P0 LDG.E.U8 R238, desc[UR44][R2.64] ;  /* 0x0000002c02ee8981 */ /* 0x0000a4000c1e1100 */
[----:B0-----:R-:W-:Y:S02]  /*e690*/  @!P0 IMAD.MOV.U32 R3, RZ, RZ, R6 ;  /* 0x000000ffff038224 */ /* 0x001fe400078e0006 */
        /* <DEDUP_REMOVED lines=43> */
[----:B------:R-:W-:-:S05]  /*e950*/  @!P0 IMAD.MOV.U32 R2, RZ, RZ, R12 ;  /* 0x000000ffff028224 */ /* 0x000fca00078e000c */
[----:B------:R0:W2:Y:S01]  /*e960*/  @!P0 LDG.E.U8 R230, desc[UR44][R2.64] ;  /* 0x0000002c02e68981 */ /* 0x0000a2000c1e1100 */
[----:B------:R-:W-:Y:S01]  /*e970*/  PRMT R228, RZ, 0x7610, R228 ;  /* 0x00007610ffe47816 */ /* 0x000fe200000000e4 */
[----:B0-----:R-:W-:Y:S02]  /*e980*/  @!P0 IMAD.MOV.U32 R2, RZ, RZ, R11 ;  /* 0x000000ffff028224 */ /* 0x001fe400078e000b */
[----:B------:R-:W-:-:S05]  /*e990*/  @!P0 IMAD.MOV.U32 R3, RZ, RZ, R17 ;  /* 0x000000ffff038224 */ /* 0x000fca00078e0011 */
[----:B------:R0:W2:Y:S01]  /*e9a0*/  @!P0 LDG.E.U8 R229, desc[UR44][R2.64] ;  /* 0x0000002c02e58981 */ /* 0x0000a2000c1e1100 */
[----:B------:R-:W-:-:S03]  /*e9b0*/  PRMT R227, RZ, 0x7610, R227 ;  /* 0x00007610ffe37816 */ /* 0x000fc600000000e3 */
[----:B------:R-:W-:Y:S04]  /*e9c0*/  STL [R1+0x734], R16 ;  /* 0x0007341001007387 */ /* 0x000fe80000100800 */
[----:B------:R1:W-:Y:S04]  /*e9d0*/  STL [R1+0x738], R17 ;  /* 0x0007381101007387 */ /* 0x0003e80000100800 */
[----:B-1----:R-:W2:Y:S01]  /*e9e0*/  LDL.LU R17, [R1+0x164] ;  /* 0x0001640001117983 */ /* 0x002ea20000300800 */
[----:B0-----:R-:W-:Y:S01]  /*e9f0*/  @!P0 IMAD.MOV.U32 R3, RZ, RZ, R8 ;  /* 0x000000ffff038224 */ /* 0x001fe200078e0008 */
[----:B------:R-:W-:-:S02]  /*ea00*/  PRMT R226, RZ, 0x7610, R226 ;  /* 0x00007610ffe27816 */ /* 0x000fc400000000e2 */
[----:B------:R-:W2:Y:S04]  /*ea10*/  LDL R8, [R1+0x264] ;  /* 0x0002640001087983 */ /* 0x000ea80000100800 */
[----:B------:R-:W2:Y:S01]  /*ea20*/  LDL R12, [R1+0x224] ;  /* 0x00022400010c7983 */ /* 0x000ea20000100800 */
[----:B------:R-:W-:-:S03]  /*ea30*/  @!P0 IMAD.MOV.U32 R2, RZ, RZ, R6 ;  /* 0x000000ffff028224 */ /* 0x000fc600078e0006 */
[----:B------:R-:W2:Y:S04]  /*ea40*/  LDL R11, [R1+0x228] ;  /* 0x00022800010b7983 */ /* 0x000ea80000100800 */
[----:B------:R0:W2:Y:S04]  /*ea50*/  @!P0 LDG.E.U8 R228, desc[UR44][R2.64] ;  /* 0x0000002c02e48981 */ /* 0x0000a8000c1e1100 */
[----:B------:R-:W2:Y:S01]  /*ea60*/  LDL R6, [R1+0x268] ;  /* 0x0002680001067983 */ /* 0x000ea20000100800 */
[----:B0-----:R-:W-:Y:S02]  /*ea70*/  @!P0 IMAD.MOV.U32 R2, RZ, RZ, R9 ;  /* 0x000000ffff028224 */ /* 0x001fe400078e0009 */
[----:B------:R-:W-:Y:S01]  /*ea80*/  @!P0 IMAD.MOV.U32 R3, RZ, RZ, R10 ;  /* 0x000000ffff038224 */ /* 0x000fe200078e000a */
[----:B------:R-:W-:Y:S01]  /*ea90*/  PRMT R225, RZ, 0x7610, R225 ;  /* 0x00007610ffe17816 */ /* 0x000fe200000000e1 */
[----:B------:R-:W2:Y:S04]  /*eaa0*/  LDL R10, [R1+0x1e4] ;  /* 0x0001e400010a7983 */ /* 0x000ea80000100800 */
[----:B------:R4:W2:Y:S04]  /*eab0*/  @!P0 LDG.E.U8 R227, desc[UR44][R2.64] ;  /* 0x0000002c02e38981 */ /* 0x0008a8000c1e1100 */
[----:B------:R-:W2:Y:S01]  /*eac0*/  LDL R9, [R1+0x1e8] ;  /* 0x0001e80001097983 */ /* 0x000ea20000100800 */
[----:B----4-:R-:W-:-:S03]  /*ead0*/  @!P0 IMAD.MOV.U32 R3, RZ, RZ, R5 ;  /* 0x000000ffff038224 */ /* 0x010fc600078e0005 */
[----:B------:R-:W4:Y:S01]  /*eae0*/  LDL R5, [R1+0x244] ;  /* 0x0002440001057983 */ /* 0x000f220000100800 */
[----:B---3--:R-:W-:-:S03]  /*eaf0*/  @!P0 IMAD.MOV.U32 R2, RZ, RZ, R0 ;  /* 0x000000ffff028224 */ /* 0x008fc600078e0000 */
[----:B------:R-:W3:Y:S04]  /*eb00*/  LDL R0, [R1+0x248] ;  /* 0x0002480001007983 */ /* 0x000ee80000100800 */
[----:B------:R2:W3:Y:S02]  /*eb10*/  @!P0 LDG.E.U8 R226, desc[UR44][R2.64] ;  /* 0x0000002c02e28981 */ /* 0x0004e4000c1e1100 */
[----:B--2---:R-:W-:Y:S02]  /*eb20*/  @!P0 IMAD.MOV.U32 R2, RZ, RZ, R4 ;  /* 0x000000ffff028224 */ /* 0x004fe400078e0004 */
[----:B------:R-:W-:Y:S01]  /*eb30*/  @!P0 IMAD.MOV.U32 R3, RZ, RZ, R7 ;  /* 0x000000ffff038224 */ /* 0x000fe200078e0007 */
[----:B------:R-:W2:Y:S04]  /*eb40*/  LDL R4, [R1+0x208] ;  /* 0x0002080001047983 */ /* 0x000ea80000100800 */
[----:B------:R-:W2:Y:S01]  /*eb50*/  LDL R7, [R1+0x204] ;  /* 0x0002040001077983 */ /* 0x000ea20000100800 */
[----:B------:R-:W-:-:S03]  /*eb60*/  PRMT R224, RZ, 0x7610, R224 ;  /* 0x00007610ffe07816 */ /* 0x000fc600000000e0 */
[----:B------:R0:W2:Y:S02]  /*eb70*/  @!P0 LDG.E.U8 R225, desc[UR44][R2.64] ;  /* 0x0000002c02e18981 */ /* 0x0000a4000c1e1100 */
[----:B0-----:R-:W-:Y:S02]  /*eb80*/  @!P0 IMAD.MOV.U32 R3, RZ, RZ, R8 ;  /* 0x000000ffff038224 */ /* 0x001fe400078e0008 */
[----:B------:R-:W2:Y:S01]  /*eb90*/  LDL R8, [R1+0x1c4] ;  /* 0x0001c40001087983 */ /* 0x000ea20000100800 */
[----:B------:R-:W-:-:S03]  /*eba0*/  @!P0 IMAD.MOV.U32 R2, RZ, RZ, R6 ;  /* 0x000000ffff028224 */ /* 0x000fc600078e0006 */
[----:B------:R-:W2:Y:S04]  /*ebb0*/  LDL R6, [R1+0x1c8] ;  /* 0x0001c80001067983 */ /* 0x000ea80000100800 */
[----:B------:R4:W2:Y:S02]  /*ebc0*/  @!P0 LDG.E.U8 R224, desc[UR44][R2.64] ;  /* 0x0000002c02e08981 */ /* 0x0008a4000c1e1100 */
[----:B----4-:R-:W-:Y:S02]  /*ebd0*/  @!P0 IMAD.MOV.U32 R3, RZ, RZ, R5 ;  /* 0x000000ffff038224 */ /* 0x010fe400078e0005 */
[----:B------:R-:W4:Y:S01]  /*ebe0*/  LDL R5, [R1+0x1a4] ;  /* 0x0001a40001057983 */ /* 0x000f220000100800 */
[----:B---3--:R-:W-:-:S03]  /*ebf0*/  @!P0 IMAD.MOV.U32 R2, RZ, RZ, R0 ;  /* 0x000000ffff028224 */ /* 0x008fc600078e0000 */
[----:B------:R-:W3:Y:S01]  /*ec00*/  LDL R0, [R1+0x1a8] ;  /* 0x0001a80001007983 */ /* 0x000ee20000100800 */
[----:B------:R-:W-:Y:S02]  /*ec10*/  PRMT R223, RZ, 0x7610, R223 ;  /* 0x00007610ffdf7816 */ /* 0x000fe400000000df */
[----:B------:R-:W-:-:S04]  /*ec20*/  PRMT R222, RZ, 0x7610, R222 ;  /* 0x00007610ffde7816 */ /* 0x000fc800000000de */
[----:B------:R0:W3:Y:S02]  /*ec30*/  @!P0 LDG.E.U8 R223, desc[UR44][R2.64] ;  /* 0x0000002c02df8981 */ /* 0x0000e4000c1e1100 */
[----:B0-----:R-:W-:Y:S02]  /*ec40*/  @!P0 IMAD.MOV.U32 R2, RZ, RZ, R11 ;  /* 0x000000ffff028224 */ /* 0x001fe400078e000b */
[----:B------:R-:W-:-:S05]  /*ec50*/  @!P0 IMAD.MOV.U32 R3, RZ, RZ, R12 ;  /* 0x000000ffff038224 */ /* 0x000fca00078e000c */
[----:B------:R2:W3:Y:S02]  /*ec60*/  @!P0 LDG.E.U8 R222, desc[UR44][R2.64] ;  /* 0x0000002c02de8981 */ /* 0x0004e4000c1e1100 */
[----:B--2---:R-:W-:Y:S02]  /*ec70*/  @!P0 IMAD.MOV.U32 R2, RZ, RZ, R4 ;  /* 0x000000ffff028224 */ /* 0x004fe400078e0004 */
[----:B------:R-:W-:Y:S01]  /*ec80*/  @!P0 IMAD.MOV.U32 R3, RZ, RZ, R7 ;  /* 0x000000ffff038224 */ /* 0x000fe200078e0007 */
[----:B------:R-:W2:Y:S04]  /*ec90*/  LDL R4, [R1+0x188] ;  /* 0x0001880001047983 */ /* 0x000ea80000100800 */
[----:B------:R-:W2:Y:S01]  /*eca0*/  LDL R7, [R1+0x184] ;  /* 0x0001840001077983 */ /* 0x000ea20000100800 */
[----:B------:R-:W-:-:S02]  /*ecb0*/  PRMT R221, RZ, 0x7610, R221 ;  /* 0x00007610ffdd7816 */ /* 0x000fc400000000dd */
        /* <DEDUP_REMOVED lines=8> */
[----:B------:R-:W-:Y:S02]  /*ed40*/  @!P0 IMAD.MOV.U32 R2, RZ, RZ, R6 ;  /* 0x000000ffff028224 */ /* 0x000fe400078e0006 */
[----:B------:R-:W2:Y:S04]  /*ed50*/  LDL R6, [R1+0x168] ;  /* 0x0001680001067983 */ /* 0x000ea80000100800 */
[----:B------:R4:W2:Y:S02]  /*ed60*/  @!P0 LDG.E.U8 R219, desc[UR44][R2.64] ;  /* 0x0000002c02db8981 */ /* 0x0008a4000c1e1100 */
[----:B----4-:R-:W-:-:S02]  /*ed70*/  @!P0 IMAD.MOV.U32 R3, RZ, RZ, R5 ;  /* 0x000000ffff038224 */ /* 0x010fc400078e0005 */
[----:B---3--:R-:W-:Y:S01]  /*ed80*/  @!P0 IMAD.MOV.U32 R2, RZ, RZ, R0 ;  /* 0x000000ffff028224 */ /* 0x008fe200078e0000 */
[----:B------:R-:W-:-:S04]  /*ed90*/  LOP3.LUT R0, R113, 0xffff, RZ, 0xc0, !PT ;  /* 0x0000ffff71007812 */ /* 0x000fc800078ec0ff */
[----:B------:R0:W3:Y:S02]  /*eda0*/  @!P0 LDG.E.U8 R218, desc[UR44][R2.64] ;  /* 0x0000002c02da8981 */ /* 0x0000e4000c1e1100 */
[----:B0-----:R-:W-:Y:S02]  /*edb0*/  LOP3.LUT R2, R106, 0xffff, RZ, 0xc0, !PT ;  /* 0x0000ffff6a027812 */ /* 0x001fe400078ec0ff */
[----:B------:R-:W4:Y:S04]  /*edc0*/  LDL.LU R106, [R1+0xa60] ;  /* 0x000a6000016a7983 */ /* 0x000f280000300800 */
[----:B------:R-:W3:Y:S04]  /*edd0*/  LDL.LU R18, [R1+0x144] ;  /* 0x0001440001127983 */ /* 0x000ee80000300800 */
[----:B------:R-:W4:Y:S04]  /*ede0*/  LDL.LU R113, [R1+0xa5c] ;  /* 0x000a5c0001717983 */ /* 0x000f280000300800 */
[----:B------:R-:W4:Y:S01]  /*edf0*/  LDL R5, [R1+0x148] ;  /* 0x0001480001057983 */ /* 0x000f220000100800 */
[----:B------:R-:W-:-:S02]  /*ee00*/  PRMT R12, R2, 0x3340, R0 ;  /* 0x00003340020c7816 */ /* 0x000fc40000000000 */
[----:B------:R-:W-:Y:S01]  /*ee10*/  PRMT R21, RZ, 0x7610, R21 ;  /* 0x00007610ff157816 */ /* 0x000fe20000000015 */
[----:B--2---:R-:W-:Y:S02]  /*ee20*/  @!P0 IMAD.MOV.U32 R2, RZ, RZ, R4 ;  /* 0x000000ffff028224 */ /* 0x004fe400078e0004 */
[----:B------:R-:W-:-:S05]  /*ee30*/  @!P0 IMAD.MOV.U32 R3, RZ, RZ, R7 ;  /* 0x000000ffff038224 */ /* 0x000fca00078e0007 */
[----:B------:R0:W2:Y:S02]  /*ee40*/  @!P0 LDG.E.U8 R21, desc[UR44][R2.64] ;  /* 0x0000002c02158981 */ /* 0x0000a4000c1e1100 */
[----:B0-----:R-:W-:Y:S02]  /*ee50*/  LOP3.LUT R2, R105, 0xffff, RZ, 0xc0, !PT ;  /* 0x0000ffff69027812 */ /* 0x001fe400078ec0ff */
[----:B------:R-:W2:Y:S04]  /*ee60*/  LDL.LU R105, [R1+0xa58] ;  /* 0x000a580001697983 */ /* 0x000ea80000300800 */
[----:B------:R-:W2:Y:S04]  /*ee70*/  LDL R4, [R1+0x124] ;  /* 0x0001240001047983 */ /* 0x000ea80000100800 */
[----:B------:R-:W2:Y:S01]  /*ee80*/  LDL.LU R16, [R1+0x128] ;  /* 0x0001280001107983 */ /* 0x000ea20000300800 */
[----:B------:R-:W-:Y:S01]  /*ee90*/  LOP3.LUT R0, R111, 0xffff, RZ, 0xc0, !PT ;  /* 0x0000ffff6f007812 */ /* 0x000fe200078ec0ff */
[----:B------:R-:W-:Y:S01]  /*eea0*/  @!P0 IMAD.MOV.U32 R3, RZ, RZ, R17 ;  /* 0x000000ffff038224 */ /* 0x000fe200078e0011 */
[----:B------:R-:W-:Y:S01]  /*eeb0*/  PRMT R20, RZ, 0x7610, R20 ;  /* 0x00007610ff147816 */ /* 0x000fe20000000014 */
[----:B------:R-:W2:Y:S01]  /*eec0*/  LDL.LU R111, [R1+0xa54] ;  /* 0x000a5400016f7983 */ /* 0x000ea20000300800 */
[----:B------:R-:W-:-:S02]  /*eed0*/  PRMT R11, R2, 0x3340, R0 ;  /* 0x00003340020b7816 */ /* 0x000fc40000000000 */
[----:B------:R-:W-:Y:S01]  /*eee0*/  LOP3.LUT R0, R216, 0xffff, RZ, 0xc0, !PT ;  /* 0x0000ffffd8007812 */ /* 0x000fe200078ec0ff */
[----:B------:R-:W-:-:S05]  /*eef0*/  @!P0 IMAD.MOV.U32 R2, RZ, RZ, R6 ;  /* 0x000000ffff028224 */ /* 0x000fca00078e0006 */
[----:B------:R0:W2:Y:S01]  /*ef00*/  @!P0 LDG.E.U8 R20, desc[UR44][R2.64] ;  /* 0x0000002c02148981 */ /* 0x0000a2000c1e1100 */
[----:B------:R-:W-:Y:S02]  /*ef10*/  PRMT R19, RZ, 0x7610, R19 ;  /* 0x00007610ff137816 */ /* 0x000fe40000000013 */
[----:B0-----:R-:W-:Y:S02]  /*ef20*/  LOP3.LUT R2, R217, 0xffff, RZ, 0xc0, !PT ;  /* 0x0000ffffd9027812 */ /* 0x001fe400078ec0ff */
[----:B------:R-:W2:Y:S02]  /*ef30*/  LDL.LU R217, [R1+0xa50] ;  /* 0x000a500001d97983 */ /* 0x000ea40000300800 */
[----:B------:R-:W-:Y:S02]  /*ef40*/  PRMT R10, R2, 0x3340, R0 ;  /* 0x00003340020a7816 */ /* 0x000fe40000000000 */
[----:B------:R-:W2:Y:S01]  /*ef50*/  LDL.LU R216, [R1+0xa4c] ;  /* 0x000a4c0001d87983 */ /* 0x000ea20000300800 */
[----:B------:R-:W-:Y:S01]  /*ef60*/  LOP3.LUT R0, R22, 0xffff, RZ, 0xc0, !PT ;  /* 0x0000ffff16007812 */ /* 0x000fe200078ec0ff */
[----:B---3--:R-:W-:-:S02]  /*ef70*/  @!P0 IMAD.MOV.U32 R3, RZ, RZ, R18 ;  /* 0x000000ffff038224 */ /* 0x008fc400078e0012 */
[----:B----4-:R-:W-:Y:S01]  /*ef80*/  @!P0 IMAD.MOV.U32 R2, RZ, RZ, R5 ;  /* 0x000000ffff028224 */ /* 0x010fe200078e0005 */
[----:B------:R-:W-:-:S04]  /*ef90*/  LOP3.LUT R5, R177, 0xffff, RZ, 0xc0, !PT ;  /* 0x0000ffffb1057812 */ /* 0x000fc800078ec0ff */
[----:B------:R0:W3:Y:S02]  /*efa0*/  @!P0 LDG.E.U8 R19, desc[UR44][R2.64] ;  /* 0x0000002c02138981 */ /* 0x0000e4000c1e1100 */
[----:B0-----:R-:W-:Y:S02]  /*efb0*/  LOP3.LUT R2, R23, 0xffff, RZ, 0xc0, !PT ;  /* 0x0000ffff17027812 */ /* 0x001fe400078ec0ff */
[----:B------:R-:W4:Y:S04]  /*efc0*/  LDL.LU R23, [R1+0xa48] ;  /* 0x000a480001177983 */ /* 0x000f280000300800 */
[----:B------:R-:W4:Y:S04]  /*efd0*/  LDL.LU R22, [R1+0xa44] ;  /* 0x000a440001167983 */ /* 0x000f280000300800 */
[----:B------:R-:W3:Y:S01]  /*efe0*/  LDL R177, [R1+0x700] ;  /* 0x0007000001b17983 */ /* 0x000ee20000100800 */
[----:B------:R-:W-:-:S02]  /*eff0*/  PRMT R9, R2, 0x3340, R0 ;  /* 0x0000334002097816 */ /* 0x000fc40000000000 */
[----:B------:R-:W-:Y:S01]  /*f000*/  PRMT R0, RZ, 0x7610, R0 ;  /* 0x00007610ff007816 */ /* 0x000fe20000000000 */
[----:B--2---:R-:W-:Y:S02]  /*f010*/  @!P0 IMAD.MOV.U32 R3, RZ, RZ, R4 ;  /* 0x000000ffff038224 */ /* 0x004fe400078e0004 */
[----:B------:R-:W-:Y:S01]  /*f020*/  @!P0 IMAD.MOV.U32 R2, RZ, RZ, R16 ;  /* 0x000000ffff028224 */ /* 0x000fe200078e0010 */
[----:B------:R-:W-:Y:S02]  /*f030*/  LOP3.LUT R4, R88, 0xffff, RZ, 0xc0, !PT ;  /* 0x0000ffff58047812 */ /* 0x000fe400078ec0ff */
[----:B------:R-:W2:Y:S04]  /*f040*/  LDL.LU R88, [R1+0xa40] ;  /* 0x000a400001587983 */ /* 0x000ea80000300800 */
[----:B------:R0:W4:Y:S01]  /*f050*/  @!P0 LDG.E.U8 R0, desc[UR44][R2.64] ;  /* 0x0000002c02008981 */ /* 0x000122000c1e1100 */
[----:B------:R-:W-:-:S02]  /*f060*/  PRMT R8, R5, 0x3340, R4 ;  /* 0x0000334005087816 */ /* 0x000fc40000000004 */
[----:B------:R-:W-:Y:S02]  /*f070*/  LOP3.LUT R5, R91, 0xffff, RZ, 0xc0, !PT ;  /* 0x0000ffff5b057812 */ /* 0x000fe400078ec0ff */
[----:B------:R-:W-:Y:S02]  /*f080*/  LOP3.LUT R4, R92, 0xffff, RZ, 0xc0, !PT ;  /* 0x0000ffff5c047812 */ /* 0x000fe400078ec0ff */
[----:B0-----:R-:W-:Y:S02]  /*f090*/  LOP3.LUT R3, R89, 0xffff, RZ, 0xc0, !PT ;  /* 0x0000ffff59037812 */ /* 0x001fe400078ec0ff */
[----:B------:R-:W-:Y:S01]  /*f0a0*/  LOP3.LUT R2, R90, 0xffff, RZ, 0xc0, !PT ;  /* 0x0000ffff5a027812 */ /* 0x000fe200078ec0ff */
[----:B------:R-:W2:Y:S03]  /*f0b0*/  LDL.LU R89, [R1+0xa3c] ;  /* 0x000a3c0001597983 */ /* 0x000ea60000300800 */
[----:B------:R-:W-:Y:S01]  /*f0c0*/  PRMT R6, R3, 0x3340, R2 ;  /* 0x0000334003067816 */ /* 0x000fe20000000002 */
[----:B------:R-:W2:Y:S01]  /*f0d0*/  LDL.LU R90, [R1+0xa38] ;  /* 0x000a3800015a7983 */ /* 0x000ea20000300800 */
[----:B------:R-:W-:-:S02]  /*f0e0*/  LOP3.LUT R3, R93, 0xffff, RZ, 0xc0, !PT ;  /* 0x0000ffff5d037812 */ /* 0x000fc400078ec0ff */
[----:B------:R-:W-:Y:S01]  /*f0f0*/  LOP3.LUT R2, R94, 0xffff, RZ, 0xc0, !PT ;  /* 0x0000ffff5e027812 */ /* 0x000fe200078ec0ff */
[----:B------:R-:W2:Y:S01]  /*f100*/  LDL.LU R91, [R1+0xa34] ;  /* 0x000a3400015b7983 */ /* 0x000ea20000300800 */
[----:B------:R-:W-:Y:S02]  /*f110*/  PRMT R7, R5, 0x3340, R4 ;  /* 0x0000334005077816 */ /* 0x000fe40000000004 */
[----:B------:R-:W-:Y:S01]  /*f120*/  PRMT R2, R3, 0x3340, R2 ;  /* 0x0000334003027816 */ /* 0x000fe20000000002 */
[----:B------:R-:W2:Y:S01]  /*f130*/  LDL.LU R92, [R1+0xa30] ;  /* 0x000a3000015c7983 */ /* 0x000ea20000300800 */
[----:B------:R-:W-:Y:S02]  /*f140*/  LOP3.LUT R3, R97, 0xffff, RZ, 0xc0, !PT ;  /* 0x0000ffff61037812 */ /* 0x000fe400078ec0ff */
[----:B------:R-:W-:Y:S01]  /*f150*/  PRMT R7, R7, 0x5410, R2 ;  /* 0x0000541007077816 */ /* 0x000fe20000000002 */
[----:B------:R-:W2:Y:S01]  /*f160*/  LDL.LU R93, [R1+0xa2c] ;  /* 0x000a2c00015d7983 */ /* 0x000ea20000300800 */
[----:B------:R-:W-:-:S02]  /*f170*/  LOP3.LUT R2, R190, 0xffff, RZ, 0xc0, !PT ;  /* 0x0000ffffbe027812 */ /* 0x000fc400078ec0ff */
[----:B------:R-:W-:Y:S01]  /*f180*/  PRMT R4, R12, 0x5410, R11 ;  /* 0x000054100c047816 */ /* 0x000fe2000000000b */
[----:B------:R-:W2:Y:S01]  /*f190*/  LDL.LU R94, [R1+0xa28] ;  /* 0x000a2800015e7983 */ /* 0x000ea20000300800 */
[----:B------:R-:W-:Y:S02]  /*f1a0*/  PRMT R12, R3, 0x3340, R2 ;  /* 0x00003340030c7816 */ /* 0x000fe40000000002 */
[----:B------:R-:W-:Y:S02]  /*f1b0*/  LOP3.LUT R3, R100, 0xffff, RZ, 0xc0, !PT ;  /* 0x0000ffff64037812 */ /* 0x000fe400078ec0ff */
[----:B------:R-:W-:-:S04]  /*f1c0*/  LOP3.LUT R2, R189, 0xffff, RZ, 0xc0, !PT ;  /* 0x0000ffffbd027812 */ /* 0x000fc800078ec0ff */
        /* <DEDUP_REMOVED lines=8> */
[----:B------:R-:W-:Y:S02]  /*f250*/  LOP3.LUT R2, R184, 0xffff, RZ, 0xc0, !PT ;  /* 0x0000ffffb8027812 */ /* 0x000fe400078ec0ff */
[----:B------:R-:W-:Y:S02]  /*f260*/  PRMT R5, R10, 0x5410, R9 ;  /* 0x000054100a057816 */ /* 0x000fe40000000009 */
[----:B------:R-:W-:Y:S02]  /*f270*/  PRMT R184, R3, 0x3340, R2 ;  /* 0x0000334003b87816 */ /* 0x000fe40000000002 */
[----:B------:R-:W-:-:S02]  /*f280*/  LOP3.LUT R3, R209, 0xffff, RZ, 0xc0, !PT ;  /* 0x0000ffffd1037812 */ /* 0x000fc400078ec0ff */
[----:B------:R-:W-:Y:S02]  /*f290*/  LOP3.LUT R2, R185, 0xffff, RZ, 0xc0, !PT ;  /* 0x0000ffffb9027812 */ /* 0x000fe400078ec0ff */
[----:B------:R-:W-:Y:S02]  /*f2a0*/  PRMT R6, R8, 0x5410, R6 ;  /* 0x0000541008067816 */ /* 0x000fe40000000006 */
        /* <DEDUP_REMOVED lines=10> */
[----:B------:R-:W-:Y:S01]  /*f350*/  LOP3.LUT R2, R176, 0xffff, RZ, 0xc0, !PT ;  /* 0x0000ffffb0027812 */ /* 0x000fe200078ec0ff */
[----:B---3--:R0:W-:Y:S02]  /*f360*/  STS.128 [R177+UR7], R4 ;  /* 0x00000004b1007988 */ /* 0x0081e40008000c07 */
[----:B0-----:R-:W-:Y:S02]  /*f370*/  LOP3.LUT R5, R95, 0xffff, RZ, 0xc0, !PT ;  /* 0x0000ffff5f057812 */ /* 0x001fe400078ec0ff */
[----:B------:R-:W-:Y:S01]  /*f380*/  LOP3.LUT R4, R96, 0xffff, RZ, 0xc0, !PT ;  /* 0x0000ffff60047812 */ /* 0x000fe200078ec0ff */
[----:B------:R-:W2:Y:S03]  /*f390*/  LDL.LU R95, [R1+0xa24] ;  /* 0x000a2400015f7983 */ /* 0x000ea60000300800 */
[----:B------:R-:W-:Y:S01]  /*f3a0*/  PRMT R190, R5, 0x3340, R4 ;  /* 0x0000334005be7816 */ /* 0x000fe20000000004 */
[----:B------:R-:W2:Y:S01]  /*f3b0*/  LDL.LU R96, [R1+0xa20] ;  /* 0x000a200001607983 */ /* 0x000ea20000300800 */
[----:B------:R-:W-:-:S02]  /*f3c0*/  LOP3.LUT R5, R98, 0xffff, RZ, 0xc0, !PT ;  /* 0x0000ffff62057812 */ /* 0x000fc400078ec0ff */
[----:B------:R-:W-:Y:S01]  /*f3d0*/  LOP3.LUT R4, R99, 0xffff, RZ, 0xc0, !PT ;  /* 0x0000ffff63047812 */ /* 0x000fe200078ec0ff */
[----:B------:R-:W2:Y:S03]  /*f3e0*/  LDL.LU R97, [R1+0xa1c] ;  /* 0x000a1c0001617983 */ /* 0x000ea60000300800 */
[----:B------:R-:W-:Y:S01]  /*f3f0*/  PRMT R189, R5, 0x3340, R4 ;  /* 0x0000334005bd7816 */ /* 0x000fe20000000004 */
[----:B------:R-:W2:Y:S01]  /*f400*/  LDL.LU R98, [R1+0xa18] ;  /* 0x000a180001627983 */ /* 0x000ea20000300800 */
[----:B------:R-:W-:-:S03]  /*f410*/  LOP3.LUT R5, R101, 0xffff, RZ, 0xc0, !PT ;  /* 0x0000ffff65057812 */ /* 0x000fc600078ec0ff */
[----:B------:R-:W2:Y:S01]  /*f420*/  LDL.LU R99, [R1+0xa14] ;  /* 0x000a140001637983 */ /* 0x000ea20000300800 */
[----:B------:R-:W-:-:S03]  /*f430*/  LOP3.LUT R4, R102, 0xffff, RZ, 0xc0, !PT ;  /* 0x0000ffff66047812 */ /* 0x000fc600078ec0ff */
[----:B------:R-:W2:Y:S04]  /*f440*/  LDL.LU R100, [R1+0xa10] ;  /* 0x000a100001647983 */ /* 0x000ea80000300800 */
[----:B------:R-:W2:Y:S04]  /*f450*/  LDL.LU R101, [R1+0xa0c] ;  /* 0x000a0c0001657983 */ /* 0x000ea80000300800 */
[----:B------:R-:W2:Y:S04]  /*f460*/  LDL.LU R102, [R1+0xa08] ;  /* 0x000a080001667983 */ /* 0x000ea80000300800 */
[----:B------:R-:W2:Y:S04]  /*f470*/  LDL.LU R103, [R1+0xa04] ;  /* 0x000a040001677983 */ /* 0x000ea80000300800 */
[----:B------:R-:W3:Y:S01]  /*f480*/  LDL R176, [R1+0x6fc] ;  /* 0x0006fc0001b07983 */ /* 0x000ee20000100800 */
[----:B------:R-:W-:-:S02]  /*f490*/  PRMT R188, R5, 0x3340, R4 ;  /* 0x0000334005bc7816 */ /* 0x000fc40000000004 */
        /* <DEDUP_REMOVED lines=10> */
[----:B------:R-:W-:-:S02]  /*f540*/  PRMT R14, R188, 0x5410, R14 ;  /* 0x00005410bc0e7816 */ /* 0x000fc4000000000e */
[----:B------:R-:W-:Y:S02]  /*f550*/  PRMT R15, R187, 0x5410, R15 ;  /* 0x00005410bb0f7816 */ /* 0x000fe4000000000f */
[----:B------:R-:W-:Y:S02]  /*f560*/  PRMT R8, R5, 0x3340, R4 ;  /* 0x0000334005087816 */ /* 0x000fe40000000004 */
[----:B------:R-:W-:Y:S02]  /*f570*/  LOP3.LUT R5, R207, 0xffff, RZ, 0xc0, !PT ;  /* 0x0000ffffcf057812 */ /* 0x000fe400078ec0ff */
[----:B------:R-:W-:Y:S01]  /*f580*/  LOP3.LUT R4, R183, 0xffff, RZ, 0xc0, !PT ;  /* 0x0000ffffb7047812 */ /* 0x000fe200078ec0ff */
[----:B------:R0:W-:Y:S03]  /*f590*/  STS.128 [R177+UR7+0x2000], R12 ;  /* 0x0020000cb1007988 */ /* 0x0001e60008000c07 */
[----:B------:R-:W-:-:S02]  /*f5a0*/  PRMT R183, R5, 0x3340, R4 ;  /* 0x0000334005b77816 */ /* 0x000fc40000000004 */
[----:B------:R-:W-:Y:S02]  /*f5b0*/  LOP3.LUT R5, R205, 0xffff, RZ, 0xc0, !PT ;  /* 0x0000ffffcd057812 */ /* 0x000fe400078ec0ff */
[----:B------:R-:W-:Y:S01]  /*f5c0*/  LOP3.LUT R4, R203, 0xffff, RZ, 0xc0, !PT ;  /* 0x0000ffffcb047812 */ /* 0x000fe200078ec0ff */
[----:B0-----:R-:W0:Y:S03]  /*f5d0*/  S2R R15, SR_TID.X ;  /* 0x00000000000f7919 */ /* 0x001e260000002100 */
[----:B------:R-:W-:Y:S02]  /*f5e0*/  PRMT R9, R5, 0x3340, R4 ;  /* 0x0000334005097816 */ /* 0x000fe40000000004 */
[----:B------:R-:W-:Y:S02]  /*f5f0*/  LOP3.LUT R5, R202, 0xffff, RZ, 0xc0, !PT ;  /* 0x0000ffffca057812 */ /* 0x000fe400078ec0ff */
[----:B------:R-:W-:Y:S01]  /*f600*/  LOP3.LUT R4, R180, 0xffff, RZ, 0xc0, !PT ;  /* 0x0000ffffb4047812 */ /* 0x000fe200078ec0ff */
[----:B------:R-:W1:Y:S01]  /*f610*/  S2R R215, SR_TID.X ;  /* 0x0000000000d77919 */ /* 0x000e620000002100 */
[----:B------:R-:W-:-:S02]  /*f620*/  LOP3.LUT R3, R199, 0xffff, RZ, 0xc0, !PT ;  /* 0x0000ffffc7037812 */ /* 0x000fc400078ec0ff */
[----:B------:R-:W-:Y:S02]  /*f630*/  PRMT R180, R5, 0x3340, R4 ;  /* 0x0000334005b47816 */ /* 0x000fe40000000004 */
[----:B------:R-:W-:Y:S02]  /*f640*/  LOP3.LUT R5, R200, 0xffff, RZ, 0xc0, !PT ;  /* 0x0000ffffc8057812 */ /* 0x000fe400078ec0ff */
[----:B------:R-:W-:Y:S02]  /*f650*/  LOP3.LUT R4, R198, 0xffff, RZ, 0xc0, !PT ;  /* 0x0000ffffc6047812 */ /* 0x000fe400078ec0ff */
[----:B------:R-:W-:Y:S02]  /*f660*/  PRMT R6, R3, 0x3340, R2 ;  /* 0x0000334003067816 */ /* 0x000fe40000000002 */
[----:B------:R-:W-:Y:S02]  /*f670*/  PRMT R10, R5, 0x3340, R4 ;  /* 0x00003340050a7816 */ /* 0x000fe40000000004 */
[----:B------:R-:W-:-:S02]  /*f680*/  LOP3.LUT R5, R197, 0xffff, RZ, 0xc0, !PT ;  /* 0x0000ffffc5057812 */ /* 0x000fc400078ec0ff */
[----:B------:R-:W-:Y:S02]  /*f690*/  LOP3.LUT R4, R195, 0xffff, RZ, 0xc0, !PT ;  /* 0x0000ffffc3047812 */ /* 0x000fe400078ec0ff */
        /* <DEDUP_REMOVED lines=12> */
[----:B------:R-:W-:Y:S02]  /*f760*/  PRMT R10, R180, 0x5410, R10 ;  /* 0x00005410b40a7816 */ /* 0x000fe4000000000a */
[----:B------:R-:W-:Y:S02]  /*f770*/  PRMT R11, R178, 0x5410, R11 ;  /* 0x00005410b20b7816 */ /* 0x000fe4000000000b */
[----:B------:R-:W-:Y:S02]  /*f780*/  PRMT R4, R184, 0x5410, R185 ;  /* 0x00005410b8047816 */ /* 0x000fe400000000b9 */
[----:B------:R-:W-:Y:S02]  /*f790*/  PRMT R5, R181, 0x5410, R182 ;  /* 0x00005410b5057816 */ /* 0x000fe400000000b6 */
[----:B------:R-:W-:-:S02]  /*f7a0*/  PRMT R6, R179, 0x5410, R6 ;  /* 0x00005410b3067816 */ /* 0x000fc40000000006 */
[----:B------:R-:W-:Y:S02]  /*f7b0*/  PRMT R7, R7, 0x5410, R2 ;  /* 0x0000541007077816 */ /* 0x000fe40000000002 */
[----:B0-----:R-:W-:Y:S02]  /*f7c0*/  LOP3.LUT R15, R15, 0x7f, RZ, 0xc0, !PT ;  /* 0x0000007f0f0f7812 */ /* 0x001fe400078ec0ff */
[----:B-1----:R-:W-:-:S04]  /*f7d0*/  LOP3.LUT R215, R215, 0x7f, RZ, 0xc0, !PT ;  /* 0x0000007fd7d77812 */ /* 0x002fc800078ec0ff */
[----:B------:R-:W-:Y:S01]  /*f7e0*/  LOP3.LUT R3, R215, 0x10, RZ, 0x3c, !PT ;  /* 0x00000010d7037812 */ /* 0x000fe200078e3cff */
[----:B---3--:R-:W-:Y:S04]  /*f7f0*/  STS.128 [R176+UR7], R8 ;  /* 0x00000008b0007988 */ /* 0x008fe80008000c07 */
[----:B------:R-:W-:Y:S04]  /*f800*/  STS.128 [R176+UR7+0x2000], R4 ;  /* 0x00200004b0007988 */ /* 0x000fe80008000c07 */
[----:B------:R-:W-:Y:S04]  /*f810*/  STS.U8 [R15+UR7+0x4000], R175 ;  /* 0x004000af0f007988 */ /* 0x000fe80008000007 */
        /* <DEDUP_REMOVED lines=22> */
[----:B------:R0:W-:Y:S04]  /*f980*/  STS.U8 [R3+UR7+0x4e80], R152 ;  /* 0x004e809803007988 */ /* 0x0001e80008000007 */
[----:B0-----:R-:W3:Y:S04]  /*f990*/  LDL.LU.64 R152, [R1] ;  /* 0x0000000001987983 */ /* 0x001ee80000300a00 */
[----:B------:R-:W3:Y:S04]  /*f9a0*/  LDL.LU.64 R154, [R1+0x8] ;  /* 0x00000800019a7983 */ /* 0x000ee80000300a00 */
        /* <DEDUP_REMOVED lines=29> */
[----:B------:R-:W3:Y:S01]  /*fb80*/  LDL.LU.64 R214, [R1+0xf8] ;  /* 0x0000f80001d67983 */ /* 0x000ee20000300a00 */
[----:B------:R-:W-:-:S03]  /*fb90*/  LOP3.LUT R2, R15, 0x20, RZ, 0x3c, !PT ;  /* 0x000000200f027812 */ /* 0x000fc600078e3cff */
        /* <DEDUP_REMOVED lines=8> */
[----:B------:R-:W-:Y:S04]  /*fc20*/  STS.U8 [R2+UR7+0x4100], R244 ;  /* 0x004100f402007988 */ /* 0x000fe80008000007 */
[----:B------:R-:W-:Y:S04]  /*fc30*/  STS.U8 [R2+UR7+0x4300], R243 ;  /* 0x004300f302007988 */ /* 0x000fe80008000007 */
[----:B------:R-:W-:Y:S04]  /*fc40*/  STS.U8 [R2+UR7+0x4500], R242 ;  /* 0x004500f202007988 */ /* 0x000fe80008000007 */
[----:B------:R-:W-:Y:S04]  /*fc50*/  STS.U8 [R2+UR7+0x4700], R241 ;  /* 0x004700f102007988 */ /* 0x000fe80008000007 */
[----:B------:R-:W-:Y:S04]  /*fc60*/  STS.U8 [R2+UR7+0x4900], R240 ;  /* 0x004900f002007988 */ /* 0x000fe80008000007 */
[----:B------:R-:W-:Y:S04]  /*fc70*/  STS.U8 [R2+UR7+0x4b00], R239 ;  /* 0x004b00ef02007988 */ /* 0x000fe80008000007 */
[----:B------:R-:W-:Y:S04]  /*fc80*/  STS.U8 [R2+UR7+0x4d00], R238 ;  /* 0x004d00ee02007988 */ /* 0x000fe80008000007 */
[----:B------:R-:W-:Y:S01]  /*fc90*/  STS.U8 [R2+UR7+0x4f00], R237 ;  /* 0x004f00ed02007988 */ /* 0x000fe20008000007 */
        /* <DEDUP_REMOVED lines=24> */
[----:B----4-:R-:W-:Y:S01]  /*fe20*/  STS.U8 [R4+UR7+0x5d80], R0 ;  /* 0x005d800004007988 */ /* 0x010fe20008000007 */
[----:B------:R4:W-:Y:S06]  /*fe30*/  MEMBAR.ALL.CTA ;  /* 0x0000000000007992 */ /* 0x0009ec0000008000 */
[----:B----4-:R-:W4:Y:S04]  /*fe40*/  FENCE.VIEW.ASYNC.S ;  /* 0x00000000000073c6 */ /* 0x010f280000000000 */
[----:B0-----:R-:W2:Y:S01]  /*fe50*/  LDL.LU R3, [R1+0x100] ;  /* 0x0001000001037983 */ /* 0x001ea20000300800 */
[----:B------:R-:W-:Y:S01]  /*fe60*/  UMOV UR40, UR10 ;  /* 0x0000000a00287c82 */ /* 0x000fe20008000000 */
[----:B------:R-:W-:-:S02]  /*fe70*/  UMOV UR41, 0x80000020 ;  /* 0x8000002000297882 */ /* 0x000fc40000000000 */
[----:B-1----:R-:W2:Y:S04]  /*fe80*/  LDL.LU R104, [R1+0xa00] ;  /* 0x000a000001687983 */ /* 0x002ea80000300800 */
[----:B------:R-:W2:Y:S01]  /*fe90*/  LDL R2, [R1+0x718] ;  /* 0x0007180001027983 */ /* 0x000ea20000100800 */
[----:B----4-:R-:W-:Y:S06]  /*fea0*/  BAR.SYNC.DEFER_BLOCKING 0x0 ;  /* 0x0000000000007b1d */ /* 0x010fec0000010000 */
[----:B---3--:R-:W-:-:S06]  /*feb0*/  WARPGROUP.ARRIVE ;  /* 0x00000000000079c5 */ /* 0x008fcc0000000000 */
[----:B------:R-:W-:Y:S03]  /*fec0*/  QGMMA.64x128x32.F32.E4M3.E4M3 R152, gdesc[UR40], R152, gsb0 ;  /* 0x01e00000289879f3 */ /* 0x000fe60008000898 */
[----:B------:R-:W-:Y:S02]  /*fed0*/  WARPGROUP.DEPBAR.LE gsb0, 0x0 ;  /* 0x00008000000079c5 */ /* 0x000fe40000010000 */
[----:B------:R-:W-:-:S07]  /*fee0*/  WARPGROUP.ARRIVE ;  /* 0x00000000000079c5 */ /* 0x000fce0000000000 */
[----:B------:R-:W-:Y:S01]  /*fef0*/  QGMMA.64x128x32.F32.E4M3.E4M3 R152, gdesc[UR36], R152, gsb0 ;  /* 0x01e00000249879f3 */ /* 0x000fe20008000898 */
[----:B------:R-:W-:Y:S02]  /*ff00*/  IADD3 R105, P6, R105, UR9, RZ ;  /* 0x0000000969697c10 */ /* 0x000fe4000ffde0ff */
[----:B------:R-:W-:Y:S02]  /*ff10*/  IADD3 R106, P1, R106, UR9, RZ ;  /* 0x000000096a6a7c10 */ /* 0x000fe4000ff3e0ff */
[----:B------:R-:W-:Y:S02]  /*ff20*/  IADD3 R23, P4, R23, UR9, RZ ;  /* 0x0000000917177c10 */ /* 0x000fe4000ff9e0ff */
[----:B------:R-:W-:Y:S02]  /*ff30*/  IADD3 R107, P2, R107, UR9, RZ ;  /* 0x000000096b6b7c10 */ /* 0x000fe4000ff5e0ff */
[----:B------:R-:W-:Y:S02]  /*ff40*/  IADD3 R217, P5, R217, UR9, RZ ;  /* 0x00000009d9d97c10 */ /* 0x000fe4000ffbe0ff */
[----:B------:R-:W-:Y:S01]  /*ff50*/  IADD3 R108, P3, R108, UR9, RZ ;  /* 0x000000096c6c7c10 */ /* 0x000fe2000ff7e0ff */
[----:B--2---:R-:W-:Y:S01]  /*ff60*/  VIADD R3, R3, 0x1 ;  /* 0x0000000103037836 */ /* 0x004fe20000000000 */
[----:B------:R-:W-:-:S02]  /*ff70*/  IADD3.X R22, R22, UR6, RZ, P4, !PT ;  /* 0x0000000616167c10 */ /* 0x000fc4000a7fe4ff */
[----:B------:R-:W-:Y:S02]  /*ff80*/  IADD3 R109, P4, R109, UR9, RZ ;  /* 0x000000096d6d7c10 */ /* 0x000fe4000ff9e0ff */
[----:B------:R-:W-:Y:S02]  /*ff90*/  IADD3.X R216, R216, UR6, RZ, P5, !PT ;  /* 0x00000006d8d87c10 */ /* 0x000fe4000affe4ff */
[----:B------:R-:W-:Y:S02]  /*ffa0*/  IADD3 R110, P5, R110, UR9, RZ ;  /* 0x000000096e6e7c10 */ /* 0x000fe4000ffbe0ff */
[----:B------:R-:W-:Y:S02]  /*ffb0*/  IADD3.X R111, R111, UR6, RZ, P6, !PT ;  /* 0x000000066f6f7c10 */ /* 0x000fe4000b7fe4ff */
[----:B------:R-:W-:Y:S02]  /*ffc0*/  IADD3 R112, P6, R112, UR9, RZ ;  /* 0x0000000970707c10 */ /* 0x000fe4000ffde0ff */
[----:B------:R-:W-:-:S02]  /*ffd0*/  IADD3.X R113, R113, UR6, RZ, P1, !PT ;  /* 0x0000000671717c10 */ /* 0x000fc40008ffe4ff */
[----:B------:R-:W-:Y:S02]  /*ffe0*/  IADD3 R114, P1, R114, UR9, RZ ;  /* 0x0000000972727c10 */ /* 0x000fe4000ff3e0ff */
[----:B------:R-:W-:Y:S02]  /*fff0*/  IADD3.X R115, R115, UR6, RZ, P2, !PT ;  /* 0x0000000673737c10 */ /* 0x000fe400097fe4ff */
[----:B------:R-:W-:Y:S02]  /*10000*/  IADD3 R116, P2, R116, UR9, RZ ;  /* 0x0000000974747c10 */ /* 0x000fe4000ff5e0ff */
[----:B------:R-:W-:Y:S02]  /*10010*/  IADD3.X R117, R117, UR6, RZ, P3, !PT ;  /* 0x0000000675757c10 */ /* 0x000fe40009ffe4ff */
[----:B------:R-:W-:Y:S02]  /*10020*/  IADD3 R118, P3, R118, UR9, RZ ;  /* 0x0000000976767c10 */ /* 0x000fe4000ff7e0ff */
[----:B------:R-:W-:Y:S01]  /*10030*/  IADD3.X R119, R119, UR6, RZ, P4, !PT ;  /* 0x0000000677777c10 */ /* 0x000fe2000a7fe4ff */
[----:B------:R-:W-:-:S02]  /*10040*/  WARPGROUP.DEPBAR.LE gsb0, 0x0 ;  /* 0x00008000000079c5 */ /* 0x000fc40000010000 */
[----:B------:R-:W-:Y:S04]  /*10050*/  STL.64 [R1], R152 ;  /* 0x0000009801007387 */ /* 0x000fe80000100a00 */
        /* <DEDUP_REMOVED lines=30> */
[----:B------:R0:W-:Y:S04]  /*10240*/  STL.64 [R1+0xf8], R214 ;  /* 0x0000f8d601007387 */ /* 0x0001e80000100a00 */
[----:B0-----:R-:W2:Y:S04]  /*10250*/  LDL.LU.64 R214, [R1+0x9f8] ;  /* 0x0009f80001d67983 */ /* 0x001ea80000300a00 */
[----:B------:R-:W2:Y:S04]  /*10260*/  LDL.LU.64 R212, [R1+0x9f0] ;  /* 0x0009f00001d47983 */ /* 0x000ea80000300a00 */
        /* <DEDUP_REMOVED lines=30> */
[----:B------:R-:W-:Y:S04]  /*10450*/  STL [R1+0x100], R3 ;  /* 0x0001000301007387 */ /* 0x000fe80000100800 */
[----:B------:R0:W-:Y:S04]  /*10460*/  STL [R1+0x6f4], R105 ;  /* 0x0006f46901007387 */ /* 0x0001e80000100800 */
[----:B0-----:R-:W3:Y:S04]  /*10470*/  LDL.LU R105, [R1+0x8fc] ;  /* 0x0008fc0001697983 */ /* 0x001ee80000300800 */
        /* <DEDUP_REMOVED lines=14> */
[----:B------:R0:W-:Y:S01]  /*10560*/  STL [R1+0x6e8], R113 ;  /* 0x0006e87101007387 */ /* 0x0001e20000100800 */
[----:B------:R-:W-:-:S03]  /*10570*/  IADD3 R120, P4, R120, UR9, RZ ;  /* 0x0000000978787c10 */ /* 0x000fc6000ff9e0ff */
[----:B0-----:R-:W3:Y:S04]  /*10580*/  LDL.LU R113, [R1+0x8dc] ;  /* 0x0008dc0001717983 */ /* 0x001ee80000300800 */
[----:B------:R0:W-:Y:S01]  /*10590*/  STL [R1+0x6bc], R114 ;  /* 0x0006bc7201007387 */ /* 0x0001e20000100800 */
[----:B------:R-:W-:-:S03]  /*105a0*/  IADD3.X R121, R121, UR6, RZ, P5, !PT ;  /* 0x0000000679797c10 */ /* 0x000fc6000affe4ff */
        /* <DEDUP_REMOVED lines=71> */
[----:B------:R-:W-:-:S03]  /*10a20*/  IADD3.X R143, R143, UR6, RZ, P4, !PT ;  /* 0x000000068f8f7c10 */ /* 0x000fc6000a7fe4ff */
[----:B0-----:R-:W3:Y:S04]  /*10a30*/  LDL.LU R139, [R1+0x874] ;  /* 0x00087400018b7983 */ /* 0x001ee80000300800 */
[----:B------:R0:W-:Y:S04]  /*10a40*/  STL [R1+0x654], R140 ;  /* 0x0006548c01007387 */ /* 0x0001e80000100800 */
[----:B0-----:R-:W3:Y:S04]  /*10a50*/  LDL.LU R140, [R1+0x870] ;  /* 0x00087000018c7983 */ /* 0x001ee80000300800 */
[----:B------:R0:W-:Y:S04]  /*10a60*/  STL [R1+0x678], R141 ;  /* 0x0006788d01007387 */ /* 0x0001e80000100800 */
[----:B0-----:R-:W3:Y:S04]  /*10a70*/  LDL.LU R141, [R1+0x86c] ;  /* 0x00086c00018d7983 */ /* 0x001ee80000300800 */
[----:B------:R0:W-:Y:S04]  /*10a80*/  STL [R1+0x64c], R142 ;  /* 0x00064c8e01007387 */ /* 0x0001e80000100800 */
[----:B0-----:R-:W3:Y:S04]  /*10a90*/  LDL.LU R142, [R1+0x868] ;  /* 0x00086800018e7983 */ /* 0x001ee80000300800 */
[----:B------:R-:W4:Y:S04]  /*10aa0*/  LDL.LU R246, [R1+0x624] ;  /* 0x0006240001f67983 */ /* 0x000f280000300800 */
[----:B------:R-:W2:Y:S04]  /*10ab0*/  LDL.LU R247, [R1+0x648] ;  /* 0x0006480001f77983 */ /* 0x000ea80000300800 */
[----:B------:R-:W3:Y:S04]  /*10ac0*/  LDL.LU R248, [R1+0x61c] ;  /* 0x00061c0001f87983 */ /* 0x000ee80000300800 */
[----:B------:R-:W3:Y:S04]  /*10ad0*/  LDL.LU R249, [R1+0x640] ;  /* 0x0006400001f97983 */ /* 0x000ee80000300800 */
[----:B------:R-:W3:Y:S04]  /*10ae0*/  LDL.LU R250, [R1+0x614] ;  /* 0x0006140001fa7983 */ /* 0x000ee80000300800 */
[----:B------:R-:W3:Y:S04]  /*10af0*/  LDL.LU R251, [R1+0x638] ;  /* 0x0006380001fb7983 */ /* 0x000ee80000300800 */
[----:B------:R-:W3:Y:S04]  /*10b00*/  LDL.LU R252, [R1+0x60c] ;  /* 0x00060c0001fc7983 */ /* 0x000ee80000300800 */
[----:B------:R0:W-:Y:S04]  /*10b10*/  STL [R1+0x670], R143 ;  /* 0x0006708f01007387 */ /* 0x0001e80000100800 */
[----:B0-----:R-:W3:Y:S04]  /*10b20*/  LDL.LU R143, [R1+0x864] ;  /* 0x00086400018f7983 */ /* 0x001ee80000300800 */
[----:B------:R-:W3:Y:S04]  /*10b30*/  LDL.LU R4, [R1+0x630] ;  /* 0x0006300001047983 */ /* 0x000ee80000300800 */
[----:B------:R-:W3:Y:S04]  /*10b40*/  LDL.LU R5, [R1+0x604] ;  /* 0x0006040001057983 */ /* 0x000ee80000300800 */
[----:B------:R-:W3:Y:S04]  /*10b50*/  LDL.LU R6, [R1+0x628] ;  /* 0x0006280001067983 */ /* 0x000ee80000300800 */
[----:B------:R-:W3:Y:S04]  /*10b60*/  LDL.LU R7, [R1+0x5fc] ;  /* 0x0005fc0001077983 */ /* 0x000ee80000300800 */
[----:B------:R-:W3:Y:S04]  /*10b70*/  LDL.LU R8, [R1+0x620] ;  /* 0x0006200001087983 */ /* 0x000ee80000300800 */
[----:B------:R-:W3:Y:S04]  /*10b80*/  LDL.LU R9, [R1+0x5f4] ;  /* 0x0005f40001097983 */ /* 0x000ee80000300800 */
[----:B------:R-:W3:Y:S01]  /*10b90*/  LDL.LU R10, [R1+0x618] ;  /* 0x00061800010a7983 */ /* 0x000ee20000300800 */
[----:B------:R-:W-:-:S03]  /*10ba0*/  ISETP.NE.U32.AND P0, PT, R3, R2, PT ;  /* 0x000000020300720c */ /* 0x000fc60003f05070 */
[----:B------:R-:W3:Y:S04]  /*10bb0*/  LDL.LU R11, [R1+0x5ec] ;  /* 0x0005ec00010b7983 */ /* 0x000ee80000300800 */
[----:B------:R-:W3:Y:S04]  /*10bc0*/  LDL.LU R12, [R1+0x610] ;  /* 0x00061000010c7983 */ /* 0x000ee80000300800 */
[----:B------:R-:W3:Y:S04]  /*10bd0*/  LDL.LU R13, [R1+0x5e4] ;  /* 0x0005e400010d7983 */ /* 0x000ee80000300800 */
[----:B------:R-:W3:Y:S04]  /*10be0*/  LDL.LU R14, [R1+0x608] ;  /* 0x00060800010e7983 */ /* 0x000ee80000300800 */
[----:B------:R-:W3:Y:S01]  /*10bf0*/  LDL.LU R2, [R1+0x5dc] ;  /* 0x0005dc0001027983 */ /* 0x000ee20000300800 */
[----:B------:R-:W-:-:S02]  /*10c00*/  IADD3 R144, P4, R144, UR9, RZ ;  /* 0x0000000990907c10 */ /* 0x000fc4000ff9e0ff */
[----:B------:R-:W-:Y:S02]  /*10c10*/  IADD3.X R145, R145, UR6, RZ, P5, !PT ;  /* 0x0000000691917c10 */ /* 0x000fe4000affe4ff */
[----:B------:R-:W-:Y:S01]  /*10c20*/  IADD3 R146, P5, R146, UR9, RZ ;  /* 0x0000000992927c10 */ /* 0x000fe2000ffbe0ff */
[----:B------:R0:W-:Y:S01]  /*10c30*/  STL [R1+0x644], R144 ;  /* 0x0006449001007387 */ /* 0x0001e20000100800 */
[----:B------:R-:W-:Y:S02]  /*10c40*/  IADD3.X R147, R147, UR6, RZ, P6, !PT ;  /* 0x0000000693937c10 */ /* 0x000fe4000b7fe4ff */
[----:B------:R-:W-:Y:S01]  /*10c50*/  IADD3 R148, P6, R148, UR9, RZ ;  /* 0x0000000994947c10 */ /* 0x000fe2000ffde0ff */
[----:B0-----:R-:W3:Y:S04]  /*10c60*/  LDL.LU R144, [R1+0x860] ;  /* 0x0008600001907983 */ /* 0x001ee80000300800 */
[----:B------:R-:W3:Y:S04]  /*10c70*/  LDL.LU R3, [R1+0x600] ;  /* 0x0006000001037983 */ /* 0x000ee80000300800 */
[----:B------:R0:W-:Y:S01]  /*10c80*/  STL [R1+0x668], R145 ;  /* 0x0006689101007387 */ /* 0x0001e20000100800 */
[----:B------:R-:W-:-:S02]  /*10c90*/  IADD3.X R149, R149, UR6, RZ, P1, !PT ;  /* 0x0000000695957c10 */ /* 0x000fc40008ffe4ff */
[----:B------:R-:W-:Y:S01]  /*10ca0*/  IADD3 R150, P1, R150, UR9, RZ ;  /* 0x0000000996967c10 */ /* 0x000fe2000ff3e0ff */
[----:B0-----:R-:W3:Y:S04]  /*10cb0*/  LDL.LU R145, [R1+0x85c] ;  /* 0x00085c0001917983 */ /* 0x001ee80000300800 */
[----:B------:R-:W3:Y:S04]  /*10cc0*/  LDL.LU R15, [R1+0x5d4] ;  /* 0x0005d400010f7983 */ /* 0x000ee80000300800 */
        /* <DEDUP_REMOVED lines=12> */
[----:B0-----:R-:W3:Y:S01]  /*10d90*/  LDL.LU R151, [R1+0x844] ;  /* 0x0008440001977983 */ /* 0x001ee20000300800 */
[----:B----4-:R-:W-:-:S02]  /*10da0*/  IADD3 R246, P2, R246, UR9, RZ ;  /* 0x00000009f6f67c10 */ /* 0x010fc4000ff5e0ff */
[----:B--2---:R-:W-:-:S03]  /*10db0*/  IADD3.X R247, R247, UR6, RZ, P3, !PT ;  /* 0x00000006f7f77c10 */ /* 0x004fc60009ffe4ff */
[----:B------:R-:W-:Y:S01]  /*10dc0*/  STL [R1+0x624], R246 ;  /* 0x000624f601007387 */ /* 0x000fe20000100800 */
[----:B---3--:R-:W-:-:S03]  /*10dd0*/  IADD3 R248, P3, R248, UR9, RZ ;  /* 0x00000009f8f87c10 */ /* 0x008fc6000ff7e0ff */
[----:B------:R-:W-:Y:S01]  /*10de0*/  STL [R1+0x648], R247 ;  /* 0x000648f701007387 */ /* 0x000fe20000100800 */
[----:B------:R-:W-:-:S03]  /*10df0*/  IADD3.X R249, R249, UR6, RZ, P4, !PT ;  /* 0x00000006f9f97c10 */ /* 0x000fc6000a7fe4ff */
[----:B------:R-:W-:Y:S01]  /*10e00*/  STL [R1+0x61c], R248 ;  /* 0x00061cf801007387 */ /* 0x000fe20000100800 */
[----:B------:R-:W-:-:S03]  /*10e10*/  IADD3 R250, P4, R250, UR9, RZ ;  /* 0x00000009fafa7c10 */ /* 0x000fc6000ff9e0ff */
[----:B------:R-:W-:Y:S01]  /*10e20*/  STL [R1+0x640], R249 ;  /* 0x000640f901007387 */ /* 0x000fe20000100800 */
[----:B------:R-:W-:-:S03]  /*10e30*/  IADD3.X R251, R251, UR6, RZ, P5, !PT ;  /* 0x00000006fbfb7c10 */ /* 0x000fc6000affe4ff */
[----:B------:R-:W-:Y:S01]  /*10e40*/  STL [R1+0x614], R250 ;  /* 0x000614fa01007387 */ /* 0x000fe20000100800 */
[----:B------:R-:W-:-:S03]  /*10e50*/  IADD3 R252, P5, R252, UR9, RZ ;  /* 0x00000009fcfc7c10 */ /* 0x000fc6000ffbe0ff */
[----:B------:R-:W-:Y:S04]  /*10e60*/  STL [R1+0x638], R251 ;  /* 0x000638fb01007387 */ /* 0x000fe80000100800 */
[----:B------:R-:W-:Y:S01]  /*10e70*/  STL [R1+0x60c], R252 ;  /* 0x00060cfc01007387 */ /* 0x000fe20000100800 */
[----:B------:R-:W-:Y:S02]  /*10e80*/  IADD3.X R4, R4, UR6, RZ, P6, !PT ;  /* 0x0000000604047c10 */ /* 0x000fe4000b7fe4ff */
[----:B------:R-:W-:-:S03]  /*10e90*/  IADD3 R5, P6, R5, UR9, RZ ;  /* 0x0000000905057c10 */ /* 0x000fc6000ffde0ff */
        /* <DEDUP_REMOVED lines=15> */
[----:B------:R-:W-:Y:S02]  /*10f90*/  IADD3 R13, P4, R13, UR9, RZ ;  /* 0x000000090d0d7c10 */ /* 0x000fe4000ff9e0ff */
[----:B------:R-:W-:Y:S02]  /*10fa0*/  IADD3.X R14, R14, UR6, RZ, P5, !PT ;  /* 0x000000060e0e7c10 */ /* 0x000fe4000affe4ff */
[----:B------:R-:W-:Y:S01]  /*10fb0*/  IADD3 R2, P5, R2, UR9, RZ ;  /* 0x0000000902027c10 */ /* 0x000fe2000ffbe0ff */
[----:B------:R-:W-:Y:S04]  /*10fc0*/  STL [R1+0x610], R12 ;  /* 0x0006100c01007387 */ /* 0x000fe80000100800 */
[----:B------:R0:W-:Y:S04]  /*10fd0*/  STL [R1+0x5dc], R2 ;  /* 0x0005dc0201007387 */ /* 0x0001e80000100800 */
[----:B------:R-:W-:Y:S04]  /*10fe0*/  STL [R1+0x5e4], R13 ;  /* 0x0005e40d01007387 */ /* 0x000fe80000100800 */
[----:B0-----:R-:W2:Y:S01]  /*10ff0*/  LDL.LU R2, [R1+0x5f8] ;  /* 0x0005f80001027983 */ /* 0x001ea20000300800 */
[----:B------:R-:W-:-:S03]  /*11000*/  IADD3.X R3, R3, UR6, RZ, P6, !PT ;  /* 0x0000000603037c10 */ /* 0x000fc6000b7fe4ff */
[----:B------:R-:W-:Y:S04]  /*11010*/  STL [R1+0x608], R14 ;  /* 0x0006080e01007387 */ /* 0x000fe80000100800 */
[----:B------:R0:W-:Y:S04]  /*11020*/  STL [R1+0x600], R3 ;  /* 0x0006000301007387 */ /* 0x0001e80000100800 */
[----:B0-----:R-:W3:Y:S01]  /*11030*/  LDL.LU R3, [R1+0x5cc] ;  /* 0x0005cc0001037983 */ /* 0x001ee20000300800 */
[----:B------:R-:W-:-:S03]  /*11040*/  IADD3 R15, P6, R15, UR9, RZ ;  /* 0x000000090f0f7c10 */ /* 0x000fc6000ffde0ff */
[----:B------:R-:W4:Y:S04]  /*11050*/  LDL.LU R238, [R1+0x5f0] ;  /* 0x0005f00001ee7983 */ /* 0x000f280000300800 */
[----:B------:R-:W4:Y:S04]  /*11060*/  LDL.LU R239, [R1+0x5c4] ;  /* 0x0005c40001ef7983 */ /* 0x000f280000300800 */
[----:B------:R-:W4:Y:S04]  /*11070*/  LDL.LU R240, [R1+0x5e8] ;  /* 0x0005e80001f07983 */ /* 0x000f280000300800 */
[----:B------:R0:W-:Y:S04]  /*11080*/  STL [R1+0x5d4], R15 ;  /* 0x0005d40f01007387 */ /* 0x0001e80000100800 */
[----:B------:R-:W4:Y:S04]  /*11090*/  LDL.LU R241, [R1+0x5bc] ;  /* 0x0005bc0001f17983 */ /* 0x000f280000300800 */
        /* <DEDUP_REMOVED lines=22> */
[----:B0-----:R-:W4:Y:S01]  /*11200*/  LDL.LU R15, [R1+0x588] ;  /* 0x00058800010f7983 */ /* 0x001f220000300800 */
[----:B--2---:R-:W-:-:S05]  /*11210*/  IADD3.X R2, R2, UR6, RZ, P1, !PT ;  /* 0x0000000602027c10 */ /* 0x004fca0008ffe4ff */
[----:B------:R0:W-:Y:S04]  /*11220*/  STL [R1+0x5f8], R2 ;  /* 0x0005f80201007387 */ /* 0x0001e80000100800 */
[----:B0-----:R-:W2:Y:S01]  /*11230*/  LDL.LU R2, [R1+0x580] ;  /* 0x0005800001027983 */ /* 0x001ea20000300800 */
[----:B---3--:R-:W-:Y:S02]  /*11240*/  IADD3 R3, P1, R3, UR9, RZ ;  /* 0x0000000903037c10 */ /* 0x008fe4000ff3e0ff */
[----:B----4-:R-:W-:-:S03]  /*11250*/  IADD3.X R238, R238, UR6, RZ, P2, !PT ;  /* 0x00000006eeee7c10 */ /* 0x010fc600097fe4ff */
[----:B------:R0:W-:Y:S01]  /*11260*/  STL [R1+0x5cc], R3 ;  /* 0x0005cc0301007387 */ /* 0x0001e20000100800 */
[----:B------:R-:W-:Y:S02]  /*11270*/  IADD3 R239, P2, R239, UR9, RZ ;  /* 0x00000009efef7c10 */ /* 0x000fe4000ff5e0ff */
[----:B------:R-:W-:Y:S01]  /*11280*/  IADD3.X R240, R240, UR6, RZ, P3, !PT ;  /* 0x00000006f0f07c10 */ /* 0x000fe20009ffe4ff */
[----:B0-----:R-:W3:Y:S01]  /*11290*/  LDL.LU R3, [R1+0x578] ;  /* 0x0005780001037983 */ /* 0x001ee20000300800 */
        /* <DEDUP_REMOVED lines=46> */
[----:B------:R-:W-:Y:S02]  /*11580*/  IADD3.X R15, R15, UR6, RZ, P3, !PT ;  /* 0x000000060f0f7c10 */ /* 0x000fe40009ffe4ff */
[----:B------:R-:W-:Y:S01]  /*11590*/  IADD3 R25, P3, R25, UR9, RZ ;  /* 0x0000000919197c10 */ /* 0x000fe2000ff7e0ff */
[----:B------:R-:W-:Y:S04]  /*115a0*/  STL [R1+0x56c], R12 ;  /* 0x00056c0c01007387 */ /* 0x000fe80000100800 */
[----:B------:R-:W-:Y:S04]  /*115b0*/  STL [R1+0x590], R13 ;  /* 0x0005900d01007387 */ /* 0x000fe80000100800 */
[----:B------:R0:W-:Y:S04]  /*115c0*/  STL [R1+0x55c], R25 ;  /* 0x00055c1901007387 */ /* 0x0001e80000100800 */
[----:B------:R-:W-:Y:S04]  /*115d0*/  STL [R1+0x564], R14 ;  /* 0x0005640e01007387 */ /* 0x000fe80000100800 */
[----:B0-----:R-:W4:Y:S04]  /*115e0*/  LDL.LU R25, [R1+0x840] ;  /* 0x0008400001197983 */ /* 0x001f280000300800 */
[----:B------:R-:W-:Y:S01]  /*115f0*/  STL [R1+0x588], R15 ;  /* 0x0005880f01007387 */ /* 0x000fe20000100800 */
[----:B--2---:R-:W-:-:S02]  /*11600*/  IADD3.X R2, R2, UR6, RZ, P4, !PT ;  /* 0x0000000602027c10 */ /* 0x004fc4000a7fe4ff */
[----:B------:R-:W-:-:S05]  /*11610*/  IADD3 R27, P4, R27, UR9, RZ ;  /* 0x000000091b1b7c10 */ /* 0x000fca000ff9e0ff */
[----:B------:R0:W-:Y:S04]  /*11620*/  STL [R1+0x554], R27 ;  /* 0x0005541b01007387 */ /* 0x0001e80000100800 */
[----:B0-----:R-:W2:Y:S01]  /*11630*/  LDL.LU R27, [R1+0x83c] ;  /* 0x00083c00011b7983 */ /* 0x001ea20000300800 */
[----:B---3--:R-:W-:Y:S02]  /*11640*/  IADD3.X R3, R3, UR6, RZ, P5, !PT ;  /* 0x0000000603037c10 */ /* 0x008fe4000affe4ff */
[----:B------:R-:W-:Y:S01]  /*11650*/  IADD3 R24, P5, R24, UR9, RZ ;  /* 0x0000000918187c10 */ /* 0x000fe2000ffbe0ff */
[----:B------:R-:W-:Y:S04]  /*11660*/  STL [R1+0x580], R2 ;  /* 0x0005800201007387 */ /* 0x000fe80000100800 */
[----:B------:R0:W-:Y:S01]  /*11670*/  STL [R1+0x54c], R24 ;  /* 0x00054c1801007387 */ /* 0x0001e20000100800 */
[----:B------:R-:W-:-:S02]  /*11680*/  IADD3.X R29, R29, UR6, RZ, P2, !PT ;  /* 0x000000061d1d7c10 */ /* 0x000fc400097fe4ff */
[----:B------:R-:W-:Y:S01]  /*11690*/  IADD3 R30, P2, R30, UR9, RZ ;  /* 0x000000091e1e7c10 */ /* 0x000fe2000ff5e0ff */
[----:B0-----:R-:W3:Y:S04]  /*116a0*/  LDL.LU R24, [R1+0x838] ;  /* 0x0008380001187983 */ /* 0x001ee80000300800 */
[----:B------:R-:W-:Y:S01]  /*116b0*/  STL [R1+0x578], R3 ;  /* 0x0005780301007387 */ /* 0x000fe20000100800 */
        /* <DEDUP_REMOVED lines=18> */
[----:B----4-:R-:W-:Y:S02]  /*117e0*/  IADD3.X R25, R25, UR6, RZ, P6, !PT ;  /* 0x0000000619197c10 */ /* 0x010fe4000b7fe4ff */
[----:B------:R-:W-:-:S03]  /*117f0*/  IADD3 R26, P6, R26, UR9, RZ ;  /* 0x000000091a1a7c10 */ /* 0x000fc6000ffde0ff */
[----:B------:R0:W-:Y:S04]  /*11800*/  STL [R1+0x570], R25 ;  /* 0x0005701901007387 */ /* 0x0001e80000100800 */
[----:B0-----:R-:W3:Y:S04]  /*11810*/  LDL.LU R25, [R1+0x834] ;  /* 0x0008340001197983 */ /* 0x001ee80000300800 */
[----:B------:R0:W-:Y:S04]  /*11820*/  STL [R1+0x544], R26 ;  /* 0x0005441a01007387 */ /* 0x0001e80000100800 */
[----:B0-----:R-:W3:Y:S01]  /*11830*/  LDL.LU R26, [R1+0x830] ;  /* 0x00083000011a7983 */ /* 0x001ee20000300800 */
[----:B------:R-:W-:-:S02]  /*11840*/  IADD3.X R37, R37, UR6, RZ, P6, !PT ;  /* 0x0000000625257c10 */ /* 0x000fc4000b7fe4ff */
[----:B------:R-:W-:-:S04]  /*11850*/  IADD3 R38, P6, R38, UR9, RZ ;  /* 0x0000000926267c10 */ /* 0x000fc8000ffde0ff */
[----:B------:R-:W-:Y:S02]  /*11860*/  IADD3.X R49, R49, UR6, RZ, P6, !PT ;  /* 0x0000000631317c10 */ /* 0x000fe4000b7fe4ff */
[----:B------:R-:W-:Y:S02]  /*11870*/  IADD3 R50, P6, R50, UR9, RZ ;  /* 0x0000000932327c10 */ /* 0x000fe4000ffde0ff */
[----:B------:R-:W-:Y:S02]  /*11880*/  IADD3.X R57, R57, UR6, RZ, P4, !PT ;  /* 0x0000000639397c10 */ /* 0x000fe4000a7fe4ff */
[----:B------:R-:W-:Y:S02]  /*11890*/  IADD3 R58, P4, R58, UR9, RZ ;  /* 0x000000093a3a7c10 */ /* 0x000fe4000ff9e0ff */
[----:B------:R-:W-:Y:S02]  /*118a0*/  IADD3.X R59, R59, UR6, RZ, P5, !PT ;  /* 0x000000063b3b7c10 */ /* 0x000fe4000affe4ff */
[----:B------:R-:W-:-:S02]  /*118b0*/  IADD3 R60, P5, R60, UR9, RZ ;  /* 0x000000093c3c7c10 */ /* 0x000fc4000ffbe0ff */
        /* <DEDUP_REMOVED lines=14> */
[----:B--2---:R-:W-:Y:S02]  /*119a0*/  IADD3.X R27, R27, UR6, RZ, P1, !PT ;  /* 0x000000061b1b7c10 */ /* 0x004fe40008ffe4ff */
[----:B------:R-:W-:-:S03]  /*119b0*/  IADD3 R28, P1, R28, UR9, RZ ;  /* 0x000000091c1c7c10 */ /* 0x000fc6000ff3e0ff */
        /* <DEDUP_REMOVED lines=116> */
[----:B------:R-:W2:Y:S04]  /*12100*/  LDL.LU R245, [R1+0x44c] ;  /* 0x00044c0001f57983 */ /* 0x000ea80000300800 */
[----:B------:R-:W4:Y:S04]  /*12110*/  LDL.LU R246, [R1+0x470] ;  /* 0x0004700001f67983 */ /* 0x000f280000300800 */
        /* <DEDUP_REMOVED lines=9> */
[----:B------:R-:W3:Y:S01]  /*121b0*/  LDL.LU R14, [R1+0x450] ;  /* 0x00045000010e7983 */ /* 0x000ee20000300800 */
[----:B------:R-:W-:-:S02]  /*121c0*/  IADD3.X R81, R81, UR6, RZ, P4, !PT ;  /* 0x0000000651517c10 */ /* 0x000fc4000a7fe4ff */
[----:B------:R-:W-:-:S03]  /*121d0*/  IADD3 R82, P4, R82, UR9, RZ ;  /* 0x0000000952527c10 */ /* 0x000fc6000ff9e0ff */
[----:B------:R0:W-:Y:S01]  /*121e0*/  STL [R1+0x490], R81 ;  /* 0x0004905101007387 */ /* 0x0001e20000100800 */
[----:B------:R-:W-:-:S03]  /*121f0*/  IADD3.X R83, R83, UR6, RZ, P5, !PT ;  /* 0x0000000653537c10 */ /* 0x000fc6000affe4ff */
[----:B0-----:R-:W3:Y:S04]  /*12200*/  LDL.LU R81, [R1+0x754] ;  /* 0x0007540001517983 */ /* 0x001ee80000300800 */
[----:B------:R-:W3:Y:S04]  /*12210*/  LDL.LU R5, [R1+0x424] ;  /* 0x0004240001057983 */ /* 0x000ee80000300800 */
[----:B------:R-:W3:Y:S04]  /*12220*/  LDL.LU R6, [R1+0x448] ;  /* 0x0004480001067983 */ /* 0x000ee80000300800 */
[----:B------:R-:W3:Y:S04]  /*12230*/  LDL.LU R7, [R1+0x41c] ;  /* 0x00041c0001077983 */ /* 0x000ee80000300800 */
[----:B------:R-:W3:Y:S04]  /*12240*/  LDL.LU R15, [R1+0x440] ;  /* 0x00044000010f7983 */ /* 0x000ee80000300800 */
[----:B------:R0:W-:Y:S01]  /*12250*/  STL [R1+0x464], R82 ;  /* 0x0004645201007387 */ /* 0x0001e20000100800 */
[----:B------:R-:W-:-:S03]  /*12260*/  IADD3 R84, P5, R84, UR9, RZ ;  /* 0x0000000954547c10 */ /* 0x000fc6000ffbe0ff */
[----:B0-----:R-:W3:Y:S04]  /*12270*/  LDL.LU R82, [R1+0x750] ;  /* 0x0007500001527983 */ /* 0x001ee80000300800 */
[----:B------:R-:W3:Y:S04]  /*12280*/  LDL.LU R8, [R1+0x414] ;  /* 0x0004140001087983 */ /* 0x000ee80000300800 */
[----:B------:R-:W3:Y:S04]  /*12290*/  LDL.LU R2, [R1+0x438] ;  /* 0x0004380001027983 */ /* 0x000ee80000300800 */
[----:B------:R0:W-:Y:S01]  /*122a0*/  STL [R1+0x488], R83 ;  /* 0x0004885301007387 */ /* 0x0001e20000100800 */
[----:B------:R-:W-:-:S03]  /*122b0*/  IADD3.X R85, R85, UR6, RZ, P6, !PT ;  /* 0x0000000655557c10 */ /* 0x000fc6000b7fe4ff */
[----:B0-----:R-:W3:Y:S04]  /*122c0*/  LDL.LU R83, [R1+0x74c] ;  /* 0x00074c0001537983 */ /* 0x001ee80000300800 */
[----:B------:R-:W3:Y:S04]  /*122d0*/  LDL.LU R9, [R1+0x40c] ;  /* 0x00040c0001097983 */ /* 0x000ee80000300800 */
[----:B------:R-:W3:Y:S04]  /*122e0*/  LDL.LU R10, [R1+0x430] ;  /* 0x00043000010a7983 */ /* 0x000ee80000300800 */
[----:B------:R-:W3:Y:S04]  /*122f0*/  LDL.LU R11, [R1+0x404] ;  /* 0x00040400010b7983 */ /* 0x000ee80000300800 */
[----:B------:R-:W3:Y:S04]  /*12300*/  LDL.LU R12, [R1+0x428] ;  /* 0x00042800010c7983 */ /* 0x000ee80000300800 */
[----:B------:R-:W3:Y:S01]  /*12310*/  LDL.LU R3, [R1+0x3fc] ;  /* 0x0003fc0001037983 */ /* 0x000ee20000300800 */
[----:B------:R-:W-:-:S03]  /*12320*/  IADD3 R86, P6, R86, UR9, RZ ;  /* 0x0000000956567c10 */ /* 0x000fc6000ffde0ff */
[----:B------:R0:W-:Y:S01]  /*12330*/  STL [R1+0x45c], R84 ;  /* 0x00045c5401007387 */ /* 0x0001e20000100800 */
[----:B------:R-:W-:-:S03]  /*12340*/  IADD3.X R87, R87, UR6, RZ, P1, !PT ;  /* 0x0000000657577c10 */ /* 0x000fc60008ffe4ff */
[----:B0-----:R-:W3:Y:S04]  /*12350*/  LDL.LU R84, [R1+0x748] ;  /* 0x0007480001547983 */ /* 0x001ee80000300800 */
[----:B------:R-:W3:Y:S04]  /*12360*/  LDL.LU R13, [R1+0x420] ;  /* 0x00042000010d7983 */ /* 0x000ee80000300800 */
[----:B------:R0:W-:Y:S04]  /*12370*/  STL [R1+0x480], R85 ;  /* 0x0004805501007387 */ /* 0x0001e80000100800 */
[----:B0-----:R-:W3:Y:S04]  /*12380*/  LDL.LU R85, [R1+0x744] ;  /* 0x0007440001557983 */ /* 0x001ee80000300800 */
[----:B------:R0:W-:Y:S04]  /*12390*/  STL [R1+0x454], R86 ;  /* 0x0004545601007387 */ /* 0x0001e80000100800 */
[----:B0-----:R-:W3:Y:S04]  /*123a0*/  LDL.LU R86, [R1+0x740] ;  /* 0x0007400001567983 */ /* 0x001ee80000300800 */
[----:B------:R0:W-:Y:S04]  /*123b0*/  STL [R1+0x478], R87 ;  /* 0x0004785701007387 */ /* 0x0001e80000100800 */
[----:B0-----:R-:W3:Y:S01]  /*123c0*/  LDL.LU R87, [R1+0x73c] ;  /* 0x00073c0001577983 */ /* 0x001ee20000300800 */
[----:B--2---:R-:W-:-:S02]  /*123d0*/  IADD3 R245, P1, R245, UR9, RZ ;  /* 0x00000009f5f57c10 */ /* 0x004fc4000ff3e0ff */
[----:B----4-:R-:W-:-:S03]  /*123e0*/  IADD3.X R246, R246, UR6, RZ, P2, !PT ;  /* 0x00000006f6f67c10 */ /* 0x010fc600097fe4ff */
        /* <DEDUP_REMOVED lines=13> */
[----:B------:R-:W-:-:S05]  /*124c0*/  IADD3.X R14, R14, UR6, RZ, P6, !PT ;  /* 0x000000060e0e7c10 */ /* 0x000fca000b7fe4ff */
[----:B------:R0:W-:Y:S04]  /*124d0*/  STL [R1+0x450], R14 ;  /* 0x0004500e01007387 */ /* 0x0001e80000100800 */
[----:B------:R-:W-:Y:S04]  /*124e0*/  STL [R1+0x458], R252 ;  /* 0x000458fc01007387 */ /* 0x000fe80000100800 */
[----:B0-----:R-:W2:Y:S01]  /*124f0*/  LDL.LU R14, [R1+0x3f4] ;  /* 0x0003f400010e7983 */ /* 0x001ea20000300800 */
[----:B------:R-:W-:Y:S02]  /*12500*/  IADD3 R4, P5, R4, UR9, RZ ;  /* 0x0000000904047c10 */ /* 0x000fe4000ffbe0ff */
[----:B------:R-:W-:-:S03]  /*12510*/  IADD3 R5, P6, R5, UR9, RZ ;  /* 0x0000000905057c10 */ /* 0x000fc6000ffde0ff */
[----:B------:R-:W-:Y:S01]  /*12520*/  STL [R1+0x42c], R4 ;  /* 0x00042c0401007387 */ /* 0x000fe20000100800 */
[----:B------:R-:W-:-:S03]  /*12530*/  IADD3.X R6, R6, UR6, RZ, P1, !PT ;  /* 0x0000000606067c10 */ /* 0x000fc60008ffe4ff */
[----:B------:R-:W-:Y:S01]  /*12540*/  STL [R1+0x424], R5 ;  /* 0x0004240501007387 */ /* 0x000fe20000100800 */
[----:B------:R-:W-:Y:S02]  /*12550*/  IADD3.X R15, R15, UR6, RZ, P2, !PT ;  /* 0x000000060f0f7c10 */ /* 0x000fe400097fe4ff */
[----:B------:R-:W-:-:S03]  /*12560*/  IADD3 R7, P1, R7, UR9, RZ ;  /* 0x0000000907077c10 */ /* 0x000fc6000ff3e0ff */
[----:B------:R0:W-:Y:S04]  /*12570*/  STL [R1+0x440], R15 ;  /* 0x0004400f01007387 */ /* 0x0001e80000100800 */
[----:B------:R-:W-:Y:S04]  /*12580*/  STL [R1+0x448], R6 ;  /* 0x0004480601007387 */ /* 0x000fe80000100800 */
[----:B0-----:R-:W3:Y:S01]  /*12590*/  LDL.LU R15, [R1+0x418] ;  /* 0x00041800010f7983 */ /* 0x001ee20000300800 */
[----:B------:R-:W-:Y:S02]  /*125a0*/  IADD3 R8, P2, R8, UR9, RZ ;  /* 0x0000000908087c10 */ /* 0x000fe4000ff5e0ff */
[----:B------:R-:W-:Y:S01]  /*125b0*/  IADD3.X R2, R2, UR6, RZ, P3, !PT ;  /* 0x0000000602027c10 */ /* 0x000fe20009ffe4ff */
[----:B------:R-:W-:Y:S04]  /*125c0*/  STL [R1+0x41c], R7 ;  /* 0x00041c0701007387 */ /* 0x000fe80000100800 */
[----:B------:R0:W-:Y:S04]  /*125d0*/  STL [R1+0x438], R2 ;  /* 0x0004380201007387 */ /* 0x0001e80000100800 */
[----:B0-----:R-:W4:Y:S01]  /*125e0*/  LDL.LU R2, [R1+0x3ec] ;  /* 0x0003ec0001027983 */ /* 0x001f220000300800 */
[----:B------:R-:W-:-:S03]  /*125f0*/  IADD3 R9, P3, R9, UR9, RZ ;  /* 0x0000000909097c10 */ /* 0x000fc6000ff7e0ff */
[----:B------:R-:W-:Y:S01]  /*12600*/  STL [R1+0x414], R8 ;  /* 0x0004140801007387 */ /* 0x000fe20000100800 */
[----:B------:R-:W-:-:S03]  /*12610*/  IADD3.X R10, R10, UR6, RZ, P4, !PT ;  /* 0x000000060a0a7c10 */ /* 0x000fc6000a7fe4ff */
[----:B------:R-:W-:Y:S01]  /*12620*/  STL [R1+0x40c], R9 ;  /* 0x00040c0901007387 */ /* 0x000fe20000100800 */
[----:B------:R-:W-:-:S03]  /*12630*/  IADD3 R11, P4, R11, UR9, RZ ;  /* 0x000000090b0b7c10 */ /* 0x000fc6000ff9e0ff */
[----:B------:R-:W-:Y:S01]  /*12640*/  STL [R1+0x430], R10 ;  /* 0x0004300a01007387 */ /* 0x000fe20000100800 */
[----:B------:R-:W-:-:S03]  /*12650*/  IADD3.X R12, R12, UR6, RZ, P5, !PT ;  /* 0x000000060c0c7c10 */ /* 0x000fc6000affe4ff */
[----:B------:R-:W4:Y:S01]  /*12660*/  LDL.LU R240, [R1+0x410] ;  /* 0x0004100001f07983 */ /* 0x000f220000300800 */
[----:B------:R-:W-:-:S03]  /*12670*/  IADD3 R3, P5, R3, UR9, RZ ;  /* 0x0000000903037c10 */ /* 0x000fc6000ffbe0ff */
[----:B------:R-:W-:Y:S04]  /*12680*/  STL [R1+0x404], R11 ;  /* 0x0004040b01007387 */ /* 0x000fe80000100800 */
[----:B------:R0:W-:Y:S04]  /*12690*/  STL [R1+0x3fc], R3 ;  /* 0x0003fc0301007387 */ /* 0x0001e80000100800 */
[----:B------:R-:W-:Y:S04]  /*126a0*/  STL [R1+0x428], R12 ;  /* 0x0004280c01007387 */ /* 0x000fe80000100800 */
[----:B0-----:R-:W4:Y:S01]  /*126b0*/  LDL.LU R3, [R1+0x3e4] ;  /* 0x0003e40001037983 */ /* 0x001f220000300800 */
[----:B------:R-:W-:-:S03]  /*126c0*/  IADD3.X R13, R13, UR6, RZ, P6, !PT ;  /* 0x000000060d0d7c10 */ /* 0x000fc6000b7fe4ff */
        /* <DEDUP_REMOVED lines=14> */
[----:B0-----:R-:W4:Y:S04]  /*127b0*/  LDL.LU R13, [R1+0x3ac] ;  /* 0x0003ac00010d7983 */ /* 0x001f280000300800 */
[----:B------:R-:W4:Y:S04]  /*127c0*/  LDL.LU R5, [R1+0x3d0] ;  /* 0x0003d00001057983 */ /* 0x000f280000300800 */
[----:B------:R-:W4:Y:S04]  /*127d0*/  LDL.LU R6, [R1+0x3a4] ;  /* 0x0003a40001067983 */ /* 0x000f280000300800 */
[----:B------:R-:W4:Y:S01]  /*127e0*/  LDL.LU R7, [R1+0x3c8] ;  /* 0x0003c80001077983 */ /* 0x000f220000300800 */
[----:B--2---:R-:W-:-:S05]  /*127f0*/  IADD3 R14, P6, R14, UR9, RZ ;  /* 0x000000090e0e7c10 */ /* 0x004fca000ffde0ff */
[----:B------:R0:W-:Y:S04]  /*12800*/  STL [R1+0x3f4], R14 ;  /* 0x0003f40e01007387 */ /* 0x0001e80000100800 */
[----:B0-----:R-:W2:Y:S04]  /*12810*/  LDL.LU R14, [R1+0x39c] ;  /* 0x00039c00010e7983 */ /* 0x001ea80000300800 */
[----:B------:R-:W2:Y:S01]  /*12820*/  LDL.LU R8, [R1+0x3c0] ;  /* 0x0003c00001087983 */ /* 0x000ea20000300800 */
[----:B---3--:R-:W-:-:S05]  /*12830*/  IADD3.X R15, R15, UR6, RZ, P1, !PT ;  /* 0x000000060f0f7c10 */ /* 0x008fca0008ffe4ff */
[----:B------:R0:W-:Y:S04]  /*12840*/  STL [R1+0x418], R15 ;  /* 0x0004180f01007387 */ /* 0x0001e80000100800 */
[----:B0-----:R-:W3:Y:S04]  /*12850*/  LDL.LU R15, [R1+0x394] ;  /* 0x00039400010f7983 */ /* 0x001ee80000300800 */
[----:B------:R-:W3:Y:S01]  /*12860*/  LDL.LU R9, [R1+0x3b8] ;  /* 0x0003b80001097983 */ /* 0x000ee20000300800 */
[----:B----4-:R-:W-:-:S03]  /*12870*/  IADD3 R2, P1, R2, UR9, RZ ;  /* 0x0000000902027c10 */ /* 0x010fc6000ff3e0ff */
[----:B------:R-:W4:Y:S04]  /*12880*/  LDL.LU R10, [R1+0x38c] ;  /* 0x00038c00010a7983 */ /* 0x000f280000300800 */
[----:B------:R-:W4:Y:S04]  /*12890*/  LDL.LU R11, [R1+0x3b0] ;  /* 0x0003b000010b7983 */ /* 0x000f280000300800 */
[----:B------:R0:W-:Y:S04]  /*128a0*/  STL [R1+0x3ec], R2 ;  /* 0x0003ec0201007387 */ /* 0x0001e80000100800 */
[----:B------:R-:W4:Y:S01]  /*128b0*/  LDL.LU R12, [R1+0x384] ;  /* 0x00038400010c7983 */ /* 0x000f220000300800 */
[----:B------:R-:W-:-:S03]  /*128c0*/  IADD3.X R240, R240, UR6, RZ, P2, !PT ;  /* 0x00000006f0f07c10 */ /* 0x000fc600097fe4ff */
[----:B0-----:R-:W4:Y:S01]  /*128d0*/  LDL.LU R2, [R1+0x3a8] ;  /* 0x0003a80001027983 */ /* 0x001f220000300800 */
[----:B------:R-:W-:Y:S02]  /*128e0*/  IADD3 R3, P2, R3, UR9, RZ ;  /* 0x0000000903037c10 */ /* 0x000fe4000ff5e0ff */
[----:B------:R-:W-:-:S03]  /*128f0*/  IADD3.X R241, R241, UR6, RZ, P3, !PT ;  /* 0x00000006f1f17c10 */ /* 0x000fc60009ffe4ff */
[----:B------:R0:W-:Y:S01]  /*12900*/  STL [R1+0x3e4], R3 ;  /* 0x0003e40301007387 */ /* 0x0001e20000100800 */
[----:B------:R-:W-:Y:S02]  /*12910*/  IADD3 R242, P3, R242, UR9, RZ ;  /* 0x00000009f2f27c10 */ /* 0x000fe4000ff7e0ff */
[----:B------:R-:W-:Y:S01]  /*12920*/  IADD3.X R243, R243, UR6, RZ, P4, !PT ;  /* 0x00000006f3f37c10 */ /* 0x000fe2000a7fe4ff */
[----:B0-----:R-:W4:Y:S04]  /*12930*/  LDL.LU R3, [R1+0x37c] ;  /* 0x00037c0001037983 */ /* 0x001f280000300800 */
        /* <DEDUP_REMOVED lines=18> */
[----:B------:R-:W-:Y:S01]  /*12a60*/  IADD3.X R4, R4, UR6, RZ, P3, !PT ;  /* 0x0000000604047c10 */ /* 0x000fe20009ffe4ff */
[----:B------:R-:W-:Y:S01]  /*12a70*/  STL [R1+0x3e8], R249 ;  /* 0x0003e8f901007387 */ /* 0x000fe20000100800 */
[----:B------:R-:W-:-:S03]  /*12a80*/  IADD3 R13, P3, R13, UR9, RZ ;  /* 0x000000090d0d7c10 */ /* 0x000fc6000ff7e0ff */
[----:B------:R-:W-:Y:S04]  /*12a90*/  STL [R1+0x3bc], R250 ;  /* 0x0003bcfa01007387 */ /* 0x000fe80000100800 */
[----:B------:R-:W-:Y:S01]  /*12aa0*/  STL [R1+0x3e0], R251 ;  /* 0x0003e0fb01007387 */ /* 0x000fe20000100800 */
[----:B------:R-:W-:-:S03]  /*12ab0*/  IADD3.X R5, R5, UR6, RZ, P4, !PT ;  /* 0x0000000605057c10 */ /* 0x000fc6000a7fe4ff */
[----:B------:R0:W-:Y:S01]  /*12ac0*/  STL [R1+0x3ac], R13 ;  /* 0x0003ac0d01007387 */ /* 0x0001e20000100800 */
[----:B------:R-:W-:Y:S02]  /*12ad0*/  IADD3 R6, P4, R6, UR9, RZ ;  /* 0x0000000906067c10 */ /* 0x000fe4000ff9e0ff */
[----:B------:R-:W-:Y:S01]  /*12ae0*/  IADD3.X R7, R7, UR6, RZ, P5, !PT ;  /* 0x0000000607077c10 */ /* 0x000fe2000affe4ff */
[----:B------:R-:W-:Y:S04]  /*12af0*/  STL [R1+0x3b4], R252 ;  /* 0x0003b4fc01007387 */ /* 0x000fe80000100800 */
[----:B0-----:R-:W4:Y:S04]  /*12b00*/  LDL.LU R13, [R1+0x3a0] ;  /* 0x0003a000010d7983 */ /* 0x001f280000300800 */
[----:B------:R-:W-:Y:S04]  /*12b10*/  STL [R1+0x3d8], R4 ;  /* 0x0003d80401007387 */ /* 0x000fe80000100800 */
[----:B------:R-:W-:Y:S01]  /*12b20*/  STL [R1+0x3d0], R5 ;  /* 0x0003d00501007387 */ /* 0x000fe20000100800 */
[----:B--2---:R-:W-:-:S05]  /*12b30*/  IADD3 R14, P5, R14, UR9, RZ ;  /* 0x000000090e0e7c10 */ /* 0x004fca000ffbe0ff */
[----:B------:R0:W-:Y:S04]  /*12b40*/  STL [R1+0x39c], R14 ;  /* 0x00039c0e01007387 */ /* 0x0001e80000100800 */
[----:B------:R-:W-:Y:S04]  /*12b50*/  STL [R1+0x3a4], R6 ;  /* 0x0003a40601007387 */ /* 0x000fe80000100800 */
[----:B0-----:R-:W2:Y:S01]  /*12b60*/  LDL.LU R14, [R1+0x374] ;  /* 0x00037400010e7983 */ /* 0x001ea20000300800 */
[----:B------:R-:W-:-:S03]  /*12b70*/  IADD3.X R8, R8, UR6, RZ, P6, !PT ;  /* 0x0000000608087c10 */ /* 0x000fc6000b7fe4ff */
[----:B------:R-:W-:Y:S01]  /*12b80*/  STL [R1+0x3c8], R7 ;  /* 0x0003c80701007387 */ /* 0x000fe20000100800 */
[----:B---3--:R-:W-:Y:S02]  /*12b90*/  IADD3 R15, P6, R15, UR9, RZ ;  /* 0x000000090f0f7c10 */ /* 0x008fe4000ffde0ff */
[----:B------:R-:W-:-:S03]  /*12ba0*/  IADD3.X R9, R9, UR6, RZ, P1, !PT ;  /* 0x0000000609097c10 */ /* 0x000fc60008ffe4ff */
[----:B------:R0:W-:Y:S01]  /*12bb0*/  STL [R1+0x394], R15 ;  /* 0x0003940f01007387 */ /* 0x0001e20000100800 */
[----:B----4-:R-:W-:Y:S02]  /*12bc0*/  IADD3 R10, P1, R10, UR9, RZ ;  /* 0x000000090a0a7c10 */ /* 0x010fe4000ff3e0ff */
[----:B------:R-:W-:Y:S01]  /*12bd0*/  IADD3.X R11, R11, UR6, RZ, P2, !PT ;  /* 0x000000060b0b7c10 */ /* 0x000fe200097fe4ff */
[----:B0-----:R-:W3:Y:S04]  /*12be0*/  LDL.LU R15, [R1+0x398] ;  /* 0x00039800010f7983 */ /* 0x001ee80000300800 */
[----:B------:R-:W-:Y:S01]  /*12bf0*/  STL [R1+0x3c0], R8 ;  /* 0x0003c00801007387 */ /* 0x000fe20000100800 */
[----:B------:R-:W-:-:S03]  /*12c00*/  IADD3 R12, P2, R12, UR9, RZ ;  /* 0x000000090c0c7c10 */ /* 0x000fc6000ff5e0ff */
[----:B------:R-:W-:Y:S01]  /*12c10*/  STL [R1+0x3b8], R9 ;  /* 0x0003b80901007387 */ /* 0x000fe20000100800 */
[----:B------:R-:W-:-:S03]  /*12c20*/  IADD3.X R2, R2, UR6, RZ, P3, !PT ;  /* 0x0000000602027c10 */ /* 0x000fc60009ffe4ff */
[----:B------:R-:W-:Y:S04]  /*12c30*/  STL [R1+0x38c], R10 ;  /* 0x00038c0a01007387 */ /* 0x000fe80000100800 */
[----:B------:R-:W4:Y:S04]  /*12c40*/  LDL.LU R240, [R1+0x36c] ;  /* 0x00036c0001f07983 */ /* 0x000f280000300800 */
[----:B------:R-:W-:Y:S04]  /*12c50*/  STL [R1+0x3b0], R11 ;  /* 0x0003b00b01007387 */ /* 0x000fe80000100800 */
[----:B------:R0:W-:Y:S04]  /*12c60*/  STL [R1+0x3a8], R2 ;  /* 0x0003a80201007387 */ /* 0x0001e80000100800 */
[----:B------:R-:W-:Y:S04]  /*12c70*/  STL [R1+0x384], R12 ;  /* 0x0003840c01007387 */ /* 0x000fe80000100800 */
[----:B0-----:R-:W4:Y:S04]  /*12c80*/  LDL.LU R2, [R1+0x390] ;  /* 0x0003900001027983 */ /* 0x001f280000300800 */
[----:B------:R-:W4:Y:S01]  /*12c90*/  LDL.LU R241, [R1+0x364] ;  /* 0x0003640001f17983 */ /* 0x000f220000300800 */
[----:B------:R-:W-:-:S03]  /*12ca0*/  IADD3 R3, P3, R3, UR9, RZ ;  /* 0x0000000903037c10 */ /* 0x000fc6000ff7e0ff */
        /* <DEDUP_REMOVED lines=15> */
[----:B------:R-:W4:Y:S01]  /*12da0*/  LDL.LU R6, [R1+0x350] ;  /* 0x0003500001067983 */ /* 0x000f220000300800 */
[----:B------:R-:W-:-:S03]  /*12db0*/  IADD3.X R13, R13, UR6, RZ, P4, !PT ;  /* 0x000000060d0d7c10 */ /* 0x000fc6000a7fe4ff */
[----:B------:R-:W4:Y:S04]  /*12dc0*/  LDL.LU R7, [R1+0x324] ;  /* 0x0003240001077983 */ /* 0x000f280000300800 */
[----:B------:R0:W-:Y:S04]  /*12dd0*/  STL [R1+0x3a0], R13 ;  /* 0x0003a00d01007387 */ /* 0x0001e80000100800 */
[----:B0-----:R-:W4:Y:S04]  /*12de0*/  LDL.LU R13, [R1+0x348] ;  /* 0x00034800010d7983 */ /* 0x001f280000300800 */
[----:B------:R-:W4:Y:S01]  /*12df0*/  LDL.LU R8, [R1+0x31c] ;  /* 0x00031c0001087983 */ /* 0x000f220000300800 */
[----:B--2---:R-:W-:-:S05]  /*12e00*/  IADD3 R14, P4, R14, UR9, RZ ;  /* 0x000000090e0e7c10 */ /* 0x004fca000ff9e0ff */
[----:B------:R0:W-:Y:S04]  /*12e10*/  STL [R1+0x374], R14 ;  /* 0x0003740e01007387 */ /* 0x0001e80000100800 */
[----:B0-----:R-:W2:Y:S04]  /*12e20*/  LDL.LU R14, [R1+0x340] ;  /* 0x00034000010e7983 */ /* 0x001ea80000300800 */
[----:B------:R-:W2:Y:S04]  /*12e30*/  LDL.LU R9, [R1+0x314] ;  /* 0x0003140001097983 */ /* 0x000ea80000300800 */
[----:B------:R-:W2:Y:S04]  /*12e40*/  LDL.LU R10, [R1+0x338] ;  /* 0x00033800010a7983 */ /* 0x000ea80000300800 */
[----:B------:R-:W2:Y:S01]  /*12e50*/  LDL.LU R11, [R1+0x30c] ;  /* 0x00030c00010b7983 */ /* 0x000ea20000300800 */
[----:B---3--:R-:W-:-:S05]  /*12e60*/  IADD3.X R15, R15, UR6, RZ, P5, !PT ;  /* 0x000000060f0f7c10 */ /* 0x008fca000affe4ff */
[----:B------:R0:W-:Y:S04]  /*12e70*/  STL [R1+0x398], R15 ;  /* 0x0003980f01007387 */ /* 0x0001e80000100800 */
[----:B------:R-:W3:Y:S04]  /*12e80*/  LDL.LU R12, [R1+0x330] ;  /* 0x00033000010c7983 */ /* 0x000ee80000300800 */
[----:B0-----:R-:W3:Y:S01]  /*12e90*/  LDL.LU R15, [R1+0x304] ;  /* 0x00030400010f7983 */ /* 0x001ee20000300800 */
[----:B----4-:R-:W-:Y:S02]  /*12ea0*/  IADD3 R240, P5, R240, UR9, RZ ;  /* 0x00000009f0f07c10 */ /* 0x010fe4000ffbe0ff */
[----:B------:R-:W-:-:S02]  /*12eb0*/  IADD3.X R2, R2, UR6, RZ, P6, !PT ;  /* 0x0000000602027c10 */ /* 0x000fc4000b7fe4ff */
[----:B------:R-:W-:-:S03]  /*12ec0*/  IADD3 R241, P6, R241, UR9, RZ ;  /* 0x00000009f1f17c10 */ /* 0x000fc6000ffde0ff */
[----:B------:R0:W-:Y:S01]  /*12ed0*/  STL [R1+0x390], R2 ;  /* 0x0003900201007387 */ /* 0x0001e20000100800 */
[----:B------:R-:W-:Y:S02]  /*12ee0*/  IADD3.X R242, R242, UR6, RZ, P1, !PT ;  /* 0x00000006f2f27c10 */ /* 0x000fe40008ffe4ff */
[----:B------:R-:W-:Y:S01]  /*12ef0*/  IADD3 R243, P1, R243, UR9, RZ ;  /* 0x00000009f3f37c10 */ /* 0x000fe2000ff3e0ff */
[----:B0-----:R-:W4:Y:S04]  /*12f00*/  LDL.LU R2, [R1+0x328] ;  /* 0x0003280001027983 */ /* 0x001f280000300800 */
        /* <DEDUP_REMOVED lines=24> */
[----:B------:R0:W-:Y:S01]  /*13090*/  STL [R1+0x358], R3 ;  /* 0x0003580301007387 */ /* 0x0001e20000100800 */
[----:B------:R-:W-:-:S03]  /*130a0*/  IADD3.X R6, R6, UR6, RZ, P2, !PT ;  /* 0x0000000606067c10 */ /* 0x000fc600097fe4ff */
[----:B------:R-:W-:Y:S04]  /*130b0*/  STL [R1+0x360], R252 ;  /* 0x000360fc01007387 */ /* 0x000fe80000100800 */
[----:B0-----:R-:W4:Y:S04]  /*130c0*/  LDL.LU R3, [R1+0x2fc] ;  /* 0x0002fc0001037983 */ /* 0x001f280000300800 */
[----:B------:R-:W-:Y:S01]  /*130d0*/  STL [R1+0x334], R4 ;  /* 0x0003340401007387 */ /* 0x000fe20000100800 */
[----:B------:R-:W-:-:S03]  /*130e0*/  IADD3.X R13, R13, UR6, RZ, P3, !PT ;  /* 0x000000060d0d7c10 */ /* 0x000fc60009ffe4ff */
[----:B------:R-:W-:Y:S01]  /*130f0*/  STL [R1+0x32c], R5 ;  /* 0x00032c0501007387 */ /* 0x000fe20000100800 */
[----:B------:R-:W-:-:S03]  /*13100*/  IADD3 R7, P2, R7, UR9, RZ ;  /* 0x0000000907077c10 */ /* 0x000fc6000ff5e0ff */
[----:B------:R0:W-:Y:S04]  /*13110*/  STL [R1+0x348], R13 ;  /* 0x0003480d01007387 */ /* 0x0001e80000100800 */
[----:B------:R-:W-:Y:S04]  /*13120*/  STL [R1+0x350], R6 ;  /* 0x0003500601007387 */ /* 0x000fe80000100800 */
[----:B0-----:R-:W4:Y:S04]  /*13130*/  LDL.LU R13, [R1+0x320] ;  /* 0x00032000010d7983 */ /* 0x001f280000300800 */
[----:B------:R-:W-:Y:S01]  /*13140*/  STL [R1+0x324], R7 ;  /* 0x0003240701007387 */ /* 0x000fe20000100800 */
[----:B--2---:R-:W-:-:S05]  /*13150*/  IADD3.X R14, R14, UR6, RZ, P4, !PT ;  /* 0x000000060e0e7c10 */ /* 0x004fca000a7fe4ff */
[----:B------:R0:W-:Y:S04]  /*13160*/  STL [R1+0x340], R14 ;  /* 0x0003400e01007387 */ /* 0x0001e80000100800 */
[----:B0-----:R-:W2:Y:S01]  /*13170*/  LDL.LU R14, [R1+0x2f4] ;  /* 0x0002f400010e7983 */ /* 0x001ea20000300800 */
[----:B------:R-:W-:Y:S02]  /*13180*/  IADD3 R8, P3, R8, UR9, RZ ;  /* 0x0000000908087c10 */ /* 0x000fe4000ff7e0ff */
[----:B------:R-:W-:Y:S02]  /*13190*/  IADD3 R9, P4, R9, UR9, RZ ;  /* 0x0000000909097c10 */ /* 0x000fe4000ff9e0ff */
[----:B------:R-:W-:Y:S01]  /*131a0*/  IADD3.X R10, R10, UR6, RZ, P5, !PT ;  /* 0x000000060a0a7c10 */ /* 0x000fe2000affe4ff */
[----:B------:R-:W-:Y:S01]  /*131b0*/  STL [R1+0x31c], R8 ;  /* 0x00031c0801007387 */ /* 0x000fe20000100800 */
[----:B------:R-:W-:-:S02]  /*131c0*/  IADD3 R11, P5, R11, UR9, RZ ;  /* 0x000000090b0b7c10 */ /* 0x000fc4000ffbe0ff */
[----:B---3--:R-:W-:Y:S01]  /*131d0*/  IADD3.X R12, R12, UR6, RZ, P6, !PT ;  /* 0x000000060c0c7c10 */ /* 0x008fe2000b7fe4ff */
[----:B------:R-:W-:Y:S01]  /*131e0*/  STL [R1+0x314], R9 ;  /* 0x0003140901007387 */ /* 0x000fe20000100800 */
[----:B------:R-:W-:-:S03]  /*131f0*/  IADD3 R15, P6, R15, UR8, RZ ;  /* 0x000000080f0f7c10 */ /* 0x000fc6000ffde0ff */
[----:B------:R-:W-:Y:S04]  /*13200*/  STL [R1+0x338], R10 ;  /* 0x0003380a01007387 */ /* 0x000fe80000100800 */
[----:B------:R-:W3:Y:S04]  /*13210*/  LDL.LU R240, [R1+0x318] ;  /* 0x0003180001f07983 */ /* 0x000ee80000300800 */
[----:B------:R-:W-:Y:S04]  /*13220*/  STL [R1+0x30c], R11 ;  /* 0x00030c0b01007387 */ /* 0x000fe80000100800 */
[----:B------:R0:W-:Y:S04]  /*13230*/  STL [R1+0x304], R15 ;  /* 0x0003040f01007387 */ /* 0x0001e80000100800 */
[----:B------:R-:W-:Y:S04]  /*13240*/  STL [R1+0x330], R12 ;  /* 0x0003300c01007387 */ /* 0x000fe80000100800 */
[----:B0-----:R-:W3:Y:S04]  /*13250*/  LDL.LU R15, [R1+0x2ec] ;  /* 0x0002ec00010f7983 */ /* 0x001ee80000300800 */
[----:B------:R-:W3:Y:S04]  /*13260*/  LDL.LU R241, [R1+0x310] ;  /* 0x0003100001f17983 */ /* 0x000ee80000300800 */
[----:B------:R-:W3:Y:S01]  /*13270*/  LDL.LU R242, [R1+0x2e4] ;  /* 0x0002e40001f27983 */ /* 0x000ee20000300800 */
[----:B----4-:R-:W-:-:S03]  /*13280*/  IADD3.X R2, R2, UR6, RZ, P1, !PT ;  /* 0x0000000602027c10 */ /* 0x010fc60008ffe4ff */
        /* <DEDUP_REMOVED lines=16> */
[----:B------:R-:W-:-:S05]  /*13390*/  IADD3 R3, P1, R3, UR8, RZ ;  /* 0x0000000803037c10 */ /* 0x000fca000ff3e0ff */
[----:B------:R0:W-:Y:S04]  /*133a0*/  STL [R1+0x2fc], R3 ;  /* 0x0002fc0301007387 */ /* 0x0001e80000100800 */
[----:B0-----:R-:W4:Y:S04]  /*133b0*/  LDL.LU R3, [R1+0x2a4] ;  /* 0x0002a40001037983 */ /* 0x001f280000300800 */
[----:B------:R-:W4:Y:S01]  /*133c0*/  LDL.LU R8, [R1+0x2c8] ;  /* 0x0002c80001087983 */ /* 0x000f220000300800 */
[----:B------:R-:W-:-:S05]  /*133d0*/  IADD3.X R13, R13, UR6, RZ, P2, !PT ;  /* 0x000000060d0d7c10 */ /* 0x000fca00097fe4ff */
[----:B------:R0:W-:Y:S04]  /*133e0*/  STL [R1+0x320], R13 ;  /* 0x0003200d01007387 */ /* 0x0001e80000100800 */
[----:B0-----:R-:W4:Y:S04]  /*133f0*/  LDL.LU R13, [R1+0x298] ;  /* 0x00029800010d7983 */ /* 0x001f280000300800 */
[----:B------:R-:W4:Y:S04]  /*13400*/  LDL.LU R9, [R1+0x2c0] ;  /* 0x0002c00001097983 */ /* 0x000f280000300800 */
[----:B------:R-:W4:Y:S04]  /*13410*/  LDL.LU R10, [R1+0x290] ;  /* 0x00029000010a7983 */ /* 0x000f280000300800 */
[----:B------:R-:W4:Y:S01]  /*13420*/  LDL.LU R11, [R1+0x2b8] ;  /* 0x0002b800010b7983 */ /* 0x000f220000300800 */
[----:B--2---:R-:W-:-:S05]  /*13430*/  IADD3 R14, P2, R14, UR8, RZ ;  /* 0x000000080e0e7c10 */ /* 0x004fca000ff5e0ff */
[----:B------:R0:W-:Y:S04]  /*13440*/  STL [R1+0x2f4], R14 ;  /* 0x0002f40e01007387 */ /* 0x0001e80000100800 */
[----:B------:R-:W2:Y:S04]  /*13450*/  LDL.LU R12, [R1+0x288] ;  /* 0x00028800010c7983 */ /* 0x000ea80000300800 */
[----:B0-----:R-:W2:Y:S01]  /*13460*/  LDL.LU R14, [R1+0x2b0] ;  /* 0x0002b000010e7983 */ /* 0x001ea20000300800 */
[----:B---3--:R-:W-:Y:S02]  /*13470*/  IADD3.X R240, R240, UR6, RZ, P3, !PT ;  /* 0x00000006f0f07c10 */ /* 0x008fe40009ffe4ff */
[----:B------:R-:W-:-:S02]  /*13480*/  IADD3 R15, P3, R15, UR8, RZ ;  /* 0x000000080f0f7c10 */ /* 0x000fc4000ff7e0ff */
[----:B------:R-:W-:-:S03]  /*13490*/  IADD3.X R241, R241, UR6, RZ, P4, !PT ;  /* 0x00000006f1f17c10 */ /* 0x000fc6000a7fe4ff */
[----:B------:R0:W-:Y:S01]  /*134a0*/  STL [R1+0x2ec], R15 ;  /* 0x0002ec0f01007387 */ /* 0x0001e20000100800 */
[----:B------:R-:W-:Y:S02]  /*134b0*/  IADD3 R242, P4, R242, UR8, RZ ;  /* 0x00000008f2f27c10 */ /* 0x000fe4000ff9e0ff */
[----:B----4-:R-:W-:Y:S01]  /*134c0*/  IADD3.X R243, R243, UR6, RZ, P5, !PT ;  /* 0x00000006f3f37c10 */ /* 0x010fe2000affe4ff */
[----:B0-----:R-:W3:Y:S04]  /*134d0*/  LDL.LU R15, [R1+0x280] ;  /* 0x00028000010f7983 */ /* 0x001ee80000300800 */
        /* <DEDUP_REMOVED lines=21> */
[----:B------:R-:W-:Y:S01]  /*13630*/  STL [R1+0x2c4], R250 ;  /* 0x0002c4fa01007387 */ /* 0x000fe20000100800 */
[----:B------:R-:W-:-:S03]  /*13640*/  IADD3.X R5, R5, UR5, RZ, P5, !PT ;  /* 0x0000000505057c10 */ /* 0x000fc6000affe4ff */
[----:B------:R-:W-:Y:S01]  /*13650*/  STL [R1+0x2e8], R251 ;  /* 0x0002e8fb01007387 */ /* 0x000fe20000100800 */
[----:B------:R-:W-:-:S03]  /*13660*/  IADD3 R6, P5, R6, UR8, RZ ;  /* 0x0000000806067c10 */ /* 0x000fc6000ffbe0ff */
[----:B------:R0:W-:Y:S01]  /*13670*/  STL [R1+0x2b4], R2 ;  /* 0x0002b40201007387 */ /* 0x0001e20000100800 */
[----:B------:R-:W-:-:S03]  /*13680*/  IADD3.X R7, R7, UR5, RZ, P6, !PT ;  /* 0x0000000507077c10 */ /* 0x000fc6000b7fe4ff */
[----:B------:R-:W-:Y:S04]  /*13690*/  STL [R1+0x2bc], R252 ;  /* 0x0002bcfc01007387 */ /* 0x000fe80000100800 */
[----:B0-----:R-:W4:Y:S04]  /*136a0*/  LDL.LU R2, [R1+0x2a8] ;  /* 0x0002a80001027983 */ /* 0x001f280000300800 */
[----:B------:R-:W-:Y:S01]  /*136b0*/  STL [R1+0x2e0], R4 ;  /* 0x0002e00401007387 */ /* 0x000fe20000100800 */
[----:B------:R-:W-:-:S03]  /*136c0*/  IADD3 R3, P6, R3, UR8, RZ ;  /* 0x0000000803037c10 */ /* 0x000fc6000ffde0ff */
[----:B------:R-:W-:Y:S01]  /*136d0*/  STL [R1+0x2d8], R5 ;  /* 0x0002d80501007387 */ /* 0x000fe20000100800 */
[----:B------:R-:W-:-:S03]  /*136e0*/  IADD3.X R8, R8, UR5, RZ, P1, !PT ;  /* 0x0000000508087c10 */ /* 0x000fc60008ffe4ff */
[----:B------:R0:W-:Y:S04]  /*136f0*/  STL [R1+0x2a4], R3 ;  /* 0x0002a40301007387 */ /* 0x0001e80000100800 */
[----:B------:R-:W-:Y:S04]  /*13700*/  STL [R1+0x2ac], R6 ;  /* 0x0002ac0601007387 */ /* 0x000fe80000100800 */
[----:B0-----:R-:W4:Y:S01]  /*13710*/  LDL.LU R3, [R1+0x278] ;  /* 0x0002780001037983 */ /* 0x001f220000300800 */
[----:B------:R-:W-:-:S03]  /*13720*/  IADD3 R13, P1, R13, UR8, RZ ;  /* 0x000000080d0d7c10 */ /* 0x000fc6000ff3e0ff */
[----:B------:R-:W-:Y:S01]  /*13730*/  STL [R1+0x2d0], R7 ;  /* 0x0002d00701007387 */ /* 0x000fe20000100800 */
[----:B------:R-:W-:-:S03]  /*13740*/  IADD3.X R9, R9, UR5, RZ, P2, !PT ;  /* 0x0000000509097c10 */ /* 0x000fc600097fe4ff */
[----:B------:R0:W-:Y:S01]  /*13750*/  STL [R1+0x298], R13 ;  /* 0x0002980d01007387 */ /* 0x0001e20000100800 */
[----:B------:R-:W-:Y:S02]  /*13760*/  IADD3 R10, P2, R10, UR8, RZ ;  /* 0x000000080a0a7c10 */ /* 0x000fe4000ff5e0ff */
[----:B------:R-:W-:Y:S01]  /*13770*/  IADD3.X R11, R11, UR5, RZ, P3, !PT ;  /* 0x000000050b0b7c10 */ /* 0x000fe20009ffe4ff */
[----:B0-----:R-:W4:Y:S04]  /*13780*/  LDL.LU R13, [R1+0x2a0] ;  /* 0x0002a000010d7983 */ /* 0x001f280000300800 */
[----:B------:R-:W-:Y:S04]  /*13790*/  STL [R1+0x2c8], R8 ;  /* 0x0002c80801007387 */ /* 0x000fe80000100800 */
[----:B------:R-:W-:Y:S04]  /*137a0*/  STL [R1+0x2c0], R9 ;  /* 0x0002c00901007387 */ /* 0x000fe80000100800 */
[----:B------:R-:W-:Y:S01]  /*137b0*/  STL [R1+0x290], R10 ;  /* 0x0002900a01007387 */ /* 0x000fe20000100800 */
[----:B--2---:R-:W-:-:S05]  /*137c0*/  IADD3.X R14, R14, UR5, RZ, P4, !PT ;  /* 0x000000050e0e7c10 */ /* 0x004fca000a7fe4ff */
[----:B------:R0:W-:Y:S04]  /*137d0*/  STL [R1+0x2b0], R14 ;  /* 0x0002b00e01007387 */ /* 0x0001e80000100800 */
[----:B------:R-:W-:Y:S04]  /*137e0*/  STL [R1+0x2b8], R11 ;  /* 0x0002b80b01007387 */ /* 0x000fe80000100800 */
[----:B0-----:R-:W2:Y:S01]  /*137f0*/  LDL.LU R14, [R1+0x270] ;  /* 0x00027000010e7983 */ /* 0x001ea20000300800 */
[----:B------:R-:W-:-:S05]  /*13800*/  IADD3 R12, P3, R12, UR8, RZ ;  /* 0x000000080c0c7c10 */ /* 0x000fca000ff7e0ff */
[----:B------:R-:W-:Y:S04]  /*13810*/  STL [R1+0x288], R12 ;  /* 0x0002880c01007387 */ /* 0x000fe80000100800 */
[----:B------:R-:W2:Y:S04]  /*13820*/  LDL.LU R240, [R1+0x294] ;  /* 0x0002940001f07983 */ /* 0x000ea80000300800 */
[----:B------:R-:W2:Y:S04]  /*13830*/  LDL.LU R241, [R1+0x268] ;  /* 0x0002680001f17983 */ /* 0x000ea80000300800 */
[----:B------:R-:W2:Y:S01]  /*13840*/  LDL.LU R242, [R1+0x28c] ;  /* 0x00028c0001f27983 */ /* 0x000ea20000300800 */
[----:B---3--:R-:W-:-:S05]  /*13850*/  IADD3 R15, P4, R15, UR8, RZ ;  /* 0x000000080f0f7c10 */ /* 0x008fca000ff9e0ff */
[----:B------:R0:W-:Y:S04]  /*13860*/  STL [R1+0x280], R15 ;  /* 0x0002800f01007387 */ /* 0x0001e80000100800 */
[----:B------:R-:W3:Y:S04]  /*13870*/  LDL.LU R243, [R1+0x260] ;  /* 0x0002600001f37983 */ /* 0x000ee80000300800 */
        /* <DEDUP_REMOVED lines=9> */
[----:B0-----:R-:W3:Y:S04]  /*13910*/  LDL.LU R15, [R1+0x238] ;  /* 0x00023800010f7983 */ /* 0x001ee80000300800 */
[----:B------:R-:W3:Y:S04]  /*13920*/  LDL.LU R4, [R1+0x25c] ;  /* 0x00025c0001047983 */ /* 0x000ee80000300800 */
[----:B------:R-:W3:Y:S04]  /*13930*/  LDL.LU R5, [R1+0x230] ;  /* 0x0002300001057983 */ /* 0x000ee80000300800 */
[----:B------:R-:W3:Y:S01]  /*13940*/  LDL.LU R6, [R1+0x254] ;  /* 0x0002540001067983 */ /* 0x000ee20000300800 */
[----:B----4-:R-:W-:-:S05]  /*13950*/  IADD3.X R2, R2, UR5, RZ, P5, !PT ;  /* 0x0000000502027c10 */ /* 0x010fca000affe4ff */
[----:B------:R0:W-:Y:S04]  /*13960*/  STL [R1+0x2a8], R2 ;  /* 0x0002a80201007387 */ /* 0x0001e80000100800 */
[----:B0-----:R-:W4:Y:S04]  /*13970*/  LDL.LU R2, [R1+0x228] ;  /* 0x0002280001027983 */ /* 0x001f280000300800 */
[----:B------:R-:W4:Y:S01]  /*13980*/  LDL.LU R7, [R1+0x24c] ;  /* 0x00024c0001077983 */ /* 0x000f220000300800 */
[----:B------:R-:W-:-:S05]  /*13990*/  IADD3 R3, P5, R3, UR8, RZ ;  /* 0x0000000803037c10 */ /* 0x000fca000ffbe0ff */
[----:B------:R0:W-:Y:S04]  /*139a0*/  STL [R1+0x278], R3 ;  /* 0x0002780301007387 */ /* 0x0001e80000100800 */
[----:B0-----:R-:W4:Y:S04]  /*139b0*/  LDL.LU R3, [R1+0x220] ;  /* 0x0002200001037983 */ /* 0x001f280000300800 */
[----:B------:R-:W4:Y:S01]  /*139c0*/  LDL.LU R8, [R1+0x244] ;  /* 0x0002440001087983 */ /* 0x000f220000300800 */
[----:B------:R-:W-:-:S03]  /*139d0*/  IADD3.X R13, R13, UR5, RZ, P6, !PT ;  /* 0x000000050d0d7c10 */ /* 0x000fc6000b7fe4ff */
[----:B------:R-:W4:Y:S04]  /*139e0*/  LDL.LU R9, [R1+0x218] ;  /* 0x0002180001097983 */ /* 0x000f280000300800 */
[----:B------:R-:W4:Y:S04]  /*139f0*/  LDL.LU R10, [R1+0x23c] ;  /* 0x00023c00010a7983 */ /* 0x000f280000300800 */
[----:B------:R0:W-:Y:S04]  /*13a00*/  STL [R1+0x2a0], R13 ;  /* 0x0002a00d01007387 */ /* 0x0001e80000100800 */
[----:B------:R-:W4:Y:S04]  /*13a10*/  LDL.LU R11, [R1+0x210] ;  /* 0x00021000010b7983 */ /* 0x000f280000300800 */
[----:B0-----:R-:W4:Y:S04]  /*13a20*/  LDL.LU R13, [R1+0x234] ;  /* 0x00023400010d7983 */ /* 0x001f280000300800 */
[----:B------:R-:W4:Y:S01]  /*13a30*/  LDL.LU R12, [R1+0x208] ;  /* 0x00020800010c7983 */ /* 0x000f220000300800 */
[----:B--2---:R-:W-:-:S05]  /*13a40*/  IADD3 R14, P6, R14, UR8, RZ ;  /* 0x000000080e0e7c10 */ /* 0x004fca000ffde0ff */
[----:B------:R0:W-:Y:S04]  /*13a50*/  STL [R1+0x270], R14 ;  /* 0x0002700e01007387 */ /* 0x0001e80000100800 */
[----:B0-----:R-:W2:Y:S01]  /*13a60*/  LDL.LU R14, [R1+0x22c] ;  /* 0x00022c00010e7983 */ /* 0x001ea20000300800 */
[----:B------:R-:W-:Y:S02]  /*13a70*/  IADD3.X R240, R240, UR5, RZ, P1, !PT ;  /* 0x00000005f0f07c10 */ /* 0x000fe40008ffe4ff */
[----:B------:R-:W-:Y:S02]  /*13a80*/  IADD3 R241, P1, R241, UR8, RZ ;  /* 0x00000008f1f17c10 */ /* 0x000fe4000ff3e0ff */
[----:B------:R-:W-:Y:S01]  /*13a90*/  IADD3.X R242, R242, UR5, RZ, P2, !PT ;  /* 0x00000005f2f27c10 */ /* 0x000fe200097fe4ff */
[----:B------:R-:W-:Y:S04]  /*13aa0*/  STL [R1+0x294], R240 ;  /* 0x000294f001007387 */ /* 0x000fe80000100800 */
[----:B------:R-:W-:Y:S04]  /*13ab0*/  STL [R1+0x268], R241 ;  /* 0x000268f101007387 */ /* 0x000fe80000100800 */
[----:B------:R-:W-:Y:S01]  /*13ac0*/  STL [R1+0x28c], R242 ;  /* 0x00028cf201007387 */ /* 0x000fe20000100800 */
[----:B---3--:R-:W-:-:S02]  /*13ad0*/  IADD3 R243, P2, R243, UR8, RZ ;  /* 0x00000008f3f37c10 */ /* 0x008fc4000ff5e0ff */
        /* <DEDUP_REMOVED lines=17> */
[----:B------:R-:W-:Y:S01]  /*13bf0*/  STL [R1+0x26c], R250 ;  /* 0x00026cfa01007387 */ /* 0x000fe20000100800 */
[----:B------:R-:W-:-:S03]  /*13c00*/  IADD3.X R4, R4, UR5, RZ, P2, !PT ;  /* 0x0000000504047c10 */ /* 0x000fc600097fe4ff */
[----:B------:R0:W-:Y:S01]  /*13c10*/  STL [R1+0x238], R15 ;  /* 0x0002380f01007387 */ /* 0x0001e20000100800 */
[----:B------:R-:W-:-:S03]  /*13c20*/  IADD3 R5, P2, R5, UR8, RZ ;  /* 0x0000000805057c10 */ /* 0x000fc6000ff5e0ff */
[----:B------:R-:W-:Y:S01]  /*13c30*/  STL [R1+0x240], R251 ;  /* 0x000240fb01007387 */ /* 0x000fe20000100800 */
[----:B------:R-:W-:-:S03]  /*13c40*/  IADD3.X R6, R6, UR5, RZ, P3, !PT ;  /* 0x0000000506067c10 */ /* 0x000fc60009ffe4ff */
[----:B0-----:R-:W3:Y:S04]  /*13c50*/  LDL.LU R15, [R1+0x200] ;  /* 0x00020000010f7983 */ /* 0x001ee80000300800 */
[----:B------:R-:W-:Y:S04]  /*13c60*/  STL [R1+0x264], R252 ;  /* 0x000264fc01007387 */ /* 0x000fe80000100800 */
[----:B------:R-:W-:Y:S01]  /*13c70*/  STL [R1+0x25c], R4 ;  /* 0x00025c0401007387 */ /* 0x000fe20000100800 */
[----:B----4-:R-:W-:Y:S02]  /*13c80*/  IADD3 R2, P3, R2, UR8, RZ ;  /* 0x0000000802027c10 */ /* 0x010fe4000ff7e0ff */
[----:B------:R-:W-:-:S03]  /*13c90*/  IADD3.X R7, R7, UR5, RZ, P4, !PT ;  /* 0x0000000507077c10 */ /* 0x000fc6000a7fe4ff */
[----:B------:R0:W-:Y:S04]  /*13ca0*/  STL [R1+0x228], R2 ;  /* 0x0002280201007387 */ /* 0x0001e80000100800 */
[----:B------:R-:W-:Y:S04]  /*13cb0*/  STL [R1+0x230], R5 ;  /* 0x0002300501007387 */ /* 0x000fe80000100800 */
[----:B0-----:R-:W4:Y:S04]  /*13cc0*/  LDL.LU R2, [R1+0x224] ;  /* 0x0002240001027983 */ /* 0x001f280000300800 */
[----:B------:R-:W-:Y:S01]  /*13cd0*/  STL [R1+0x254], R6 ;  /* 0x0002540601007387 */ /* 0x000fe20000100800 */
[----:B------:R-:W-:-:S02]  /*13ce0*/  IADD3 R3, P4, R3, UR8, RZ ;  /* 0x0000000803037c10 */ /* 0x000fc4000ff9e0ff */
        /* <DEDUP_REMOVED lines=11> */
[----:B------:R0:W-:Y:S04]  /*13da0*/  STL [R1+0x234], R13 ;  /* 0x0002340d01007387 */ /* 0x0001e80000100800 */
[----:B------:R-:W-:Y:S04]  /*13db0*/  STL [R1+0x23c], R10 ;  /* 0x00023c0a01007387 */ /* 0x000fe80000100800 */
[----:B0-----:R-:W4:Y:S04]  /*13dc0*/  LDL.LU R13, [R1+0x21c] ;  /* 0x00021c00010d7983 */ /* 0x001f280000300800 */
[----:B------:R-:W-:Y:S04]  /*13dd0*/  STL [R1+0x210], R11 ;  /* 0x0002100b01007387 */ /* 0x000fe80000100800 */
[----:B------:R-:W4:Y:S04]  /*13de0*/  LDL.LU R240, [R1+0x1f0] ;  /* 0x0001f00001f07983 */ /* 0x000f280000300800 */
[----:B------:R-:W4:Y:S04]  /*13df0*/  LDL.LU R241, [R1+0x214] ;  /* 0x0002140001f17983 */ /* 0x000f280000300800 */
[----:B------:R-:W-:Y:S04]  /*13e00*/  STL [R1+0x208], R12 ;  /* 0x0002080c01007387 */ /* 0x000fe80000100800 */
[----:B------:R-:W4:Y:S01]  /*13e10*/  LDL.LU R242, [R1+0x1e8] ;  /* 0x0001e80001f27983 */ /* 0x000f220000300800 */
[----:B--2---:R-:W-:-:S05]  /*13e20*/  IADD3.X R14, R14, UR5, RZ, P2, !PT ;  /* 0x000000050e0e7c10 */ /* 0x004fca00097fe4ff */
[----:B------:R0:W-:Y:S04]  /*13e30*/  STL [R1+0x22c], R14 ;  /* 0x00022c0e01007387 */ /* 0x0001e80000100800 */
[----:B------:R-:W2:Y:S04]  /*13e40*/  LDL.LU R243, [R1+0x20c] ;  /* 0x00020c0001f37983 */ /* 0x000ea80000300800 */
        /* <DEDUP_REMOVED lines=9> */
[----:B0-----:R-:W2:Y:S04]  /*13ee0*/  LDL.LU R14, [R1+0x1e4] ;  /* 0x0001e400010e7983 */ /* 0x001ea80000300800 */
[----:B------:R-:W2:Y:S04]  /*13ef0*/  LDL.LU R4, [R1+0x1b8] ;  /* 0x0001b80001047983 */ /* 0x000ea80000300800 */
[----:B------:R-:W2:Y:S04]  /*13f00*/  LDL.LU R5, [R1+0x1dc] ;  /* 0x0001dc0001057983 */ /* 0x000ea80000300800 */
[----:B------:R-:W2:Y:S01]  /*13f10*/  LDL.LU R6, [R1+0x1b0] ;  /* 0x0001b00001067983 */ /* 0x000ea20000300800 */
[----:B---3--:R-:W-:-:S05]  /*13f20*/  IADD3 R15, P2, R15, UR8, RZ ;  /* 0x000000080f0f7c10 */ /* 0x008fca000ff5e0ff */
[----:B------:R0:W-:Y:S04]  /*13f30*/  STL [R1+0x200], R15 ;  /* 0x0002000f01007387 */ /* 0x0001e80000100800 */
[----:B0-----:R-:W3:Y:S04]  /*13f40*/  LDL.LU R15, [R1+0x1d4] ;  /* 0x0001d400010f7983 */ /* 0x001ee80000300800 */
[----:B------:R-:W3:Y:S01]  /*13f50*/  LDL.LU R7, [R1+0x1a8] ;  /* 0x0001a80001077983 */ /* 0x000ee20000300800 */
[----:B----4-:R-:W-:-:S05]  /*13f60*/  IADD3.X R2, R2, UR5, RZ, P3, !PT ;  /* 0x0000000502027c10 */ /* 0x010fca0009ffe4ff */
[----:B------:R0:W-:Y:S04]  /*13f70*/  STL [R1+0x224], R2 ;  /* 0x0002240201007387 */ /* 0x0001e80000100800 */
[----:B0-----:R-:W4:Y:S04]  /*13f80*/  LDL.LU R2, [R1+0x1cc] ;  /* 0x0001cc0001027983 */ /* 0x001f280000300800 */
[----:B------:R-:W4:Y:S04]  /*13f90*/  LDL.LU R8, [R1+0x1a0] ;  /* 0x0001a00001087983 */ /* 0x000f280000300800 */
[----:B------:R-:W4:Y:S01]  /*13fa0*/  LDL.LU R9, [R1+0x1c4] ;  /* 0x0001c40001097983 */ /* 0x000f220000300800 */
[----:B------:R-:W-:-:S03]  /*13fb0*/  IADD3 R3, P3, R3, UR8, RZ ;  /* 0x0000000803037c10 */ /* 0x000fc6000ff7e0ff */
[----:B------:R-:W4:Y:S04]  /*13fc0*/  LDL.LU R10, [R1+0x198] ;  /* 0x00019800010a7983 */ /* 0x000f280000300800 */
[----:B------:R0:W-:Y:S04]  /*13fd0*/  STL [R1+0x1f8], R3 ;  /* 0x0001f80301007387 */ /* 0x0001e80000100800 */
[----:B------:R-:W4:Y:S04]  /*13fe0*/  LDL.LU R11, [R1+0x1bc] ;  /* 0x0001bc00010b7983 */ /* 0x000f280000300800 */
[----:B0-----:R-:W4:Y:S04]  /*13ff0*/  LDL.LU R3, [R1+0x190] ;  /* 0x0001900001037983 */ /* 0x001f280000300800 */
[----:B------:R-:W4:Y:S01]  /*14000*/  LDL.LU R12, [R1+0x1b4] ;  /* 0x0001b400010c7983 */ /* 0x000f220000300800 */
[----:B------:R-:W-:-:S05]  /*14010*/  IADD3.X R13, R13, UR5, RZ, P4, !PT ;  /* 0x000000050d0d7c10 */ /* 0x000fca000a7fe4ff */
[----:B------:R0:W-:Y:S01]  /*14020*/  STL [R1+0x21c], R13 ;  /* 0x00021c0d01007387 */ /* 0x0001e20000100800 */
[----:B------:R-:W-:Y:S02]  /*14030*/  IADD3 R240, P4, R240, UR8, RZ ;  /* 0x00000008f0f07c10 */ /* 0x000fe4000ff9e0ff */
[----:B------:R-:W-:Y:S01]  /*14040*/  IADD3.X R241, R241, UR5, RZ, P5, !PT ;  /* 0x00000005f1f17c10 */ /* 0x000fe2000affe4ff */
[----:B0-----:R-:W4:Y:S01]  /*14050*/  LDL.LU R13, [R1+0x188] ;  /* 0x00018800010d7983 */ /* 0x001f220000300800 */
[----:B------:R-:W-:-:S03]  /*14060*/  IADD3 R242, P5, R242, UR8, RZ ;  /* 0x00000008f2f27c10 */ /* 0x000fc6000ffbe0ff */
[----:B------:R-:W-:Y:S04]  /*14070*/  STL [R1+0x1f0], R240 ;  /* 0x0001f0f001007387 */ /* 0x000fe80000100800 */
[----:B------:R-:W-:Y:S04]  /*14080*/  STL [R1+0x214], R241 ;  /* 0x000214f101007387 */ /* 0x000fe80000100800 */
[----:B------:R-:W-:Y:S01]  /*14090*/  STL [R1+0x1e8], R242 ;  /* 0x0001e8f201007387 */ /* 0x000fe20000100800 */
[----:B--2---:R-:W-:Y:S02]  /*140a0*/  IADD3.X R243, R243, UR5, RZ, P6, !PT ;  /* 0x00000005f3f37c10 */ /* 0x004fe4000b7fe4ff */
        /* <DEDUP_REMOVED lines=16> */
[----:B------:R-:W-:-:S05]  /*141b0*/  IADD3.X R14, R14, UR5, RZ, P5, !PT ;  /* 0x000000050e0e7c10 */ /* 0x000fca000affe4ff */
[----:B------:R0:W-:Y:S04]  /*141c0*/  STL [R1+0x1e4], R14 ;  /* 0x0001e40e01007387 */ /* 0x0001e80000100800 */
[----:B------:R-:W-:Y:S04]  /*141d0*/  STL [R1+0x1ec], R251 ;  /* 0x0001ecfb01007387 */ /* 0x000fe80000100800 */
[----:B0-----:R-:W2:Y:S01]  /*141e0*/  LDL.LU R14, [R1+0x1ac] ;  /* 0x0001ac00010e7983 */ /* 0x001ea20000300800 */
[----:B------:R-:W-:Y:S02]  /*141f0*/  IADD3 R252, P4, R252, UR8, RZ ;  /* 0x00000008fcfc7c10 */ /* 0x000fe4000ff9e0ff */
[----:B------:R-:W-:-:S02]  /*14200*/  IADD3 R4, P5, R4, UR8, RZ ;  /* 0x0000000804047c10 */ /* 0x000fc4000ffbe0ff */
[----:B------:R-:W-:Y:S01]  /*14210*/  IADD3.X R5, R5, UR5, RZ, P6, !PT ;  /* 0x0000000505057c10 */ /* 0x000fe2000b7fe4ff */
[----:B------:R-:W-:Y:S01]  /*14220*/  STL [R1+0x1c0], R252 ;  /* 0x0001c0fc01007387 */ /* 0x000fe20000100800 */
[----:B------:R-:W-:-:S03]  /*14230*/  IADD3 R6, P6, R6, UR8, RZ ;  /* 0x0000000806067c10 */ /* 0x000fc6000ffde0ff */
[----:B------:R-:W-:Y:S01]  /*14240*/  STL [R1+0x1b8], R4 ;  /* 0x0001b80401007387 */ /* 0x000fe20000100800 */
[----:B---3--:R-:W-:Y:S02]  /*14250*/  IADD3.X R15, R15, UR5, RZ, P1, !PT ;  /* 0x000000050f0f7c10 */ /* 0x008fe40008ffe4ff */
[----:B------:R-:W-:-:S03]  /*14260*/  IADD3 R7, P1, R7, UR8, RZ ;  /* 0x0000000807077c10 */ /* 0x000fc6000ff3e0ff */
[----:B------:R0:W-:Y:S04]  /*14270*/  STL [R1+0x1d4], R15 ;  /* 0x0001d40f01007387 */ /* 0x0001e80000100800 */
[----:B------:R-:W-:Y:S04]  /*14280*/  STL [R1+0x1dc], R5 ;  /* 0x0001dc0501007387 */ /* 0x000fe80000100800 */
[----:B0-----:R-:W3:Y:S04]  /*14290*/  LDL.LU R15, [R1+0x180] ;  /* 0x00018000010f7983 */ /* 0x001ee80000300800 */
[----:B------:R-:W-:Y:S01]  /*142a0*/  STL [R1+0x1b0], R6 ;  /* 0x0001b00601007387 */ /* 0x000fe20000100800 */
[----:B----4-:R-:W-:-:S02]  /*142b0*/  IADD3.X R2, R2, UR5, RZ, P2, !PT ;  /* 0x0000000502027c10 */ /* 0x010fc400097fe4ff */
[----:B------:R-:W-:-:S03]  /*142c0*/  IADD3 R8, P2, R8, UR8, RZ ;  /* 0x0000000808087c10 */ /* 0x000fc6000ff5e0ff */
[----:B------:R0:W-:Y:S01]  /*142d0*/  STL [R1+0x1cc], R2 ;  /* 0x0001cc0201007387 */ /* 0x0001e20000100800 */
[----:B------:R-:W-:Y:S02]  /*142e0*/  IADD3.X R9, R9, UR5, RZ, P3, !PT ;  /* 0x0000000509097c10 */ /* 0x000fe40009ffe4ff */
[----:B------:R-:W-:Y:S01]  /*142f0*/  IADD3 R10, P3, R10, UR8, RZ ;  /* 0x000000080a0a7c10 */ /* 0x000fe2000ff7e0ff */
[----:B0-----:R-:W4:Y:S01]  /*14300*/  LDL.LU R2, [R1+0x1a4] ;  /* 0x0001a40001027983 */ /* 0x001f220000300800 */
[----:B------:R-:W-:-:S03]  /*14310*/  IADD3.X R11, R11, UR5, RZ, P4, !PT ;  /* 0x000000050b0b7c10 */ /* 0x000fc6000a7fe4ff */
[----:B------:R-:W-:Y:S01]  /*14320*/  STL [R1+0x1a8], R7 ;  /* 0x0001a80701007387 */ /* 0x000fe20000100800 */
[----:B------:R-:W-:-:S03]  /*14330*/  IADD3 R3, P4, R3, UR8, RZ ;  /* 0x0000000803037c10 */ /* 0x000fc6000ff9e0ff */
[----:B------:R-:W-:Y:S04]  /*14340*/  STL [R1+0x1a0], R8 ;  /* 0x0001a00801007387 */ /* 0x000fe80000100800 */
[----:B------:R-:W-:Y:S01]  /*14350*/  STL [R1+0x1c4], R9 ;  /* 0x0001c40901007387 */ /* 0x000fe20000100800 */
[----:B------:R-:W-:-:S03]  /*14360*/  IADD3.X R12, R12, UR5, RZ, P5, !PT ;  /* 0x000000050c0c7c10 */ /* 0x000fc6000affe4ff */
[----:B------:R0:W-:Y:S04]  /*14370*/  STL [R1+0x190], R3 ;  /* 0x0001900301007387 */ /* 0x0001e80000100800 */
[----:B------:R1:W-:Y:S04]  /*14380*/  STL [R1+0x198], R10 ;  /* 0x0001980a01007387 */ /* 0x0003e80000100800 */
[----:B0-----:R-:W4:Y:S04]  /*14390*/  LDL.LU R3, [R1+0x178] ;  /* 0x0001780001037983 */ /* 0x001f280000300800 */
[----:B------:R0:W-:Y:S01]  /*143a0*/  STL [R1+0x1bc], R11 ;  /* 0x0001bc0b01007387 */ /* 0x0001e20000100800 */
[----:B------:R-:W-:-:S03]  /*143b0*/  IADD3 R13, P5, R13, UR8, RZ ;  /* 0x000000080d0d7c10 */ /* 0x000fc6000ffbe0ff */
[----:B------:R-:W4:Y:S04]  /*143c0*/  LDL.LU R240, [R1+0x19c] ;  /* 0x00019c0001f07983 */ /* 0x000f280000300800 */
[----:B------:R-:W4:Y:S04]  /*143d0*/  LDL.LU R241, [R1+0x170] ;  /* 0x0001700001f17983 */ /* 0x000f280000300800 */
[----:B------:R0:W-:Y:S04]  /*143e0*/  STL [R1+0x1b4], R12 ;  /* 0x0001b40c01007387 */ /* 0x0001e80000100800 */
        /* <DEDUP_REMOVED lines=15> */
[----:B------:R-:W4:Y:S01]  /*144e0*/  LDL.LU R7, [R1+0x130] ;  /* 0x0001300001077983 */ /* 0x000f220000300800 */
[----:B--2---:R-:W-:-:S05]  /*144f0*/  IADD3.X R14, R14, UR5, RZ, P6, !PT ;  /* 0x000000050e0e7c10 */ /* 0x004fca000b7fe4ff */
[----:B------:R2:W-:Y:S04]  /*14500*/  STL [R1+0x1ac], R14 ;  /* 0x0001ac0e01007387 */ /* 0x0005e80000100800 */
[----:B------:R-:W2:Y:S04]  /*14510*/  LDL.LU R8, [R1+0x154] ;  /* 0x0001540001087983 */ /* 0x000ea80000300800 */
[----:B------:R-:W2:Y:S04]  /*14520*/  LDL.LU R9, [R1+0x14c] ;  /* 0x00014c0001097983 */ /* 0x000ea80000300800 */
[----:B-1----:R-:W2:Y:S01]  /*14530*/  LDL.LU R10, [R1+0x120] ;  /* 0x00012000010a7983 */ /* 0x002ea20000300800 */
[----:B---3--:R-:W-:-:S05]  /*14540*/  IADD3 R15, P6, R15, UR8, RZ ;  /* 0x000000080f0f7c10 */ /* 0x008fca000ffde0ff */
[----:B------:R1:W-:Y:S04]  /*14550*/  STL [R1+0x180], R15 ;  /* 0x0001800f01007387 */ /* 0x0003e80000100800 */
[----:B0-----:R-:W3:Y:S04]  /*14560*/  LDL.LU R11, [R1+0x118] ;  /* 0x00011800010b7983 */ /* 0x001ee80000300800 */
[----:B------:R-:W3:Y:S04]  /*14570*/  LDL.LU R12, [R1+0x13c] ;  /* 0x00013c00010c7983 */ /* 0x000ee80000300800 */
[----:B------:R-:W3:Y:S01]  /*14580*/  LDL.LU R13, [R1+0x110] ;  /* 0x00011000010d7983 */ /* 0x000ee20000300800 */
[----:B----4-:R-:W-:-:S05]  /*14590*/  IADD3.X R2, R2, UR5, RZ, P1, !PT ;  /* 0x0000000502027c10 */ /* 0x010fca0008ffe4ff */
[----:B------:R0:W-:Y:S04]  /*145a0*/  STL [R1+0x1a4], R2 ;  /* 0x0001a40201007387 */ /* 0x0001e80000100800 */
[----:B--2---:R-:W2:Y:S04]  /*145b0*/  LDL.LU R14, [R1+0x134] ;  /* 0x00013400010e7983 */ /* 0x004ea80000300800 */
[----:B-1----:R-:W4:Y:S04]  /*145c0*/  LDL.LU R15, [R1+0x108] ;  /* 0x00010800010f7983 */ /* 0x002f280000300800 */
[----:B0-----:R-:W4:Y:S01]  /*145d0*/  LDL.LU R2, [R1+0x124] ;  /* 0x0001240001027983 */ /* 0x001f220000300800 */
[----:B------:R-:W-:-:S05]  /*145e0*/  IADD3 R3, P1, R3, UR8, RZ ;  /* 0x0000000803037c10 */ /* 0x000fca000ff3e0ff */
[----:B------:R0:W-:Y:S01]  /*145f0*/  STL [R1+0x178], R3 ;  /* 0x0001780301007387 */ /* 0x0001e20000100800 */
[----:B------:R-:W-:Y:S02]  /*14600*/  IADD3.X R240, R240, UR5, RZ, P2, !PT ;  /* 0x00000005f0f07c10 */ /* 0x000fe400097fe4ff */
[----:B------:R-:W-:Y:S01]  /*14610*/  IADD3 R241, P2, R241, UR8, RZ ;  /* 0x00000008f1f17c10 */ /* 0x000fe2000ff5e0ff */
[----:B0-----:R-:W4:Y:S01]  /*14620*/  LDL.LU R3, [R1+0x11c] ;  /* 0x00011c0001037983 */ /* 0x001f220000300800 */
[----:B------:R-:W-:-:S03]  /*14630*/  IADD3.X R242, R242, UR5, RZ, P3, !PT ;  /* 0x00000005f2f27c10 */ /* 0x000fc60009ffe4ff */
[----:B------:R-:W-:Y:S04]  /*14640*/  STL [R1+0x19c], R240 ;  /* 0x00019cf001007387 */ /* 0x000fe80000100800 */
        /* <DEDUP_REMOVED lines=24> */
[----:B------:R-:W-:-:S03]  /*147d0*/  IADD3 R5, P3, R5, UR8, RZ ;  /* 0x0000000805057c10 */ /* 0x000fc6000ff7e0ff */
[----:B------:R-:W-:Y:S01]  /*147e0*/  STL [R1+0x16c], R252 ;  /* 0x00016cfc01007387 */ /* 0x000fe20000100800 */
[----:B------:R-:W-:-:S03]  /*147f0*/  IADD3.X R6, R6, UR5, RZ, P4, !PT ;  /* 0x0000000506067c10 */ /* 0x000fc6000a7fe4ff */
[----:B0-----:R-:W4:Y:S01]  /*14800*/  LDL.LU R17, [R1+0x738] ;  /* 0x0007380001117983 */ /* 0x001f220000300800 */
[----:B------:R-:W-:-:S03]  /*14810*/  IADD3 R7, P4, R7, UR8, RZ ;  /* 0x0000000807077c10 */ /* 0x000fc6000ff9e0ff */
[----:B------:R-:W-:Y:S04]  /*14820*/  STL [R1+0x140], R4 ;  /* 0x0001400401007387 */ /* 0x000fe80000100800 */
[----:B------:R-:W-:Y:S04]  /*14830*/  STL [R1+0x138], R5 ;  /* 0x0001380501007387 */ /* 0x000fe80000100800 */
[----:B------:R-:W-:Y:S01]  /*14840*/  STL [R1+0x15c], R6 ;  /* 0x00015c0601007387 */ /* 0x000fe20000100800 */
[----:B------:R-:W-:Y:S02]  /*14850*/  IADD3.X R8, R8, UR5, RZ, P5, !PT ;  /* 0x0000000508087c10 */ /* 0x000fe4000affe4ff */
[----:B------:R-:W-:-:S05]  /*14860*/  IADD3 R16, P5, R16, UR8, RZ ;  /* 0x0000000810107c10 */ /* 0x000fca000ffbe0ff */
[----:B------:R0:W-:Y:S04]  /*14870*/  STL [R1+0x128], R16 ;  /* 0x0001281001007387 */ /* 0x0001e80000100800 */
[----:B------:R-:W-:Y:S04]  /*14880*/  STL [R1+0x130], R7 ;  /* 0x0001300701007387 */ /* 0x000fe80000100800 */
[----:B0-----:R-:W4:Y:S01]  /*14890*/  LDL.LU R16, [R1+0x734] ;  /* 0x0007340001107983 */ /* 0x001f220000300800 */
[----:B------:R-:W-:Y:S01]  /*148a0*/  WARPGROUP.ARRIVE ;  /* 0x00000000000079c5 */ /* 0x000fe20000000000 */
[----:B------:R-:W-:Y:S01]  /*148b0*/  UMOV UR34, UR42 ;  /* 0x0000002a00227c82 */ /* 0x000fe20008000000 */
[----:B------:R-:W-:-:S04]  /*148c0*/  UMOV UR35, UR43 ;  /* 0x0000002b00237c82 */ /* 0x000fc80008000000 */
[----:B------:R-:W-:Y:S01]  /*148d0*/  QGMMA.64x128x32.F32.E4M3.E4M3 R152, gdesc[UR32], R152, gsb0 ;  /* 0x01e00000209879f3 */ /* 0x000fe20008000898 */
[----:B------:R-:W-:Y:S02]  /*148e0*/  IADD3.X R18, R18, UR5, RZ, P1, !PT ;  /* 0x0000000512127c10 */ /* 0x000fe40008ffe4ff */
[----:B------:R-:W-:Y:S01]  /*148f0*/  IADD3.X R9, R9, UR5, RZ, P6, !PT ;  /* 0x0000000509097c10 */ /* 0x000fe2000b7fe4ff */
[----:B------:R-:W-:Y:S01]  /*14900*/  STL [R1+0x154], R8 ;  /* 0x0001540801007387 */ /* 0x000fe20000100800 */
[----:B------:R-:W-:-:S03]  /*14910*/  IADD3 R10, P6, R10, UR8, RZ ;  /* 0x000000080a0a7c10 */ /* 0x000fc6000ffde0ff */
[----:B------:R0:W-:Y:S04]  /*14920*/  STL [R1+0x144], R18 ;  /* 0x0001441201007387 */ /* 0x0001e80000100800 */
[----:B------:R-:W-:Y:S01]  /*14930*/  STL [R1+0x14c], R9 ;  /* 0x00014c0901007387 */ /* 0x000fe20000100800 */
[----:B---3--:R-:W-:-:S03]  /*14940*/  IADD3 R11, P1, R11, UR8, RZ ;  /* 0x000000080b0b7c10 */ /* 0x008fc6000ff3e0ff */
[----:B0-----:R-:W3:Y:S01]  /*14950*/  LDL.LU R18, [R1+0x730] ;  /* 0x0007300001127983 */ /* 0x001ee20000300800 */
[----:B------:R-:W-:-:S03]  /*14960*/  IADD3.X R12, R12, UR5, RZ, P2, !PT ;  /* 0x000000050c0c7c10 */ /* 0x000fc600097fe4ff */
[----:B------:R-:W-:Y:S01]  /*14970*/  STL [R1+0x120], R10 ;  /* 0x0001200a01007387 */ /* 0x000fe20000100800 */
[----:B------:R-:W-:-:S03]  /*14980*/  IADD3 R13, P2, R13, UR8, RZ ;  /* 0x000000080d0d7c10 */ /* 0x000fc6000ff5e0ff */
[----:B------:R-:W-:Y:S04]  /*14990*/  STL [R1+0x118], R11 ;  /* 0x0001180b01007387 */ /* 0x000fe80000100800 */
[----:B------:R-:W-:Y:S04]  /*149a0*/  STL [R1+0x13c], R12 ;  /* 0x00013c0c01007387 */ /* 0x000fe80000100800 */
[----:B------:R-:W-:Y:S01]  /*149b0*/  STL [R1+0x110], R13 ;  /* 0x0001100d01007387 */ /* 0x000fe20000100800 */
[----:B--2---:R-:W-:Y:S01]  /*149c0*/  IADD3.X R14, R14, UR5, RZ, P3, !PT ;  /* 0x000000050e0e7c10 */ /* 0x004fe20009ffe4ff */
[----:B------:R-:W-:Y:S01]  /*149d0*/  UMOV UR30, UR38 ;  /* 0x00000026001e7c82 */ /* 0x000fe20008000000 */
[----:B------:R-:W-:Y:S01]  /*149e0*/  UMOV UR31, UR39 ;  /* 0x00000027001f7c82 */ /* 0x000fe20008000000 */
[----:B------:R-:W-:-:S02]  /*149f0*/  WARPGROUP.DEPBAR.LE gsb0, 0x0 ;  /* 0x00008000000079c5 */ /* 0x000fc40000010000 */
[----:B------:R-:W-:-:S06]  /*14a00*/  WARPGROUP.ARRIVE ;  /* 0x00000000000079c5 */ /* 0x000fcc0000000000 */
[----:B------:R-:W-:Y:S01]  /*14a10*/  QGMMA.64x128x32.F32.E4M3.E4M3 R152, gdesc[UR28], R152, gsb0 ;  /* 0x01e000001c9879f3 */ /* 0x000fe20008000898 */
[----:B----4-:R-:W-:-:S05]  /*14a20*/  IADD3.X R16, R16, UR5, RZ, P4, !PT ;  /* 0x0000000510107c10 */ /* 0x010fca000a7fe4ff */
[----:B------:R0:W-:Y:S04]  /*14a30*/  STL [R1+0x12c], R16 ;  /* 0x00012c1001007387 */ /* 0x0001e80000100800 */
[----:B------:R-:W-:Y:S04]  /*14a40*/  STL [R1+0x134], R14 ;  /* 0x0001340e01007387 */ /* 0x000fe80000100800 */
[----:B0-----:R-:W2:Y:S01]  /*14a50*/  LDL.LU R16, [R1+0x72c] ;  /* 0x00072c0001107983 */ /* 0x001ea20000300800 */
[----:B------:R-:W-:Y:S02]  /*14a60*/  WARPGROUP.DEPBAR.LE gsb0, 0x0 ;  /* 0x00008000000079c5 */ /* 0x000fe40000010000 */
[----:B------:R-:W-:Y:S01]  /*14a70*/  WARPGROUP.ARRIVE ;  /* 0x00000000000079c5 */ /* 0x000fe20000000000 */
[----:B------:R-:W-:Y:S01]  /*14a80*/  UMOV UR26, UR42 ;  /* 0x0000002a001a7c82 */ /* 0x000fe20008000000 */
[----:B------:R-:W-:-:S04]  /*14a90*/  UMOV UR27, UR43 ;  /* 0x0000002b001b7c82 */ /* 0x000fc80008000000 */
[----:B------:R-:W-:Y:S01]  /*14aa0*/  QGMMA.64x128x32.F32.E4M3.E4M3 R88, gdesc[UR24], R88, gsb0 ;  /* 0x01e00000185879f3 */ /* 0x000fe20008000858 */
[----:B------:R-:W-:Y:S01]  /*14ab0*/  UMOV UR22, UR38 ;  /* 0x0000002600167c82 */ /* 0x000fe20008000000 */
[----:B------:R-:W-:Y:S01]  /*14ac0*/  UMOV UR23, UR39 ;  /* 0x0000002700177c82 */ /* 0x000fe20008000000 */
[----:B------:R-:W-:Y:S02]  /*14ad0*/  IADD3 R15, P3, R15, UR8, RZ ;  /* 0x000000080f0f7c10 */ /* 0x000fe4000ff7e0ff */
[----:B---3--:R-:W-:Y:S02]  /*14ae0*/  IADD3.X R18, R18, UR5, RZ, P1, !PT ;  /* 0x0000000512127c10 */ /* 0x008fe40008ffe4ff */
[----:B------:R-:W-:Y:S01]  /*14af0*/  IADD3.X R2, R2, UR5, RZ, P5, !PT ;  /* 0x0000000502027c10 */ /* 0x000fe2000affe4ff */
[----:B------:R-:W-:Y:S01]  /*14b00*/  STL [R1+0x108], R15 ;  /* 0x0001080f01007387 */ /* 0x000fe20000100800 */
[----:B------:R-:W-:Y:S02]  /*14b10*/  IADD3.X R3, R3, UR5, RZ, P6, !PT ;  /* 0x0000000503037c10 */ /* 0x000fe4000b7fe4ff */
[----:B------:R-:W-:Y:S01]  /*14b20*/  IADD3.X R17, R17, UR5, RZ, P2, !PT ;  /* 0x0000000511117c10 */ /* 0x000fe200097fe4ff */
[----:B------:R0:W-:Y:S04]  /*14b30*/  STL [R1+0x114], R18 ;  /* 0x0001141201007387 */ /* 0x0001e80000100800 */
[----:B------:R-:W-:Y:S04]  /*14b40*/  STL [R1+0x124], R2 ;  /* 0x0001240201007387 */ /* 0x000fe80000100800 */
[----:B0-----:R0:W5:Y:S04]  /*14b50*/  LDL.LU R18, [R1+0x728] ;  /* 0x0007280001127983 */ /* 0x0011680000300800 */
[----:B------:R-:W-:Y:S04]  /*14b60*/  STL [R1+0x11c], R3 ;  /* 0x00011c0301007387 */ /* 0x000fe80000100800 */
[----:B------:R1:W-:Y:S04]  /*14b70*/  STL [R1+0x10c], R17 ;  /* 0x00010c1101007387 */ /* 0x0003e80000100800 */
[----:B-1----:R0:W5:Y:S01]  /*14b80*/  LDL.LU R17, [R1+0x724] ;  /* 0x0007240001117983 */ /* 0x0021620000300800 */
[----:B------:R-:W-:-:S02]  /*14b90*/  WARPGROUP.DEPBAR.LE gsb0, 0x0 ;  /* 0x00008000000079c5 */ /* 0x000fc40000010000 */
[----:B------:R-:W-:-:S06]  /*14ba0*/  WARPGROUP.ARRIVE ;  /* 0x00000000000079c5 */ /* 0x000fcc0000000000 */
[----:B------:R-:W-:Y:S01]  /*14bb0*/  QGMMA.64x128x32.F32.E4M3.E4M3 R88, gdesc[UR20], R88, gsb0 ;  /* 0x01e00000145879f3 */ /* 0x000fe20008000858 */
[----:B------:R-:W-:Y:S01]  /*14bc0*/  UMOV UR18, UR42 ;  /* 0x0000002a00127c82 */ /* 0x000fe20008000000 */
[----:B------:R-:W-:Y:S01]  /*14bd0*/  UMOV UR19, UR43 ;  /* 0x0000002b00137c82 */ /* 0x000fe20008000000 */
[----:B--2---:R-:W-:-:S05]  /*14be0*/  IADD3.X R16, R16, UR5, RZ, P3, !PT ;  /* 0x0000000510107c10 */ /* 0x004fca0009ffe4ff */
[----:B------:R1:W-:Y:S04]  /*14bf0*/  STL [R1+0x104], R16 ;  /* 0x0001041001007387 */ /* 0x0003e80000100800 */
[----:B-1----:R0:W5:Y:S01]  /*14c00*/  LDL.LU R16, [R1+0x720] ;  /* 0x0007200001107983 */ /* 0x0021620000300800 */
[----:B------:R-:W-:Y:S02]  /*14c10*/  WARPGROUP.DEPBAR.LE gsb0, 0x0 ;  /* 0x00008000000079c5 */ /* 0x000fe40000010000 */
[----:B------:R-:W-:-:S06]  /*14c20*/  WARPGROUP.ARRIVE ;  /* 0x00000000000079c5 */ /* 0x000fcc0000000000 */
[----:B------:R-:W-:Y:S01]  /*14c30*/  QGMMA.64x128x32.F32.E4M3.E4M3 R24, gdesc[UR16], R24, gsb0 ;  /* 0x01e00000101879f3 */ /* 0x000fe20008000818 */
[----:B------:R-:W-:Y:S01]  /*14c40*/  UMOV UR14, UR38 ;  /* 0x00000026000e7c82 */ /* 0x000fe20008000000 */
[----:B------:R-:W-:Y:S01]  /*14c50*/  UMOV UR15, UR39 ;  /* 0x00000027000f7c82 */ /* 0x000fe20008000000 */
[----:B------:R-:W-:Y:S02]  /*14c60*/  WARPGROUP.DEPBAR.LE gsb0, 0x0 ;  /* 0x00008000000079c5 */ /* 0x000fe40000010000 */
[----:B------:R-:W-:-:S07]  /*14c70*/  WARPGROUP.ARRIVE ;  /* 0x00000000000079c5 */ /* 0x000fce0000000000 */
[----:B------:R-:W-:Y:S03]  /*14c80*/  QGMMA.64x128x32.F32.E4M3.E4M3 R24, gdesc[UR12], R24, gsb0 ;  /* 0x01e000000c1879f3 */ /* 0x000fe60008000818 */
[----:B------:R-:W-:Y:S02]  /*14c90*/  WARPGROUP.DEPBAR.LE gsb0, 0x0 ;  /* 0x00008000000079c5 */ /* 0x000fe40000010000 */
[----:B0-----:R-:W-:Y:S05]  /*14ca0*/  @P0 BRA `(.L_x_2) ;  /* 0xffffff4000300947 */ /* 0x001fea000383ffff */
.L_x_1:
[----:B------:R1:W-:Y:S01]  /*14cb0*/  STL [R1+0x738], R84 ;  /* 0x0007385401007387 */ /* 0x0003e20000100800 */
[----:B------:R-:W-:Y:S01]  /*14cc0*/  F2FP.SATFINITE.E4M3.F32.PACK_AB_MERGE_C R114, R115, R114, RZ ;  /* 0x000000727372723e */ /* 0x000fe200048070ff */
[----:B------:R-:W-:Y:S01]  /*14cd0*/  ULDC.64 UR24, c[0x0][0x228] ;  /* 0x00008a0000187ab9 */ /* 0x000fe20000000a00 */
[----:B------:R-:W-:Y:S01]  /*14ce0*/  F2FP.SATFINITE.E4M3.F32.PACK_AB_MERGE_C R88, R89, R88, RZ ;  /* 0x000000585958723e */ /* 0x000fe200048070ff */
[----:B------:R-:W2:Y:S01]  /*14cf0*/  LDL.LU R6, [R1+0x4] ;  /* 0x0000040001067983 */ /* 0x000ea20000300800 */
[----:B------:R-:W-:Y:S01]  /*14d00*/  F2FP.SATFINITE.E4M3.F32.PACK_AB_MERGE_C R118, R119, R118, RZ ;  /* 0x000000767776723e */ /* 0x000fe200048070ff */
[----:B------:R-:W-:Y:S01]  /*14d10*/  ULDC UR4, c[0x0][0x22c] ;  /* 0x00008b0000047ab9 */ /* 0x000fe20000000800 */
[----:B------:R-:W-:Y:S01]  /*14d20*/  F2FP.SATFINITE.E4M3.F32.PACK_AB_MERGE_C R100, R101, R100, RZ ;  /* 0x000000646564723e */ /* 0x000fe200048070ff */
[----:B------:R-:W-:Y:S01]  /*14d30*/  ULDC.64 UR26, c[0x0][0x228] ;  /* 0x00008a00001a7ab9 */ /* 0x000fe20000000a00 */
[----:B------:R-:W-:Y:S01]  /*14d40*/  F2FP.SATFINITE.E4M3.F32.PACK_AB_MERGE_C R116, R117, R116, RZ ;  /* 0x000000747574723e */ /* 0x000fe200048070ff */
[----:B-1----:R-:W2:Y:S01]  /*14d50*/  LDL.LU R84, [R1] ;  /* 0x0000000001547983 */ /* 0x002ea20000300800 */
[----:B------:R-:W-:Y:S01]  /*14d60*/  F2FP.SATFINITE.E4M3.F32.PACK_AB_MERGE_C R90, R91, R90, RZ ;  /* 0x0000005a5b5a723e */ /* 0x000fe200048070ff */
[----:B------:R-:W-:Y:S01]  /*14d70*/  ULDC UR8, c[0x0][0x248] ;  /* 0x0000920000087ab9 */ /* 0x000fe20000000800 */
[----:B------:R-:W-:Y:S01]  /*14d80*/  F2FP.SATFINITE.E4M3.F32.PACK_AB_MERGE_C R120, R121, R120, RZ ;  /* 0x000000787978723e */ /* 0x000fe200048070ff */
[----:B------:R1:W-:Y:S01]  /*14d90*/  STL [R1+0x734], R85 ;  /* 0x0007345501007387 */ /* 0x0003e20000100800 */
[----:B------:R-:W-:Y:S01]  /*14da0*/  F2FP.SATFINITE.E4M3.F32.PACK_AB_MERGE_C R152, R153, R152, RZ ;  /* 0x000000989998723e */ /* 0x000fe200048070ff */
[----:B------:R-:W-:Y:S01]  /*14db0*/  ULDC.64 UR10, c[0x0][0x228] ;  /* 0x00008a00000a7ab9 */ /* 0x000fe20000000a00 */
[----:B------:R-:W-:Y:S01]  /*14dc0*/  F2FP.SATFINITE.E4M3.F32.PACK_AB_MERGE_C R110, R111, R110, RZ ;  /* 0x0000006e6f6e723e */ /* 0x000fe200048070ff */
[----:B------:R-:W-:Y:S01]  /*14dd0*/  ULDC.64 UR14, c[0x0][0x228] ;  /* 0x00008a00000e7ab9 */ /* 0x000fe20000000a00 */
[----:B------:R-:W-:Y:S01]  /*14de0*/  F2FP.SATFINITE.E4M3.F32.PACK_AB_MERGE_C R112, R113, R112, RZ ;  /* 0x000000707170723e */ /* 0x000fe200048070ff */
[----:B------:R-:W-:Y:S01]  /*14df0*/  ULDC.64 UR12, c[0x0][0x228] ;  /* 0x00008a00000c7ab9 */ /* 0x000fe20000000a00 */
[----:B------:R-:W-:Y:S01]  /*14e00*/  F2FP.SATFINITE.E4M3.F32.PACK_AB_MERGE_C R154, R155, R154, RZ ;  /* 0x0000009a9b9a723e */ /* 0x000fe200048070ff */
[----:B------:R-:W-:Y:S01]  /*14e10*/  ULDC.64 UR18, c[0x0][0x228] ;  /* 0x00008a0000127ab9 */ /* 0x000fe20000000a00 */
[----:B------:R-:W-:Y:S01]  /*14e20*/  F2FP.SATFINITE.E4M3.F32.PACK_AB_MERGE_C R92, R93, R92, RZ ;  /* 0x0000005c5d5c723e */ /* 0x000fe200048070ff */
[----:B-1----:R-:W3:Y:S01]  /*14e30*/  LDL.LU R85, [R1+0x8] ;  /* 0x0000080001557983 */ /* 0x002ee20000300800 */
[----:B------:R-:W-:Y:S01]  /*14e40*/  F2FP.SATFINITE.E4M3.F32.PACK_AB_MERGE_C R94, R95, R94, RZ ;  /* 0x0000005e5f5e723e */ /* 0x000fe200048070ff */
[----:B------:R-:W-:Y:S01]  /*14e50*/  ULDC.64 UR16, c[0x0][0x228] ;  /* 0x00008a0000107ab9 */ /* 0x000fe20000000a00 */
[----:B------:R-:W-:Y:S01]  /*14e60*/  F2FP.SATFINITE.E4M3.F32.PACK_AB_MERGE_C R96, R97, R96, RZ ;  /* 0x000000606160723e */ /* 0x000fe200048070ff */
[----:B------:R-:W3:Y:S01]  /*14e70*/  LDL.LU R4, [R1+0xc] ;  /* 0x00000c0001047983 */ /* 0x000ee20000300800 */
[----:B------:R-:W-:Y:S01]  /*14e80*/  F2FP.SATFINITE.E4M3.F32.PACK_AB_MERGE_C R156, R157, R156, RZ ;  /* 0x0000009c9d9c723e */ /* 0x000fe200048070ff */
[----:B------:R-:W-:Y:S01]  /*14e90*/  ULDC.64 UR22, c[0x0][0x228] ;  /* 0x00008a0000167ab9 */ /* 0x000fe20000000a00 */
[----:B------:R-:W-:Y:S01]  /*14ea0*/  F2FP.SATFINITE.E4M3.F32.PACK_AB_MERGE_C R158, R159, R158, RZ ;  /* 0x0000009e9f9e723e */ /* 0x000fe200048070ff */
[----:B------:R1:W-:Y:S01]  /*14eb0*/  STL [R1+0x730], R86 ;  /* 0x0007305601007387 */ /* 0x0003e20000100800 */
[----:B------:R-:W-:Y:S01]  /*14ec0*/  F2FP.SATFINITE.E4M3.F32.PACK_AB_MERGE_C R98, R99, R98, RZ ;  /* 0x000000626362723e */ /* 0x000fe200048070ff */
[----:B------:R-:W-:-:S02]  /*14ed0*/  ULDC.64 UR20, c[0x0][0x228] ;  /* 0x00008a0000147ab9 */ /* 0x000fc40000000a00 */
[----:B-1----:R-:W4:Y:S04]  /*14ee0*/  LDL.LU R86, [R1+0x10] ;  /* 0x0000100001567983 */ /* 0x002f280000300800 */
[----:B------:R-:W4:Y:S04]  /*14ef0*/  LDL.LU R2, [R1+0x14] ;  /* 0x0000140001027983 */ /* 0x000f280000300800 */
[----:B------:R1:W-:Y:S04]  /*14f00*/  STL [R1+0x72c], R87 ;  /* 0x00072c5701007387 */ /* 0x0003e80000100800 */
[----:B-1----:R-:W4:Y:S04]  /*14f10*/  LDL.LU R87, [R1+0x18] ;  /* 0x0000180001577983 */ /* 0x002f280000300800 */
[----:B0-----:R-:W4:Y:S04]  /*14f20*/  LDL.LU R0, [R1+0x1c] ;  /* 0x00001c0001007983 */ /* 0x001f280000300800 */
[----:B-----5:R0:W-:Y:S04]  /*14f30*/  STL [R1+0x728], R16 ;  /* 0x0007281001007387 */ /* 0x0201e80000100800 */
[----:B0-----:R-:W4:Y:S04]  /*14f40*/  LDL.LU R16, [R1+0x20] ;  /* 0x0000200001107983 */ /* 0x001f280000300800 */
[----:B------:R-:W4:Y:S04]  /*14f50*/  LDL.LU R3, [R1+0x24] ;  /* 0x0000240001037983 */ /* 0x000f280000300800 */
[----:B------:R0:W-:Y:S04]  /*14f60*/  STL [R1+0x724], R17 ;  /* 0x0007241101007387 */ /* 0x0001e80000100800 */
[----:B0-----:R-:W4:Y:S04]  /*14f70*/  LDL.LU R17, [R1+0x28] ;  /* 0x0000280001117983 */ /* 0x001f280000300800 */
[----:B------:R-:W4:Y:S04]  /*14f80*/  LDL.LU R5, [R1+0x2c] ;  /* 0x00002c0001057983 */ /* 0x000f280000300800 */
[----:B------:R0:W-:Y:S04]  /*14f90*/  STL [R1+0x720], R18 ;  /* 0x0007201201007387 */ /* 0x0001e80000100800 */
[----:B0-----:R-:W4:Y:S04]  /*14fa0*/  LDL.LU R18, [R1+0x30] ;  /* 0x0000300001127983 */ /* 0x001f280000300800 */
        /* <DEDUP_REMOVED lines=51> */
[----:B--2---:R-:W-:-:S03]  /*152e0*/  F2FP.SATFINITE.E4M3.F32.PACK_AB_MERGE_C R6, R6, R84, RZ ;  /* 0x000000540606723e */ /* 0x004fc600048070ff */
[----:B------:R-:W2:Y:S01]  /*152f0*/  LDL.LU R84, [R1+0x738] ;  /* 0x0007380001547983 */ /* 0x000ea20000300800 */
[----:B---3--:R-:W-:-:S03]  /*15300*/  F2FP.SATFINITE.E4M3.F32.PACK_AB_MERGE_C R4, R4, R85, RZ ;  /* 0x000000550404723e */ /* 0x008fc600048070ff */
[----:B------:R-:W2:Y:S01]  /*15310*/  LDL.LU R85, [R1+0x734] ;  /* 0x0007340001557983 */ /* 0x000ea20000300800 */
[----:B----4-:R-:W-:-:S03]  /*15320*/  F2FP.SATFINITE.E4M3.F32.PACK_AB_MERGE_C R2, R2, R86, RZ ;  /* 0x000000560202723e */ /* 0x010fc600048070ff */
[----:B------:R-:W3:Y:S01]  /*15330*/  LDL.LU R86, [R1+0x730] ;  /* 0x0007300001567983 */ /* 0x000ee20000300800 */
[----:B------:R-:W-:-:S03]  /*15340*/  F2FP.SATFINITE.E4M3.F32.PACK_AB_MERGE_C R0, R0, R87, RZ ;  /* 0x000000570000723e */ /* 0x000fc600048070ff */
[----:B------:R-:W3:Y:S01]  /*15350*/  LDL.LU R87, [R1+0x72c] ;  /* 0x00072c0001577983 */ /* 0x000ee20000300800 */
[----:B------:R-:W-:-:S03]  /*15360*/  F2FP.SATFINITE.E4M3.F32.PACK_AB_MERGE_C R3, R3, R16, RZ ;  /* 0x000000100303723e */ /* 0x000fc600048070ff */
[----:B------:R-:W4:Y:S01]  /*15370*/  LDL.LU R16, [R1+0x728] ;  /* 0x0007280001107983 */ /* 0x000f220000300800 */
[----:B------:R-:W-:-:S03]  /*15380*/  F2FP.SATFINITE.E4M3.F32.PACK_AB_MERGE_C R5, R5, R17, RZ ;  /* 0x000000110505723e */ /* 0x000fc600048070ff */
[----:B------:R-:W2:Y:S01]  /*15390*/  LDL.LU R17, [R1+0x724] ;  /* 0x0007240001117983 */ /* 0x000ea20000300800 */
[----:B------:R-:W-:-:S03]  /*153a0*/  F2FP.SATFINITE.E4M3.F32.PACK_AB_MERGE_C R7, R7, R18, RZ ;  /* 0x000000120707723e */ /* 0x000fc600048070ff */
[----:B------:R-:W2:Y:S01]  /*153b0*/  LDL.LU R18, [R1+0x720] ;  /* 0x0007200001127983 */ /* 0x000ea20000300800 */
[----:B------:R-:W-:Y:S02]  /*153c0*/  F2FP.SATFINITE.E4M3.F32.PACK_AB_MERGE_C R115, R25, R24, RZ ;  /* 0x000000181973723e */ /* 0x000fe400048070ff */
[----:B------:R-:W-:Y:S02]  /*153d0*/  F2FP.SATFINITE.E4M3.F32.PACK_AB_MERGE_C R119, R29, R28, RZ ;  /* 0x0000001c1d77723e */ /* 0x000fe400048070ff */
[----:B------:R-:W-:Y:S02]  /*153e0*/  F2FP.SATFINITE.E4M3.F32.PACK_AB_MERGE_C R101, R37, R36, RZ ;  /* 0x000000242565723e */ /* 0x000fe400048070ff */
[----:B------:R-:W-:Y:S02]  /*153f0*/  F2FP.SATFINITE.E4M3.F32.PACK_AB_MERGE_C R117, R27, R26, RZ ;  /* 0x0000001a1b75723e */ /* 0x000fe400048070ff */
[----:B------:R-:W-:Y:S02]  /*15400*/  F2FP.SATFINITE.E4M3.F32.PACK_AB_MERGE_C R121, R31, R30, RZ ;  /* 0x0000001e1f79723e */ /* 0x000fe400048070ff */
[----:B------:R-:W-:-:S02]  /*15410*/  F2FP.SATFINITE.E4M3.F32.PACK_AB_MERGE_C R113, R35, R34, RZ ;  /* 0x000000222371723e */ /* 0x000fc400048070ff */
[----:B------:R-:W-:Y:S02]  /*15420*/  F2FP.SATFINITE.E4M3.F32.PACK_AB_MERGE_C R111, R39, R38, RZ ;  /* 0x00000026276f723e */ /* 0x000fe400048070ff */
[----:B------:R-:W-:Y:S02]  /*15430*/  LOP3.LUT R152, R152, 0xffff, RZ, 0xc0, !PT ;  /* 0x0000ffff98987812 */ /* 0x000fe400078ec0ff */
[----:B------:R-:W-:Y:S02]  /*15440*/  LOP3.LUT R154, R154, 0xffff, RZ, 0xc0, !PT ;  /* 0x0000ffff9a9a7812 */ /* 0x000fe400078ec0ff */
[----:B------:R-:W-:Y:S02]  /*15450*/  F2FP.SATFINITE.E4M3.F32.PACK_AB_MERGE_C R97, R45, R44, RZ ;  /* 0x0000002c2d61723e */ /* 0x000fe400048070ff */
[----:B------:R-:W-:Y:S02]  /*15460*/  LOP3.LUT R156, R156, 0xffff, RZ, 0xc0, !PT ;  /* 0x0000ffff9c9c7812 */ /* 0x000fe400078ec0ff */
[----:B------:R-:W-:-:S02]  /*15470*/  LOP3.LUT R158, R158, 0xffff, RZ, 0xc0, !PT ;  /* 0x0000ffff9e9e7812 */ /* 0x000fc400078ec0ff */
[----:B------:R-:W-:Y:S02]  /*15480*/  F2FP.SATFINITE.E4M3.F32.PACK_AB_MERGE_C R99, R47, R46, RZ ;  /* 0x0000002e2f63723e */ /* 0x000fe400048070ff */
[----:B------:R-:W-:Y:S02]  /*15490*/  F2FP.SATFINITE.E4M3.F32.PACK_AB_MERGE_C R162, R163, R162, RZ ;  /* 0x000000a2a3a2723e */ /* 0x000fe400048070ff */
[----:B------:R-:W-:Y:S02]  /*154a0*/  F2FP.SATFINITE.E4M3.F32.PACK_AB_MERGE_C R160, R161, R160, RZ ;  /* 0x000000a0a1a0723e */ /* 0x000fe400048070ff */
[----:B------:R-:W-:Y:S02]  /*154b0*/  LOP3.LUT R98, R98, 0xffff, RZ, 0xc0, !PT ;  /* 0x0000ffff62627812 */ /* 0x000fe400078ec0ff */
[----:B------:R-:W-:Y:S02]  /*154c0*/  F2FP.SATFINITE.E4M3.F32.PACK_AB_MERGE_C R91, R53, R52, RZ ;  /* 0x00000034355b723e */ /* 0x000fe400048070ff */
[----:B------:R-:W-:-:S02]  /*154d0*/  LOP3.LUT R96, R96, 0xffff, RZ, 0xc0, !PT ;  /* 0x0000ffff60607812 */ /* 0x000fc400078ec0ff */
[----:B------:R-:W-:Y:S02]  /*154e0*/  F2FP.SATFINITE.E4M3.F32.PACK_AB_MERGE_C R8, R8, R23, RZ ;  /* 0x000000170808723e */ /* 0x000fe400048070ff */
[----:B------:R-:W-:Y:S02]  /*154f0*/  F2FP.SATFINITE.E4M3.F32.PACK_AB_MERGE_C R102, R103, R102, RZ ;  /* 0x000000666766723e */ /* 0x000fe400048070ff */
[----:B------:R-:W-:Y:S02]  /*15500*/  F2FP.SATFINITE.E4M3.F32.PACK_AB_MERGE_C R164, R165, R164, RZ ;  /* 0x000000a4a5a4723e */ /* 0x000fe400048070ff */
[----:B------:R-:W-:Y:S02]  /*15510*/  F2FP.SATFINITE.E4M3.F32.PACK_AB_MERGE_C R104, R105, R104, RZ ;  /* 0x000000686968723e */ /* 0x000fe400048070ff */
[----:B------:R-:W-:Y:S02]  /*15520*/  F2FP.SATFINITE.E4M3.F32.PACK_AB_MERGE_C R166, R167, R166, RZ ;  /* 0x000000a6a7a6723e */ /* 0x000fe400048070ff */
[----:B------:R-:W-:-:S02]  /*15530*/  F2FP.SATFINITE.E4M3.F32.PACK_AB_MERGE_C R95, R55, R54, RZ ;  /* 0x00000036375f723e */ /* 0x000fc400048070ff */
[----:B------:R-:W-:Y:S02]  /*15540*/  LOP3.LUT R100, R100, 0xffff, RZ, 0xc0, !PT ;  /* 0x0000ffff64647812 */ /* 0x000fe400078ec0ff */
[----:B------:R-:W-:Y:S02]  /*15550*/  F2FP.SATFINITE.E4M3.F32.PACK_AB_MERGE_C R108, R109, R108, RZ ;  /* 0x0000006c6d6c723e */ /* 0x000fe400048070ff */
[----:B------:R-:W-:Y:S02]  /*15560*/  F2FP.SATFINITE.E4M3.F32.PACK_AB_MERGE_C R9, R9, R217, RZ ;  /* 0x000000d90909723e */ /* 0x000fe400048070ff */
[----:B------:R-:W-:Y:S02]  /*15570*/  F2FP.SATFINITE.E4M3.F32.PACK_AB_MERGE_C R10, R10, R22, RZ ;  /* 0x000000160a0a723e */ /* 0x000fe400048070ff */
[----:B------:R-:W-:Y:S02]  /*15580*/  F2FP.SATFINITE.E4M3.F32.PACK_AB_MERGE_C R106, R107, R106, RZ ;  /* 0x0000006a6b6a723e */ /* 0x000fe400048070ff */
[----:B------:R-:W-:-:S02]  /*15590*/  F2FP.SATFINITE.E4M3.F32.PACK_AB_MERGE_C R93, R71, R70, RZ ;  /* 0x00000046475d723e */ /* 0x000fc400048070ff */
[----:B------:R-:W-:Y:S02]  /*155a0*/  F2FP.SATFINITE.E4M3.F32.PACK_AB_MERGE_C R12, R12, R252, RZ ;  /* 0x000000fc0c0c723e */ /* 0x000fe400048070ff */
        /* <DEDUP_REMOVED lines=13> */
[----:B------:R-:W-:Y:S02]  /*15680*/  F2FP.SATFINITE.E4M3.F32.PACK_AB_MERGE_C R76, R77, R76, RZ ;  /* 0x0000004c4d4c723e */ /* 0x000fe400048070ff */
[----:B------:R-:W-:Y:S02]  /*15690*/  F2FP.SATFINITE.E4M3.F32.PACK_AB_MERGE_C R15, R15, R249, RZ ;  /* 0x000000f90f0f723e */ /* 0x000fe400048070ff */
[----:B------:R-:W-:Y:S02]  /*156a0*/  F2FP.SATFINITE.E4M3.F32.PACK_AB_MERGE_C R19, R19, R248, RZ ;  /* 0x000000f81313723e */ /* 0x000fe400048070ff */
[----:B------:R-:W-:-:S02]  /*156b0*/  F2FP.SATFINITE.E4M3.F32.PACK_AB_MERGE_C R80, R81, R80, RZ ;  /* 0x000000505150723e */ /* 0x000fc400048070ff */
[----:B------:R-:W-:Y:S02]  /*156c0*/  F2FP.SATFINITE.E4M3.F32.PACK_AB_MERGE_C R180, R181, R180, RZ ;  /* 0x000000b4b5b4723e */ /* 0x000fe400048070ff */
[----:B------:R-:W-:Y:S02]  /*156d0*/  F2FP.SATFINITE.E4M3.F32.PACK_AB_MERGE_C R182, R183, R182, RZ ;  /* 0x000000b6b7b6723e */ /* 0x000fe400048070ff */
[----:B------:R-:W-:Y:S02]  /*156e0*/  LOP3.LUT R116, R116, 0xffff, RZ, 0xc0, !PT ;  /* 0x0000ffff74747812 */ /* 0x000fe400078ec0ff */
[----:B------:R-:W-:Y:S02]  /*156f0*/  F2FP.SATFINITE.E4M3.F32.PACK_AB_MERGE_C R74, R75, R74, RZ ;  /* 0x0000004a4b4a723e */ /* 0x000fe400048070ff */
[----:B------:R-:W-:Y:S02]  /*15700*/  LOP3.LUT R118, R118, 0xffff, RZ, 0xc0, !PT ;  /* 0x0000ffff76767812 */ /* 0x000fe400078ec0ff */
        /* <DEDUP_REMOVED lines=42> */
[----:B------:R-:W2:Y:S01]  /*159b0*/  LDL.LU R228, [R1+0x71c] ;  /* 0x00071c0001e47983 */ /* 0x000ea20000300800 */
[----:B------:R-:W0:Y:S01]  /*159c0*/  S2R R25, SR_TID.X ;  /* 0x0000000000197919 */ /* 0x000e220000002100 */
[----:B------:R-:W-:-:S02]  /*159d0*/  F2FP.SATFINITE.E4M3.F32.PACK_AB_MERGE_C R29, R33, R32, RZ ;  /* 0x00000020211d723e */ /* 0x000fc400048070ff */
[----:B------:R-:W-:Y:S02]  /*159e0*/  LOP3.LUT R32, R6, 0xffff, RZ, 0xc0, !PT ;  /* 0x0000ffff06207812 */ /* 0x000fe400078ec0ff */
[----:B------:R-:W-:Y:S02]  /*159f0*/  LOP3.LUT R37, R88, 0xffff, RZ, 0xc0, !PT ;  /* 0x0000ffff58257812 */ /* 0x000fe400078ec0ff */
[----:B------:R-:W-:Y:S02]  /*15a00*/  SHF.R.U32.HI R6, RZ, 0x8, R32 ;  /* 0x00000008ff067819 */ /* 0x000fe40000011620 */
[----:B------:R-:W-:Y:S02]  /*15a10*/  LOP3.LUT R4, R4, 0xffff, RZ, 0xc0, !PT ;  /* 0x0000ffff04047812 */ /* 0x000fe400078ec0ff */
[----:B------:R-:W-:Y:S02]  /*15a20*/  LOP3.LUT R33, R6, 0xffff, RZ, 0xc0, !PT ;  /* 0x0000ffff06217812 */ /* 0x000fe400078ec0ff */
[----:B------:R-:W-:-:S02]  /*15a30*/  F2FP.SATFINITE.E4M3.F32.PACK_AB_MERGE_C R35, R41, R40, RZ ;  /* 0x000000282923723e */ /* 0x000fc400048070ff */
[----:B------:R-:W-:Y:S02]  /*15a40*/  LOP3.LUT R115, R115, 0xffff, RZ, 0xc0, !PT ;  /* 0x0000ffff73737812 */ /* 0x000fe400078ec0ff */
[----:B------:R-:W-:Y:S02]  /*15a50*/  LOP3.LUT R117, R117, 0xffff, RZ, 0xc0, !PT ;  /* 0x0000ffff75757812 */ /* 0x000fe400078ec0ff */
[----:B------:R-:W-:Y:S02]  /*15a60*/  LOP3.LUT R2, R2, 0xffff, RZ, 0xc0, !PT ;  /* 0x0000ffff02027812 */ /* 0x000fe400078ec0ff */
[----:B------:R-:W-:Y:S02]  /*15a70*/  LOP3.LUT R45, R94, 0xffff, RZ, 0xc0, !PT ;  /* 0x0000ffff5e2d7812 */ /* 0x000fe400078ec0ff */
[----:B------:R-:W-:Y:S02]  /*15a80*/  F2FP.SATFINITE.E4M3.F32.PACK_AB_MERGE_C R36, R43, R42, RZ ;  /* 0x0000002a2b24723e */ /* 0x000fe400048070ff */
[----:B------:R-:W-:Y:S01]  /*15a90*/  LOP3.LUT R119, R119, 0xffff, RZ, 0xc0, !PT ;  /* 0x0000ffff77777812 */ /* 0x000fe200078ec0ff */
[----:B----4-:R-:W-:-:S02]  /*15aa0*/  VIADD R24, R16, 0x7f ;  /* 0x0000007f10187836 */ /* 0x010fc40000000000 */
[C---:B------:R-:W-:Y:S02]  /*15ab0*/  VIADD R27, R16.reuse, 0x1 ;  /* 0x00000001101b7836 */ /* 0x040fe40000000000 */
[----:B------:R-:W-:Y:S01]  /*15ac0*/  VIADD R34, R16, 0x2 ;  /* 0x0000000210227836 */ /* 0x000fe20000000000 */
[----:B------:R-:W-:Y:S02]  /*15ad0*/  ISETP.GE.AND P0, PT, R24, UR25, PT ;  /* 0x0000001918007c0c */ /* 0x000fe4000bf06270 */
[----:B------:R-:W-:Y:S01]  /*15ae0*/  SHF.R.U32.HI R24, RZ, 0x8, R37 ;  /* 0x00000008ff187819 */ /* 0x000fe20000011625 */
[----:B0-----:R-:W-:Y:S01]  /*15af0*/  IMAD.SHL.U32 R30, R25, 0x40, RZ ;  /* 0x00000040191e7824 */ /* 0x001fe200078e00ff */
[----:B------:R-:W-:Y:S02]  /*15b00*/  ISETP.GE.AND P2, PT, R27, UR4, PT ;  /* 0x000000041b007c0c */ /* 0x000fe4000bf46270 */
[----:B------:R-:W-:Y:S01]  /*15b10*/  LOP3.LUT R6, R24, 0xffff, RZ, 0xc0, !PT ;  /* 0x0000ffff18067812 */ /* 0x000fe200078ec0ff */
[----:B------:R-:W-:Y:S01]  /*15b20*/  IMAD.SHL.U32 R27, R25, 0x10, RZ ;  /* 0x00000010191b7824 */ /* 0x000fe200078e00ff */
[----:B------:R-:W-:Y:S01]  /*15b30*/  LOP3.LUT R31, R30, 0x400, RZ, 0xc0, !PT ;  /* 0x000004001e1f7812 */ /* 0x000fe200078ec0ff */
[----:B------:R-:W-:Y:S01]  /*15b40*/  ULDC UR4, c[0x0][0x22c] ;  /* 0x00008b0000047ab9 */ /* 0x000fe20000000800 */
[----:B------:R-:W-:-:S02]  /*15b50*/  PRMT R6, R33, 0x3340, R6 ;  /* 0x0000334021067816 */ /* 0x000fc40000000006 */
[----:B------:R-:W-:Y:S02]  /*15b60*/  LOP3.LUT R33, R90, 0xffff, RZ, 0xc0, !PT ;  /* 0x0000ffff5a217812 */ /* 0x000fe400078ec0ff */
[----:B------:R-:W-:Y:S02]  /*15b70*/  SHF.R.U32.HI R24, RZ, 0x8, R4 ;  /* 0x00000008ff187819 */ /* 0x000fe40000011604 */
[----:B------:R-:W-:Y:S02]  /*15b80*/  LOP3.LUT R28, R27, 0xf0, RZ, 0xc0, !PT ;  /* 0x000000f01b1c7812 */ /* 0x000fe400078ec0ff */
[--C-:B------:R-:W-:Y:S02]  /*15b90*/  PRMT R30, R4, 0x3340, R33.reuse ;  /* 0x00003340041e7816 */ /* 0x100fe40000000021 */
[----:B------:R-:W-:Y:S02]  /*15ba0*/  SHF.R.U32.HI R33, RZ, 0x8, R33 ;  /* 0x00000008ff217819 */ /* 0x000fe40000011621 */
[----:B------:R-:W-:-:S02]  /*15bb0*/  LOP3.LUT R38, R24, 0xffff, RZ, 0xc0, !PT ;  /* 0x0000ffff18267812 */ /* 0x000fc400078ec0ff */
[----:B------:R-:W-:Y:S02]  /*15bc0*/  IADD3 R41, R31, UR7, R28 ;  /* 0x000000071f297c10 */ /* 0x000fe4000fffe01c */
[----:B------:R-:W-:Y:S02]  /*15bd0*/  LOP3.LUT R33, R33, 0xffff, RZ, 0xc0, !PT ;  /* 0x0000ffff21217812 */ /* 0x000fe400078ec0ff */
[----:B------:R-:W-:Y:S01]  /*15be0*/  ISETP.GE.AND P3, PT, R34, UR4, PT ;  /* 0x0000000422007c0c */ /* 0x000fe2000bf66270 */
[----:B------:R-:W-:Y:S01]  /*15bf0*/  ULDC UR4, c[0x0][0x244] ;  /* 0x0000910000047ab9 */ /* 0x000fe20000000800 */
[----:B------:R-:W-:Y:S02]  /*15c00*/  PRMT R27, R32, 0x3340, R37 ;  /* 0x00003340201b7816 */ /* 0x000fe40000000025 */
[----:B------:R-:W-:Y:S02]  /*15c10*/  SHF.R.U32.HI R31, RZ, 0x8, R152 ;  /* 0x00000008ff1f7819 */ /* 0x000fe40000011698 */
[----:B------:R-:W-:-:S02]  /*15c20*/  SHF.R.U32.HI R34, RZ, 0x8, R115 ;  /* 0x00000008ff227819 */ /* 0x000fc40000011673 */
[----:B------:R-:W-:Y:S02]  /*15c30*/  SHF.R.U32.HI R32, RZ, 0x8, R154 ;  /* 0x00000008ff207819 */ /* 0x000fe4000001169a */
[----:B------:R-:W-:Y:S02]  /*15c40*/  SHF.R.U32.HI R37, RZ, 0x8, R117 ;  /* 0x00000008ff257819 */ /* 0x000fe40000011675 */
[----:B------:R-:W-:Y:S02]  /*15c50*/  PRMT R39, R38, 0x3340, R33 ;  /* 0x0000334026277816 */ /* 0x000fe40000000021 */
[----:B------:R-:W-:Y:S02]  /*15c60*/  LOP3.LUT R38, R0, 0xffff, RZ, 0xc0, !PT ;  /* 0x0000ffff00267812 */ /* 0x000fe400078ec0ff */
[----:B------:R-:W-:Y:S02]  /*15c70*/  LOP3.LUT R31, R31, 0xffff, RZ, 0xc0, !PT ;  /* 0x0000ffff1f1f7812 */ /* 0x000fe400078ec0ff */
[----:B------:R-:W-:-:S02]  /*15c80*/  LOP3.LUT R34, R34, 0xffff, RZ, 0xc0, !PT ;  /* 0x0000ffff22227812 */ /* 0x000fc400078ec0ff */
[----:B------:R-:W-:Y:S02]  /*15c90*/  LOP3.LUT R32, R32, 0xffff, RZ, 0xc0, !PT ;  /* 0x0000ffff20207812 */ /* 0x000fe400078ec0ff */
[----:B------:R-:W-:Y:S02]  /*15ca0*/  LOP3.LUT R37, R37, 0xffff, RZ, 0xc0, !PT ;  /* 0x0000ffff25257812 */ /* 0x000fe400078ec0ff */
[----:B------:R-:W-:Y:S02]  /*15cb0*/  SHF.R.U32.HI R0, RZ, 0x8, R2 ;  /* 0x00000008ff007819 */ /* 0x000fe40000011602 */
[----:B------:R-:W-:Y:S02]  /*15cc0*/  LOP3.LUT R121, R121, 0xffff, RZ, 0xc0, !PT ;  /* 0x0000ffff79797812 */ /* 0x000fe400078ec0ff */
[----:B------:R-:W-:Y:S02]  /*15cd0*/  PRMT R33, R31, 0x3340, R34 ;  /* 0x000033401f217816 */ /* 0x000fe40000000022 */
[----:B------:R-:W-:-:S02]  /*15ce0*/  PRMT R31, R32, 0x3340, R37 ;  /* 0x00003340201f7816 */ /* 0x000fc40000000025 */
[----:B------:R-:W-:Y:S02]  /*15cf0*/  SHF.R.U32.HI R37, RZ, 0x8, R156 ;  /* 0x00000008ff257819 */ /* 0x000fe4000001169c */
[----:B------:R-:W-:Y:S02]  /*15d00*/  SHF.R.U32.HI R46, RZ, 0x8, R119 ;  /* 0x00000008ff2e7819 */ /* 0x000fe40000011677 */
[----:B------:R-:W-:Y:S02]  /*15d10*/  SHF.R.U32.HI R40, RZ, 0x8, R158 ;  /* 0x00000008ff287819 */ /* 0x000fe4000001169e */
[----:B------:R-:W-:Y:S02]  /*15d20*/  SHF.R.U32.HI R47, RZ, 0x8, R121 ;  /* 0x00000008ff2f7819 */ /* 0x000fe40000011679 */
[----:B------:R-:W-:Y:S02]  /*15d30*/  LOP3.LUT R0, R0, 0xffff, RZ, 0xc0, !PT ;  /* 0x0000ffff00007812 */ /* 0x000fe400078ec0ff */
[----:B------:R-:W-:-:S02]  /*15d40*/  LOP3.LUT R5, R5, 0xffff, RZ, 0xc0, !PT ;  /* 0x0000ffff05057812 */ /* 0x000fc400078ec0ff */
[----:B------:R-:W-:Y:S02]  /*15d50*/  LOP3.LUT R37, R37, 0xffff, RZ, 0xc0, !PT ;  /* 0x0000ffff25257812 */ /* 0x000fe400078ec0ff */
[----:B------:R-:W-:Y:S02]  /*15d60*/  LOP3.LUT R46, R46, 0xffff, RZ, 0xc0, !PT ;  /* 0x0000ffff2e2e7812 */ /* 0x000fe400078ec0ff */
[----:B------:R-:W-:Y:S02]  /*15d70*/  LOP3.LUT R162, R162, 0xffff, RZ, 0xc0, !PT ;  /* 0x0000ffffa2a27812 */ /* 0x000fe400078ec0ff */
[----:B------:R-:W-:Y:S02]  /*15d80*/  LOP3.LUT R113, R113, 0xffff, RZ, 0xc0, !PT ;  /* 0x0000ffff71717812 */ /* 0x000fe400078ec0ff */
[----:B------:R-:W-:Y:S02]  /*15d90*/  F2FP.SATFINITE.E4M3.F32.PACK_AB_MERGE_C R43, R49, R48, RZ ;  /* 0x00000030312b723e */ /* 0x000fe400048070ff */
[----:B------:R-:W-:-:S02]  /*15da0*/  LOP3.LUT R40, R40, 0xffff, RZ, 0xc0, !PT ;  /* 0x0000ffff28287812 */ /* 0x000fc400078ec0ff */
[----:B------:R-:W-:Y:S02]  /*15db0*/  LOP3.LUT R47, R47, 0xffff, RZ, 0xc0, !PT ;  /* 0x0000ffff2f2f7812 */ /* 0x000fe400078ec0ff */
[----:B------:R-:W-:Y:S02]  /*15dc0*/  LOP3.LUT R3, R3, 0xffff, RZ, 0xc0, !PT ;  /* 0x0000ffff03037812 */ /* 0x000fe400078ec0ff */
[----:B------:R-:W-:Y:S02]  /*15dd0*/  LOP3.LUT R160, R160, 0xffff, RZ, 0xc0, !PT ;  /* 0x0000ffffa0a07812 */ /* 0x000fe400078ec0ff */
[----:B------:R-:W-:Y:S02]  /*15de0*/  LOP3.LUT R29, R29, 0xffff, RZ, 0xc0, !PT ;  /* 0x0000ffff1d1d7812 */ /* 0x000fe400078ec0ff */
[----:B------:R-:W-:Y:S02]  /*15df0*/  SHF.R.U32.HI R52, RZ, 0x8, R113 ;  /* 0x00000008ff347819 */ /* 0x000fe40000011671 */
[----:B------:R-:W-:-:S02]  /*15e00*/  F2FP.SATFINITE.E4M3.F32.PACK_AB_MERGE_C R44, R51, R50, RZ ;  /* 0x00000032332c723e */ /* 0x000fc400048070ff */
[----:B------:R-:W-:Y:S02]  /*15e10*/  F2FP.SATFINITE.E4M3.F32.PACK_AB_MERGE_C R26, R57, R56, RZ ;  /* 0x00000038391a723e */ /* 0x000fe400048070ff */
[----:B------:R-:W-:Y:S02]  /*15e20*/  SHF.R.U32.HI R50, RZ, 0x8, R29 ;  /* 0x00000008ff327819 */ /* 0x000fe4000001161d */
[----:B------:R-:W-:Y:S02]  /*15e30*/  F2FP.SATFINITE.E4M3.F32.PACK_AB_MERGE_C R105, R61, R60, RZ ;  /* 0x0000003c3d69723e */ /* 0x000fe400048070ff */
[----:B------:R-:W-:Y:S02]  /*15e40*/  LOP3.LUT R50, R50, 0xffff, RZ, 0xc0, !PT ;  /* 0x0000ffff32327812 */ /* 0x000fe400078ec0ff */
[----:B------:R-:W-:Y:S02]  /*15e50*/  LOP3.LUT R60, R8, 0xffff, RZ, 0xc0, !PT ;  /* 0x0000ffff083c7812 */ /* 0x000fe400078ec0ff */
[----:B------:R-:W-:-:S02]  /*15e60*/  LOP3.LUT R164, R164, 0xffff, RZ, 0xc0, !PT ;  /* 0x0000ffffa4a47812 */ /* 0x000fc400078ec0ff */
[----:B------:R-:W-:Y:S02]  /*15e70*/  LOP3.LUT R101, R101, 0xffff, RZ, 0xc0, !PT ;  /* 0x0000ffff65657812 */ /* 0x000fe400078ec0ff */
[----:B------:R-:W-:Y:S02]  /*15e80*/  LOP3.LUT R7, R7, 0xffff, RZ, 0xc0, !PT ;  /* 0x0000ffff07077812 */ /* 0x000fe400078ec0ff */
[----:B------:R-:W-:Y:S02]  /*15e90*/  LOP3.LUT R166, R166, 0xffff, RZ, 0xc0, !PT ;  /* 0x0000ffffa6a67812 */ /* 0x000fe400078ec0ff */
[----:B------:R-:W-:Y:S02]  /*15ea0*/  LOP3.LUT R111, R111, 0xffff, RZ, 0xc0, !PT ;  /* 0x0000ffff6f6f7812 */ /* 0x000fe400078ec0ff */
[----:B------:R-:W-:Y:S02]  /*15eb0*/  SHF.R.U32.HI R54, RZ, 0x8, R101 ;  /* 0x00000008ff367819 */ /* 0x000fe40000011665 */
[----:B------:R-:W-:-:S02]  /*15ec0*/  F2FP.SATFINITE.E4M3.F32.PACK_AB_MERGE_C R109, R63, R62, RZ ;  /* 0x0000003e3f6d723e */ /* 0x000fc400048070ff */
[----:B------:R-:W-:Y:S02]  /*15ed0*/  PRMT R62, R7, 0x3340, R100 ;  /* 0x00003340073e7816 */ /* 0x000fe40000000064 */
[----:B------:R-:W-:Y:S02]  /*15ee0*/  SHF.R.U32.HI R56, RZ, 0x8, R111 ;  /* 0x00000008ff387819 */ /* 0x000fe4000001166f */
[----:B------:R-:W-:Y:S02]  /*15ef0*/  LOP3.LUT R54, R54, 0xffff, RZ, 0xc0, !PT ;  /* 0x0000ffff36367812 */ /* 0x000fe400078ec0ff */
[----:B------:R-:W-:Y:S02]  /*15f00*/  LOP3.LUT R56, R56, 0xffff, RZ, 0xc0, !PT ;  /* 0x0000ffff38387812 */ /* 0x000fe400078ec0ff */
[----:B------:R-:W-:Y:S02]  /*15f10*/  LOP3.LUT R9, R9, 0xffff, RZ, 0xc0, !PT ;  /* 0x0000ffff09097812 */ /* 0x000fe400078ec0ff */
[----:B------:R-:W-:-:S02]  /*15f20*/  LOP3.LUT R104, R104, 0xffff, RZ, 0xc0, !PT ;  /* 0x0000ffff68687812 */ /* 0x000fc400078ec0ff */
[----:B------:R-:W-:Y:S02]  /*15f30*/  LOP3.LUT R10, R10, 0xffff, RZ, 0xc0, !PT ;  /* 0x0000ffff0a0a7812 */ /* 0x000fe400078ec0ff */
[----:B------:R-:W-:Y:S02]  /*15f40*/  F2FP.SATFINITE.E4M3.F32.PACK_AB_MERGE_C R107, R67, R66, RZ ;  /* 0x00000042436b723e */ /* 0x000fe400048070ff */
[----:B------:R-:W-:Y:S02]  /*15f50*/  SHF.R.U32.HI R8, RZ, 0x8, R100 ;  /* 0x00000008ff087819 */ /* 0x000fe40000011664 */
[----:B------:R-:W-:Y:S02]  /*15f60*/  F2FP.SATFINITE.E4M3.F32.PACK_AB_MERGE_C R103, R65, R64, RZ ;  /* 0x000000404167723e */ /* 0x000fe400048070ff */
[----:B------:R-:W-:Y:S02]  /*15f70*/  LOP3.LUT R8, R8, 0xffff, RZ, 0xc0, !PT ;  /* 0x0000ffff08087812 */ /* 0x000fe400078ec0ff */
[----:B------:R-:W-:-:S02]  /*15f80*/  F2FP.SATFINITE.E4M3.F32.PACK_AB_MERGE_C R51, R59, R58, RZ ;  /* 0x0000003a3b33723e */ /* 0x000fc400048070ff */
[----:B------:R-:W-:Y:S02]  /*15f90*/  SHF.R.U32.HI R48, RZ, 0x8, R98 ;  /* 0x00000008ff307819 */ /* 0x000fe40000011662 */
[----:B------:R-:W-:Y:S02]  /*15fa0*/  LOP3.LUT R168, R168, 0xffff, RZ, 0xc0, !PT ;  /* 0x0000ffffa8a87812 */ /* 0x000fe400078ec0ff */
[----:B------:R-:W-:Y:S02]  /*15fb0*/  LOP3.LUT R170, R170, 0xffff, RZ, 0xc0, !PT ;  /* 0x0000ffffaaaa7812 */ /* 0x000fe400078ec0ff */
[----:B------:R-:W-:Y:S02]  /*15fc0*/  LOP3.LUT R35, R35, 0xffff, RZ, 0xc0, !PT ;  /* 0x0000ffff23237812 */ /* 0x000fe400078ec0ff */
[----:B------:R-:W-:Y:S02]  /*15fd0*/  LOP3.LUT R12, R12, 0xffff, RZ, 0xc0, !PT ;  /* 0x0000ffff0c0c7812 */ /* 0x000fe400078ec0ff */
[----:B------:R-:W-:-:S02]  /*15fe0*/  LOP3.LUT R48, R48, 0xffff, RZ, 0xc0, !PT ;  /* 0x0000ffff30307812 */ /* 0x000fc400078ec0ff */
[----:B------:R-:W-:Y:S02]  /*15ff0*/  LOP3.LUT R11, R11, 0xffff, RZ, 0xc0, !PT ;  /* 0x0000ffff0b0b7812 */ /* 0x000fe400078ec0ff */
[----:B------:R-:W-:Y:S02]  /*16000*/  LOP3.LUT R108, R108, 0xffff, RZ, 0xc0, !PT ;  /* 0x0000ffff6c6c7812 */ /* 0x000fe400078ec0ff */
[----:B------:R-:W-:Y:S02]  /*16010*/  LOP3.LUT R174, R174, 0xffff, RZ, 0xc0, !PT ;  /* 0x0000ffffaeae7812 */ /* 0x000fe400078ec0ff */
[----:B------:R-:W-:Y:S02]  /*16020*/  LOP3.LUT R99, R99, 0xffff, RZ, 0xc0, !PT ;  /* 0x0000ffff63637812 */ /* 0x000fe400078ec0ff */
[----:B------:R-:W-:Y:S02]  /*16030*/  PRMT R83, R11, 0x3340, R108 ;  /* 0x000033400b537816 */ /* 0x000fe4000000006c */
[----:B------:R-:W-:-:S02]  /*16040*/  LOP3.LUT R97, R97, 0xffff, RZ, 0xc0, !PT ;  /* 0x0000ffff61617812 */ /* 0x000fc400078ec0ff */
[----:B------:R-:W-:Y:S02]  /*16050*/  LOP3.LUT R91, R91, 0xffff, RZ, 0xc0, !PT ;  /* 0x0000ffff5b5b7812 */ /* 0x000fe400078ec0ff */
[----:B------:R-:W-:Y:S02]  /*16060*/  LOP3.LUT R95, R95, 0xffff, RZ, 0xc0, !PT ;  /* 0x0000ffff5f5f7812 */ /* 0x000fe400078ec0ff */
[----:B---3--:R-:W-:Y:S02]  /*16070*/  F2FP.SATFINITE.E4M3.F32.PACK_AB_MERGE_C R86, R87, R86, RZ ;  /* 0x000000565756723e */ /* 0x008fe400048070ff */
[----:B------:R-:W-:Y:S02]  /*16080*/  F2FP.SATFINITE.E4M3.F32.PACK_AB_MERGE_C R22, R244, R245, RZ ;  /* 0x000000f5f416723e */ /* 0x000fe400048070ff */
[----:B--2---:R-:W-:Y:S02]  /*16090*/  F2FP.SATFINITE.E4M3.F32.PACK_AB_MERGE_C R84, R85, R84, RZ ;  /* 0x000000545554723e */ /* 0x004fe400048070ff */
[----:B------:R-:W-:-:S02]  /*160a0*/  F2FP.SATFINITE.E4M3.F32.PACK_AB_MERGE_C R23, R242, R243, RZ ;  /* 0x000000f3f217723e */ /* 0x000fc400048070ff */
[----:B------:R-:W-:Y:S02]  /*160b0*/  F2FP.SATFINITE.E4M3.F32.PACK_AB_MERGE_C R216, R240, R241, RZ ;  /* 0x000000f1f0d8723e */ /* 0x000fe400048070ff */
[----:B------:R-:W-:Y:S02]  /*160c0*/  F2FP.SATFINITE.E4M3.F32.PACK_AB_MERGE_C R217, R238, R239, RZ ;  /* 0x000000efeed9723e */ /* 0x000fe400048070ff */
[----:B------:R-:W-:-:S05]  /*160d0*/  LOP3.LUT R24, R228, 0x300, RZ, 0xc0, !PT ;  /* 0x00000300e4187812 */ /* 0x000fca00078ec0ff */
[----:B------:R-:W-:Y:S01]  /*160e0*/  IMAD.IADD R24, R24, 0x1, R41 ;  /* 0x0000000118187824 */ /* 0x000fe200078e0229 */
[----:B------:R-:W-:-:S04]  /*160f0*/  LOP3.LUT R41, R92, 0xffff, RZ, 0xc0, !PT ;  /* 0x0000ffff5c297812 */ /* 0x000fc800078ec0ff */
[----:B------:R-:W-:Y:S02]  /*16100*/  PRMT R42, R2, 0x3340, R41 ;  /* 0x00003340022a7816 */ /* 0x000fe40000000029 */
[----:B------:R-:W-:Y:S02]  /*16110*/  SHF.R.U32.HI R2, RZ, 0x8, R38 ;  /* 0x00000008ff027819 */ /* 0x000fe40000011626 */
[--C-:B------:R-:W-:Y:S02]  /*16120*/  PRMT R38, R38, 0x3340, R45.reuse ;  /* 0x0000334026267816 */ /* 0x100fe4000000002d */
[----:B------:R-:W-:Y:S02]  /*16130*/  SHF.R.U32.HI R45, RZ, 0x8, R45 ;  /* 0x00000008ff2d7819 */ /* 0x000fe4000001162d */
[----:B------:R-:W-:Y:S02]  /*16140*/  SHF.R.U32.HI R41, RZ, 0x8, R41 ;  /* 0x00000008ff297819 */ /* 0x000fe40000011629 */
[----:B------:R-:W-:-:S02]  /*16150*/  LOP3.LUT R2, R2, 0xffff, RZ, 0xc0, !PT ;  /* 0x0000ffff02027812 */ /* 0x000fc400078ec0ff */
[----:B------:R-:W-:Y:S02]  /*16160*/  LOP3.LUT R45, R45, 0xffff, RZ, 0xc0, !PT ;  /* 0x0000ffff2d2d7812 */ /* 0x000fe400078ec0ff */
[----:B------:R-:W-:Y:S02]  /*16170*/  LOP3.LUT R41, R41, 0xffff, RZ, 0xc0, !PT ;  /* 0x0000ffff29297812 */ /* 0x000fe400078ec0ff */
[----:B------:R-:W-:Y:S02]  /*16180*/  PRMT R49, R2, 0x3340, R45 ;  /* 0x0000334002317816 */ /* 0x000fe4000000002d */
[----:B------:R-:W-:Y:S02]  /*16190*/  PRMT R53, R0, 0x3340, R41 ;  /* 0x0000334000357816 */ /* 0x000fe40000000029 */
[----:B------:R-:W-:Y:S02]  /*161a0*/  SHF.R.U32.HI R2, RZ, 0x8, R5 ;  /* 0x00000008ff027819 */ /* 0x000fe40000011605 */
[----:B------:R-:W-:-:S02]  /*161b0*/  PRMT R45, R5, 0x3340, R98 ;  /* 0x00003340052d7816 */ /* 0x000fc40000000062 */
[----:B------:R-:W-:Y:S02]  /*161c0*/  PRMT R41, R37, 0x3340, R46 ;  /* 0x0000334025297816 */ /* 0x000fe4000000002e */
[----:B------:R-:W-:Y:S02]  /*161d0*/  SHF.R.U32.HI R5, RZ, 0x8, R162 ;  /* 0x00000008ff057819 */ /* 0x000fe400000116a2 */
[----:B------:R-:W-:Y:S02]  /*161e0*/  PRMT R37, R40, 0x3340, R47 ;  /* 0x0000334028257816 */ /* 0x000fe4000000002f */
[----:B------:R-:W-:Y:S02]  /*161f0*/  SHF.R.U32.HI R0, RZ, 0x8, R3 ;  /* 0x00000008ff007819 */ /* 0x000fe40000011603 */
[--C-:B------:R-:W-:Y:S02]  /*16200*/  PRMT R46, R3, 0x3340, R96.reuse ;  /* 0x00003340032e7816 */ /* 0x100fe40000000060 */
[----:B------:R-:W-:-:S02]  /*16210*/  SHF.R.U32.HI R47, RZ, 0x8, R96 ;  /* 0x00000008ff2f7819 */ /* 0x000fc40000011660 */
[----:B------:R-:W-:Y:S02]  /*16220*/  SHF.R.U32.HI R3, RZ, 0x8, R160 ;  /* 0x00000008ff037819 */ /* 0x000fe400000116a0 */
[----:B------:R-:W-:Y:S02]  /*16230*/  LOP3.LUT R57, R2, 0xffff, RZ, 0xc0, !PT ;  /* 0x0000ffff02397812 */ /* 0x000fe400078ec0ff */
[----:B------:R-:W-:Y:S02]  /*16240*/  LOP3.LUT R5, R5, 0xffff, RZ, 0xc0, !PT ;  /* 0x0000ffff05057812 */ /* 0x000fe400078ec0ff */
[----:B------:R-:W-:Y:S02]  /*16250*/  LOP3.LUT R2, R52, 0xffff, RZ, 0xc0, !PT ;  /* 0x0000ffff34027812 */ /* 0x000fe400078ec0ff */
[----:B------:R-:W-:Y:S02]  /*16260*/  LOP3.LUT R0, R0, 0xffff, RZ, 0xc0, !PT ;  /* 0x0000ffff00007812 */ /* 0x000fe400078ec0ff */
[----:B------:R-:W-:-:S02]  /*16270*/  LOP3.LUT R47, R47, 0xffff, RZ, 0xc0, !PT ;  /* 0x0000ffff2f2f7812 */ /* 0x000fc400078ec0ff */
[----:B------:R-:W-:Y:S02]  /*16280*/  LOP3.LUT R3, R3, 0xffff, RZ, 0xc0, !PT ;  /* 0x0000ffff03037812 */ /* 0x000fe400078ec0ff */
[----:B------:R-:W-:Y:S02]  /*16290*/  PRMT R2, R5, 0x3340, R2 ;  /* 0x0000334005027816 */ /* 0x000fe40000000002 */
[----:B------:R-:W-:Y:S02]  /*162a0*/  LOP3.LUT R5, R102, 0xffff, RZ, 0xc0, !PT ;  /* 0x0000ffff66057812 */ /* 0x000fe400078ec0ff */
[----:B------:R-:W-:Y:S02]  /*162b0*/  PRMT R55, R0, 0x3340, R47 ;  /* 0x0000334000377816 */ /* 0x000fe4000000002f */
[----:B------:R-:W-:Y:S02]  /*162c0*/  PRMT R47, R3, 0x3340, R50 ;  /* 0x00003340032f7816 */ /* 0x000fe40000000032 */
[----:B------:R-:W-:-:S02]  /*162d0*/  SHF.R.U32.HI R3, RZ, 0x8, R60 ;  /* 0x00000008ff037819 */ /* 0x000fc4000001163c */
[--C-:B------:R-:W-:Y:S02]  /*162e0*/  PRMT R60, R60, 0x3340, R5.reuse ;  /* 0x000033403c3c7816 */ /* 0x100fe40000000005 */
[----:B------:R-:W-:Y:S02]  /*162f0*/  SHF.R.U32.HI R50, RZ, 0x8, R5 ;  /* 0x00000008ff327819 */ /* 0x000fe40000011605 */
[----:B------:R-:W-:Y:S02]  /*16300*/  SHF.R.U32.HI R5, RZ, 0x8, R164 ;  /* 0x00000008ff057819 */ /* 0x000fe400000116a4 */
[----:B------:R-:W-:Y:S02]  /*16310*/  SHF.R.U32.HI R0, RZ, 0x8, R7 ;  /* 0x00000008ff007819 */ /* 0x000fe40000011607 */
[----:B------:R-:W-:Y:S02]  /*16320*/  SHF.R.U32.HI R7, RZ, 0x8, R166 ;  /* 0x00000008ff077819 */ /* 0x000fe400000116a6 */
[----:B------:R-:W-:-:S02]  /*16330*/  LOP3.LUT R5, R5, 0xffff, RZ, 0xc0, !PT ;  /* 0x0000ffff05057812 */ /* 0x000fc400078ec0ff */
[----:B------:R-:W-:Y:S02]  /*16340*/  LOP3.LUT R7, R7, 0xffff, RZ, 0xc0, !PT ;  /* 0x0000ffff07077812 */ /* 0x000fe400078ec0ff */
[----:B------:R-:W-:Y:S02]  /*16350*/  LOP3.LUT R3, R3, 0xffff, RZ, 0xc0, !PT ;  /* 0x0000ffff03037812 */ /* 0x000fe400078ec0ff */
[----:B------:R-:W-:Y:S02]  /*16360*/  LOP3.LUT R50, R50, 0xffff, RZ, 0xc0, !PT ;  /* 0x0000ffff32327812 */ /* 0x000fe400078ec0ff */
[----:B------:R-:W-:Y:S02]  /*16370*/  PRMT R63, R5, 0x3340, R54 ;  /* 0x00003340053f7816 */ /* 0x000fe40000000036 */
[----:B------:R-:W-:Y:S02]  /*16380*/  LOP3.LUT R5, R106, 0xffff, RZ, 0xc0, !PT ;  /* 0x0000ffff6a057812 */ /* 0x000fe400078ec0ff */
[----:B------:R-:W-:-:S02]  /*16390*/  LOP3.LUT R71, R0, 0xffff, RZ, 0xc0, !PT ;  /* 0x0000ffff00477812 */ /* 0x000fc400078ec0ff */
[----:B------:R-:W-:Y:S02]  /*163a0*/  PRMT R61, R7, 0x3340, R56 ;  /* 0x00003340073d7816 */ /* 0x000fe40000000038 */
[----:B------:R-:W-:Y:S02]  /*163b0*/  PRMT R67, R3, 0x3340, R50 ;  /* 0x0000334003437816 */ /* 0x000fe40000000032 */
[----:B------:R-:W-:Y:S02]  /*163c0*/  SHF.R.U32.HI R0, RZ, 0x8, R9 ;  /* 0x00000008ff007819 */ /* 0x000fe40000011609 */
[----:B------:R-:W-:Y:S02]  /*163d0*/  PRMT R56, R9, 0x3340, R104 ;  /* 0x0000334009387816 */ /* 0x000fe40000000068 */
[----:B------:R-:W-:Y:S02]  /*163e0*/  SHF.R.U32.HI R3, RZ, 0x8, R10 ;  /* 0x00000008ff037819 */ /* 0x000fe4000001160a */
[----:B------:R-:W-:-:S02]  /*163f0*/  SHF.R.U32.HI R9, RZ, 0x8, R5 ;  /* 0x00000008ff097819 */ /* 0x000fc40000011605 */
[----:B------:R-:W-:Y:S02]  /*16400*/  LOP3.LUT R65, R0, 0xffff, RZ, 0xc0, !PT ;  /* 0x0000ffff00417812 */ /* 0x000fe400078ec0ff */
[----:B------:R-:W-:Y:S02]  /*16410*/  LOP3.LUT R0, R3, 0xffff, RZ, 0xc0, !PT ;  /* 0x0000ffff03007812 */ /* 0x000fe400078ec0ff */
[----:B------:R-:W-:Y:S02]  /*16420*/  LOP3.LUT R9, R9, 0xffff, RZ, 0xc0, !PT ;  /* 0x0000ffff09097812 */ /* 0x000fe400078ec0ff */
[----:B------:R-:W-:Y:S02]  /*16430*/  PRMT R71, R71, 0x3340, R8 ;  /* 0x0000334047477816 */ /* 0x000fe40000000008 */
[----:B------:R-:W-:Y:S02]  /*16440*/  PRMT R59, R0, 0x3340, R9 ;  /* 0x00003340003b7816 */ /* 0x000fe40000000009 */
[----:B------:R-:W-:-:S02]  /*16450*/  LOP3.LUT R9, R110, 0xffff, RZ, 0xc0, !PT ;  /* 0x0000ffff6e097812 */ /* 0x000fc400078ec0ff */
[----:B------:R-:W-:Y:S02]  /*16460*/  SHF.R.U32.HI R8, RZ, 0x8, R104 ;  /* 0x00000008ff087819 */ /* 0x000fe40000011668 */
[----:B------:R-:W-:Y:S02]  /*16470*/  PRMT R54, R10, 0x3340, R5 ;  /* 0x000033400a367816 */ /* 0x000fe40000000005 */
[----:B------:R-:W-:Y:S02]  /*16480*/  SHF.R.U32.HI R5, RZ, 0x8, R168 ;  /* 0x00000008ff057819 */ /* 0x000fe400000116a8 */
[----:B------:R-:W-:Y:S02]  /*16490*/  SHF.R.U32.HI R10, RZ, 0x8, R35 ;  /* 0x00000008ff0a7819 */ /* 0x000fe40000011623 */
[----:B------:R-:W-:Y:S02]  /*164a0*/  SHF.R.U32.HI R7, RZ, 0x8, R170 ;  /* 0x00000008ff077819 */ /* 0x000fe400000116aa */
[----:B------:R-:W-:-:S02]  /*164b0*/  PRMT R79, R12, 0x3340, R9 ;  /* 0x000033400c4f7816 */ /* 0x000fc40000000009 */
[----:B------:R-:W-:Y:S02]  /*164c0*/  LOP3.LUT R8, R8, 0xffff, RZ, 0xc0, !PT ;  /* 0x0000ffff08087812 */ /* 0x000fe400078ec0ff */
[----:B------:R-:W-:Y:S02]  /*164d0*/  SHF.R.U32.HI R3, RZ, 0x8, R12 ;  /* 0x00000008ff037819 */ /* 0x000fe4000001160c */
[----:B------:R-:W-:Y:S02]  /*164e0*/  SHF.R.U32.HI R9, RZ, 0x8, R9 ;  /* 0x00000008ff097819 */ /* 0x000fe40000011609 */
[----:B------:R-:W-:Y:S02]  /*164f0*/  PRMT R48, R57, 0x3340, R48 ;  /* 0x0000334039307816 */ /* 0x000fe40000000030 */
[----:B------:R-:W-:Y:S02]  /*16500*/  LOP3.LUT R57, R36, 0xffff, RZ, 0xc0, !PT ;  /* 0x0000ffff24397812 */ /* 0x000fe400078ec0ff */
[----:B------:R-:W-:-:S02]  /*16510*/  LOP3.LUT R5, R5, 0xffff, RZ, 0xc0, !PT ;  /* 0x0000ffff05057812 */ /* 0x000fc400078ec0ff */
[----:B------:R-:W-:Y:S02]  /*16520*/  LOP3.LUT R10, R10, 0xffff, RZ, 0xc0, !PT ;  /* 0x0000ffff0a0a7812 */ /* 0x000fe400078ec0ff */
[----:B------:R-:W-:Y:S02]  /*16530*/  LOP3.LUT R64, R7, 0xffff, RZ, 0xc0, !PT ;  /* 0x0000ffff07407812 */ /* 0x000fe400078ec0ff */
[----:B------:R-:W-:Y:S02]  /*16540*/  SHF.R.U32.HI R0, RZ, 0x8, R11 ;  /* 0x00000008ff007819 */ /* 0x000fe4000001160b */
[----:B------:R-:W-:Y:S02]  /*16550*/  PRMT R65, R65, 0x3340, R8 ;  /* 0x0000334041417816 */ /* 0x000fe40000000008 */
[----:B------:R-:W-:Y:S02]  /*16560*/  LOP3.LUT R172, R172, 0xffff, RZ, 0xc0, !PT ;  /* 0x0000ffffacac7812 */ /* 0x000fe400078ec0ff */
[----:B------:R-:W-:-:S02]  /*16570*/  SHF.R.U32.HI R7, RZ, 0x8, R174 ;  /* 0x00000008ff077819 */ /* 0x000fc400000116ae */
[----:B------:R-:W-:Y:S02]  /*16580*/  SHF.R.U32.HI R11, RZ, 0x8, R99 ;  /* 0x00000008ff0b7819 */ /* 0x000fe40000011663 */
[----:B------:R-:W-:Y:S02]  /*16590*/  LOP3.LUT R90, R3, 0xffff, RZ, 0xc0, !PT ;  /* 0x0000ffff035a7812 */ /* 0x000fe400078ec0ff */
[----:B------:R-:W-:Y:S02]  /*165a0*/  LOP3.LUT R9, R9, 0xffff, RZ, 0xc0, !PT ;  /* 0x0000ffff09097812 */ /* 0x000fe400078ec0ff */
[----:B------:R-:W-:Y:S02]  /*165b0*/  PRMT R50, R168, 0x3340, R35 ;  /* 0x00003340a8327816 */ /* 0x000fe40000000023 */
[----:B------:R-:W-:Y:S02]  /*165c0*/  SHF.R.U32.HI R8, RZ, 0x8, R108 ;  /* 0x00000008ff087819 */ /* 0x000fe4000001166c */
[----:B------:R-:W-:-:S02]  /*165d0*/  PRMT R36, R170, 0x3340, R57 ;  /* 0x00003340aa247816 */ /* 0x000fc40000000039 */
[----:B------:R-:W-:Y:S02]  /*165e0*/  SHF.R.U32.HI R35, RZ, 0x8, R57 ;  /* 0x00000008ff237819 */ /* 0x000fe40000011639 */
[----:B------:R-:W-:Y:S02]  /*165f0*/  PRMT R57, R5, 0x3340, R10 ;  /* 0x0000334005397816 */ /* 0x000fe4000000000a */
[----:B------:R-:W-:Y:S02]  /*16600*/  LOP3.LUT R69, R0, 0xffff, RZ, 0xc0, !PT ;  /* 0x0000ffff00457812 */ /* 0x000fe400078ec0ff */
[----:B------:R-:W-:Y:S02]  /*16610*/  SHF.R.U32.HI R5, RZ, 0x8, R172 ;  /* 0x00000008ff057819 */ /* 0x000fe400000116ac */
[----:B------:R-:W-:Y:S02]  /*16620*/  SHF.R.U32.HI R10, RZ, 0x8, R97 ;  /* 0x00000008ff0a7819 */ /* 0x000fe40000011661 */
[----:B------:R-:W-:-:S02]  /*16630*/  LOP3.LUT R0, R7, 0xffff, RZ, 0xc0, !PT ;  /* 0x0000ffff07007812 */ /* 0x000fc400078ec0ff */
[----:B------:R-:W-:Y:S02]  /*16640*/  LOP3.LUT R11, R11, 0xffff, RZ, 0xc0, !PT ;  /* 0x0000ffff0b0b7812 */ /* 0x000fe400078ec0ff */
[----:B------:R-:W-:Y:S02]  /*16650*/  PRMT R90, R90, 0x3340, R9 ;  /* 0x000033405a5a7816 */ /* 0x000fe40000000009 */
[----:B------:R-:W-:Y:S02]  /*16660*/  LOP3.LUT R8, R8, 0xffff, RZ, 0xc0, !PT ;  /* 0x0000ffff08087812 */ /* 0x000fe400078ec0ff */
[----:B------:R-:W-:Y:S02]  /*16670*/  LOP3.LUT R13, R13, 0xffff, RZ, 0xc0, !PT ;  /* 0x0000ffff0d0d7812 */ /* 0x000fe400078ec0ff */
[----:B------:R-:W-:Y:S02]  /*16680*/  LOP3.LUT R14, R14, 0xffff, RZ, 0xc0, !PT ;  /* 0x0000ffff0e0e7812 */ /* 0x000fe400078ec0ff */
[----:B------:R-:W-:-:S02]  /*16690*/  LOP3.LUT R9, R114, 0xffff, RZ, 0xc0, !PT ;  /* 0x0000ffff72097812 */ /* 0x000fc400078ec0ff */
[----:B------:R-:W-:Y:S02]  /*166a0*/  LOP3.LUT R5, R5, 0xffff, RZ, 0xc0, !PT ;  /* 0x0000ffff05057812 */ /* 0x000fe400078ec0ff */
[----:B------:R-:W-:Y:S02]  /*166b0*/  LOP3.LUT R10, R10, 0xffff, RZ, 0xc0, !PT ;  /* 0x0000ffff0a0a7812 */ /* 0x000fe400078ec0ff */
[----:B------:R-:W-:Y:S02]  /*166c0*/  PRMT R77, R0, 0x3340, R11 ;  /* 0x00003340004d7816 */ /* 0x000fe4000000000b */
[----:B------:R-:W-:Y:S02]  /*166d0*/  PRMT R94, R69, 0x3340, R8 ;  /* 0x00003340455e7816 */ /* 0x000fe40000000008 */
[----:B------:R-:W-:Y:S02]  /*166e0*/  LOP3.LUT R176, R176, 0xffff, RZ, 0xc0, !PT ;  /* 0x0000ffffb0b07812 */ /* 0x000fe400078ec0ff */
[----:B------:R-:W-:-:S02]  /*166f0*/  LOP3.LUT R178, R178, 0xffff, RZ, 0xc0, !PT ;  /* 0x0000ffffb2b27812 */ /* 0x000fc400078ec0ff */
[----:B------:R-:W-:Y:S02]  /*16700*/  LOP3.LUT R43, R43, 0xffff, RZ, 0xc0, !PT ;  /* 0x0000ffff2b2b7812 */ /* 0x000fe400078ec0ff */
[----:B------:R-:W-:Y:S02]  /*16710*/  LOP3.LUT R11, R44, 0xffff, RZ, 0xc0, !PT ;  /* 0x0000ffff2c0b7812 */ /* 0x000fe400078ec0ff */
[----:B------:R-:W-:Y:S02]  /*16720*/  SHF.R.U32.HI R0, RZ, 0x8, R13 ;  /* 0x00000008ff007819 */ /* 0x000fe4000001160d */
[----:B------:R-:W-:Y:S02]  /*16730*/  PRMT R68, R14, 0x3340, R9 ;  /* 0x000033400e447816 */ /* 0x000fe40000000009 */
[----:B------:R-:W-:Y:S02]  /*16740*/  SHF.R.U32.HI R8, RZ, 0x8, R112 ;  /* 0x00000008ff087819 */ /* 0x000fe40000011670 */
[----:B------:R-:W-:-:S02]  /*16750*/  SHF.R.U32.HI R3, RZ, 0x8, R14 ;  /* 0x00000008ff037819 */ /* 0x000fc4000001160e */
[----:B------:R-:W-:Y:S02]  /*16760*/  SHF.R.U32.HI R9, RZ, 0x8, R9 ;  /* 0x00000008ff097819 */ /* 0x000fe40000011609 */
[----:B------:R-:W-:Y:S02]  /*16770*/  PRMT R88, R5, 0x3340, R10 ;  /* 0x0000334005587816 */ /* 0x000fe4000000000a */
[----:B------:R-:W-:Y:S02]  /*16780*/  SHF.R.U32.HI R5, RZ, 0x8, R176 ;  /* 0x00000008ff057819 */ /* 0x000fe400000116b0 */
[----:B------:R-:W-:Y:S02]  /*16790*/  SHF.R.U32.HI R10, RZ, 0x8, R43 ;  /* 0x00000008ff0a7819 */ /* 0x000fe4000001162b */
[----:B------:R-:W-:Y:S02]  /*167a0*/  PRMT R44, R178, 0x3340, R11 ;  /* 0x00003340b22c7816 */ /* 0x000fe4000000000b */
[----:B------:R-:W-:-:S02]  /*167b0*/  LOP3.LUT R81, R0, 0xffff, RZ, 0xc0, !PT ;  /* 0x0000ffff00517812 */ /* 0x000fc400078ec0ff */
[----:B------:R-:W-:Y:S02]  /*167c0*/  SHF.R.U32.HI R7, RZ, 0x8, R178 ;  /* 0x00000008ff077819 */ /* 0x000fe400000116b2 */
[----:B------:R-:W-:Y:S02]  /*167d0*/  SHF.R.U32.HI R11, RZ, 0x8, R11 ;  /* 0x00000008ff0b7819 */ /* 0x000fe4000001160b */
        /* <DEDUP_REMOVED lines=8> */
[----:B------:R-:W-:Y:S02]  /*16860*/  LOP3.LUT R12, R7, 0xffff, RZ, 0xc0, !PT ;  /* 0x0000ffff070c7812 */ /* 0x000fe400078ec0ff */
[----:B------:R-:W-:-:S02]  /*16870*/  LOP3.LUT R11, R11, 0xffff, RZ, 0xc0, !PT ;  /* 0x0000ffff0b0b7812 */ /* 0x000fc400078ec0ff */
[----:B------:R-:W-:Y:S02]  /*16880*/  PRMT R81, R81, 0x3340, R8 ;  /* 0x0000334051517816 */ /* 0x000fe40000000008 */
[----:B------:R-:W-:Y:S02]  /*16890*/  PRMT R75, R0, 0x3340, R9 ;  /* 0x00003340004b7816 */ /* 0x000fe40000000009 */
[----:B------:R-:W-:Y:S02]  /*168a0*/  LOP3.LUT R180, R180, 0xffff, RZ, 0xc0, !PT ;  /* 0x0000ffffb4b47812 */ /* 0x000fe400078ec0ff */
[----:B------:R-:W-:Y:S02]  /*168b0*/  LOP3.LUT R182, R182, 0xffff, RZ, 0xc0, !PT ;  /* 0x0000ffffb6b67812 */ /* 0x000fe400078ec0ff */
[----:B------:R-:W-:Y:S02]  /*168c0*/  SHF.R.U32.HI R0, RZ, 0x8, R15 ;  /* 0x00000008ff007819 */ /* 0x000fe4000001160f */
[----:B------:R-:W-:-:S02]  /*168d0*/  SHF.R.U32.HI R8, RZ, 0x8, R116 ;  /* 0x00000008ff087819 */ /* 0x000fc40000011674 */
[----:B------:R-:W-:Y:S02]  /*168e0*/  SHF.R.U32.HI R3, RZ, 0x8, R19 ;  /* 0x00000008ff037819 */ /* 0x000fe40000011613 */
[----:B------:R-:W-:Y:S02]  /*168f0*/  PRMT R35, R64, 0x3340, R35 ;  /* 0x0000334040237816 */ /* 0x000fe40000000023 */
[----:B------:R-:W-:Y:S02]  /*16900*/  PRMT R64, R176, 0x3340, R43 ;  /* 0x00003340b0407816 */ /* 0x000fe4000000002b */
[----:B------:R-:W-:Y:S02]  /*16910*/  PRMT R69, R5, 0x3340, R10 ;  /* 0x0000334005457816 */ /* 0x000fe4000000000a */
[----:B------:R-:W-:Y:S02]  /*16920*/  SHF.R.U32.HI R9, RZ, 0x8, R118 ;  /* 0x00000008ff097819 */ /* 0x000fe40000011676 */
[----:B------:R-:W-:-:S02]  /*16930*/  PRMT R70, R13, 0x3340, R112 ;  /* 0x000033400d467816 */ /* 0x000fc40000000070 */
[----:B------:R-:W-:Y:S02]  /*16940*/  PRMT R43, R12, 0x3340, R11 ;  /* 0x000033400c2b7816 */ /* 0x000fe4000000000b */
        /* <DEDUP_REMOVED lines=17> */
[----:B------:R-:W-:Y:S02]  /*16a60*/  PRMT R110, R13, 0x3340, R8 ;  /* 0x000033400d6e7816 */ /* 0x000fe40000000008 */
[----:B------:R-:W-:Y:S02]  /*16a70*/  LOP3.LUT R184, R184, 0xffff, RZ, 0xc0, !PT ;  /* 0x0000ffffb8b87812 */ /* 0x000fe400078ec0ff */
[----:B------:R-:W-:Y:S02]  /*16a80*/  LOP3.LUT R7, R26, 0xffff, RZ, 0xc0, !PT ;  /* 0x0000ffff1a077812 */ /* 0x000fe400078ec0ff */
[----:B------:R-:W-:Y:S02]  /*16a90*/  LOP3.LUT R186, R186, 0xffff, RZ, 0xc0, !PT ;  /* 0x0000ffffbaba7812 */ /* 0x000fe400078ec0ff */
[----:B------:R-:W-:Y:S02]  /*16aa0*/  LOP3.LUT R51, R51, 0xffff, RZ, 0xc0, !PT ;  /* 0x0000ffff33337812 */ /* 0x000fe400078ec0ff */
[----:B------:R-:W-:-:S02]  /*16ab0*/  PRMT R95, R20, 0x3340, R3 ;  /* 0x00003340145f7816 */ /* 0x000fc40000000003 */
[----:B------:R-:W-:Y:S02]  /*16ac0*/  SHF.R.U32.HI R8, RZ, 0x8, R3 ;  /* 0x00000008ff087819 */ /* 0x000fe40000011603 */
[----:B------:R-:W-:Y:S02]  /*16ad0*/  PRMT R66, R174, 0x3340, R99 ;  /* 0x00003340ae427816 */ /* 0x000fe40000000063 */
[----:B------:R-:W-:Y:S02]  /*16ae0*/  PRMT R104, R104, 0x3340, R9 ;  /* 0x0000334068687816 */ /* 0x000fe40000000009 */
[----:B------:R-:W-:Y:S02]  /*16af0*/  SHF.R.U32.HI R0, RZ, 0x8, R20 ;  /* 0x00000008ff007819 */ /* 0x000fe40000011614 */
[----:B------:R-:W-:Y:S02]  /*16b00*/  SHF.R.U32.HI R3, RZ, 0x8, R21 ;  /* 0x00000008ff037819 */ /* 0x000fe40000011615 */
[----:B------:R-:W-:-:S02]  /*16b10*/  PRMT R99, R5, 0x3340, R10 ;  /* 0x0000334005637816 */ /* 0x000fc4000000000a */
[----:B------:R-:W-:Y:S02]  /*16b20*/  SHF.R.U32.HI R9, RZ, 0x8, R122 ;  /* 0x00000008ff097819 */ /* 0x000fe4000001167a */
[----:B------:R-:W-:Y:S02]  /*16b30*/  PRMT R100, R100, 0x3340, R11 ;  /* 0x0000334064647816 */ /* 0x000fe4000000000b */
[--C-:B------:R-:W-:Y:S02]  /*16b40*/  PRMT R85, R184, 0x3340, R7.reuse ;  /* 0x00003340b8557816 */ /* 0x100fe40000000007 */
[----:B------:R-:W-:Y:S02]  /*16b50*/  SHF.R.U32.HI R10, RZ, 0x8, R7 ;  /* 0x00000008ff0a7819 */ /* 0x000fe40000011607 */
[----:B------:R-:W-:Y:S02]  /*16b60*/  SHF.R.U32.HI R7, RZ, 0x8, R186 ;  /* 0x00000008ff077819 */ /* 0x000fe400000116ba */
[----:B------:R-:W-:-:S02]  /*16b70*/  SHF.R.U32.HI R11, RZ, 0x8, R51 ;  /* 0x00000008ff0b7819 */ /* 0x000fc40000011633 */
        /* <DEDUP_REMOVED lines=11> */
[----:B------:R-:W-:-:S02]  /*16c30*/  PRMT R102, R13, 0x3340, R8 ;  /* 0x000033400d667816 */ /* 0x000fc40000000008 */
[----:B------:R-:W-:Y:S02]  /*16c40*/  PRMT R98, R98, 0x3340, R9 ;  /* 0x0000334062627816 */ /* 0x000fe40000000009 */
[--C-:B------:R-:W-:Y:S02]  /*16c50*/  PRMT R115, R22, 0x3340, R3.reuse ;  /* 0x0000334016737816 */ /* 0x100fe40000000003 */
[----:B------:R-:W-:Y:S02]  /*16c60*/  SHF.R.U32.HI R8, RZ, 0x8, R3 ;  /* 0x00000008ff087819 */ /* 0x000fe40000011603 */
[----:B------:R-:W-:Y:S02]  /*16c70*/  PRMT R26, R186, 0x3340, R51 ;  /* 0x00003340ba1a7816 */ /* 0x000fe40000000033 */
[----:B------:R-:W-:Y:S02]  /*16c80*/  SHF.R.U32.HI R3, RZ, 0x8, R23 ;  /* 0x00000008ff037819 */ /* 0x000fe40000011617 */
[----:B------:R-:W-:-:S02]  /*16c90*/  SHF.R.U32.HI R9, RZ, 0x8, R126 ;  /* 0x00000008ff097819 */ /* 0x000fc4000001167e */
[----:B------:R-:W-:Y:S02]  /*16ca0*/  SHF.R.U32.HI R5, RZ, 0x8, R184 ;  /* 0x00000008ff057819 */ /* 0x000fe400000116b8 */
[----:B------:R-:W-:Y:S02]  /*16cb0*/  PRMT R51, R0, 0x3340, R11 ;  /* 0x0000334000337816 */ /* 0x000fe4000000000b */
[----:B------:R-:W-:Y:S02]  /*16cc0*/  PRMT R73, R172, 0x3340, R97 ;  /* 0x00003340ac497816 */ /* 0x000fe40000000061 */
[----:B------:R-:W-:Y:S02]  /*16cd0*/  SHF.R.U32.HI R0, RZ, 0x8, R22 ;  /* 0x00000008ff007819 */ /* 0x000fe40000011616 */
[----:B------:R-:W-:Y:S02]  /*16ce0*/  PRMT R97, R19, 0x3340, R118 ;  /* 0x0000334013617816 */ /* 0x000fe40000000076 */
        /* <DEDUP_REMOVED lines=11> */
[----:B------:R-:W-:Y:S02]  /*16da0*/  SHF.R.U32.HI R7, RZ, 0x8, R190 ;  /* 0x00000008ff077819 */ /* 0x000fe400000116be */
[----:B------:R-:W-:-:S02]  /*16db0*/  LOP3.LUT R216, R216, 0xffff, RZ, 0xc0, !PT ;  /* 0x0000ffffd8d87812 */ /* 0x000fc400078ec0ff */
        /* <DEDUP_REMOVED lines=8> */
[----:B------:R-:W-:Y:S02]  /*16e40*/  PRMT R107, R216, 0x3340, R9 ;  /* 0x00003340d86b7816 */ /* 0x000fe40000000009 */
[----:B------:R-:W-:Y:S02]  /*16e50*/  LOP3.LUT R5, R5, 0xffff, RZ, 0xc0, !PT ;  /* 0x0000ffff05057812 */ /* 0x000fe400078ec0ff */
[----:B------:R-:W-:Y:S02]  /*16e60*/  LOP3.LUT R10, R10, 0xffff, RZ, 0xc0, !PT ;  /* 0x0000ffff0a0a7812 */ /* 0x000fe400078ec0ff */
[----:B------:R-:W-:-:S02]  /*16e70*/  SHF.R.U32.HI R0, RZ, 0x8, R216 ;  /* 0x00000008ff007819 */ /* 0x000fc400000116d8 */
[----:B------:R-:W-:Y:S02]  /*16e80*/  SHF.R.U32.HI R9, RZ, 0x8, R9 ;  /* 0x00000008ff097819 */ /* 0x000fe40000011609 */
[----:B------:R-:W-:Y:S02]  /*16e90*/  SHF.R.U32.HI R7, RZ, 0x8, R192 ;  /* 0x00000008ff077819 */ /* 0x000fe400000116c0 */
[----:B------:R-:W-:Y:S02]  /*16ea0*/  LOP3.LUT R217, R217, 0xffff, RZ, 0xc0, !PT ;  /* 0x0000ffffd9d97812 */ /* 0x000fe400078ec0ff */
[----:B------:R-:W-:Y:S02]  /*16eb0*/  LOP3.LUT R130, R130, 0xffff, RZ, 0xc0, !PT ;  /* 0x0000ffff82827812 */ /* 0x000fe400078ec0ff */
[----:B------:R-:W-:Y:S02]  /*16ec0*/  SHF.R.U32.HI R8, RZ, 0x8, R194 ;  /* 0x00000008ff087819 */ /* 0x000fe400000116c2 */
[----:B------:R-:W-:-:S02]  /*16ed0*/  SHF.R.U32.HI R12, RZ, 0x8, R13 ;  /* 0x00000008ff0c7819 */ /* 0x000fc4000001160d */
[----:B------:R-:W-:Y:S02]  /*16ee0*/  LOP3.LUT R11, R109, 0xffff, RZ, 0xc0, !PT ;  /* 0x0000ffff6d0b7812 */ /* 0x000fe400078ec0ff */
[----:B------:R-:W-:Y:S02]  /*16ef0*/  PRMT R114, R5, 0x3340, R10 ;  /* 0x0000334005727816 */ /* 0x000fe4000000000a */
[----:B------:R-:W-:Y:S02]  /*16f00*/  LOP3.LUT R0, R0, 0xffff, RZ, 0xc0, !PT ;  /* 0x0000ffff00007812 */ /* 0x000fe400078ec0ff */
[----:B------:R-:W-:Y:S02]  /*16f10*/  LOP3.LUT R9, R9, 0xffff, RZ, 0xc0, !PT ;  /* 0x0000ffff09097812 */ /* 0x000fe400078ec0ff */
[----:B------:R-:W-:Y:S02]  /*16f20*/  LOP3.LUT R108, R7, 0xffff, RZ, 0xc0, !PT ;  /* 0x0000ffff076c7812 */ /* 0x000fe400078ec0ff */
[----:B------:R-:W-:-:S02]  /*16f30*/  SHF.R.U32.HI R5, RZ, 0x8, R217 ;  /* 0x00000008ff057819 */ /* 0x000fc400000116d9 */
[----:B------:R-:W-:Y:S02]  /*16f40*/  SHF.R.U32.HI R10, RZ, 0x8, R130 ;  /* 0x00000008ff0a7819 */ /* 0x000fe40000011682 */
[----:B------:R-:W-:Y:S02]  /*16f50*/  LOP3.LUT R7, R8, 0xffff, RZ, 0xc0, !PT ;  /* 0x0000ffff08077812 */ /* 0x000fe400078ec0ff */
[----:B------:R-:W-:Y:S02]  /*16f60*/  LOP3.LUT R12, R12, 0xffff, RZ, 0xc0, !PT ;  /* 0x0000ffff0c0c7812 */ /* 0x000fe400078ec0ff */
[----:B------:R-:W-:Y:S02]  /*16f70*/  PRMT R58, R164, 0x3340, R101 ;  /* 0x00003340a43a7816 */ /* 0x000fe40000000065 */
[----:B------:R-:W-:Y:S02]  /*16f80*/  PRMT R101, R15, 0x3340, R116 ;  /* 0x000033400f657816 */ /* 0x000fe40000000074 */
[----:B------:R-:W-:-:S02]  /*16f90*/  PRMT R109, R188, 0x3340, R105 ;  /* 0x00003340bc6d7816 */ /* 0x000fc40000000069 */
[----:B------:R-:W-:Y:S02]  /*16fa0*/  PRMT R105, R190, 0x3340, R11 ;  /* 0x00003340be697816 */ /* 0x000fe4000000000b */
[----:B------:R-:W-:Y:S02]  /*16fb0*/  PRMT R116, R0, 0x3340, R9 ;  /* 0x0000334000747816 */ /* 0x000fe40000000009 */
[----:B------:R-:W-:Y:S02]  /*16fc0*/  SHF.R.U32.HI R11, RZ, 0x8, R11 ;  /* 0x00000008ff0b7819 */ /* 0x000fe4000001160b */
[----:B------:R-:W-:Y:S02]  /*16fd0*/  PRMT R3, R194, 0x3340, R13 ;  /* 0x00003340c2037816 */ /* 0x000fe4000000000d */
[----:B------:R-:W-:Y:S02]  /*16fe0*/  LOP3.LUT R5, R5, 0xffff, RZ, 0xc0, !PT ;  /* 0x0000ffff05057812 */ /* 0x000fe400078ec0ff */
[----:B------:R-:W-:-:S02]  /*16ff0*/  LOP3.LUT R10, R10, 0xffff, RZ, 0xc0, !PT ;  /* 0x0000ffff0a0a7812 */ /* 0x000fc400078ec0ff */
[----:B------:R-:W-:Y:S02]  /*17000*/  PRMT R0, R7, 0x3340, R12 ;  /* 0x0000334007007816 */ /* 0x000fe4000000000c */
        /* <DEDUP_REMOVED lines=10> */
[----:B------:R-:W-:-:S02]  /*170b0*/  PRMT R111, R5, 0x3340, R10 ;  /* 0x00003340056f7816 */ /* 0x000fc4000000000a */
[--C-:B------:R-:W-:Y:S02]  /*170c0*/  PRMT R93, R196, 0x3340, R89.reuse ;  /* 0x00003340c45d7816 */ /* 0x100fe40000000059 */
[----:B------:R-:W-:Y:S02]  /*170d0*/  SHF.R.U32.HI R12, RZ, 0x8, R89 ;  /* 0x00000008ff0c7819 */ /* 0x000fe40000011659 */
[--C-:B------:R-:W-:Y:S02]  /*170e0*/  PRMT R119, R218, 0x3340, R7.reuse ;  /* 0x00003340da777816 */ /* 0x100fe40000000007 */
[----:B------:R-:W-:Y:S02]  /*170f0*/  SHF.R.U32.HI R10, RZ, 0x8, R7 ;  /* 0x00000008ff0a7819 */ /* 0x000fe40000011607 */
[----:B------:R-:W-:Y:S02]  /*17100*/  PRMT R89, R198, 0x3340, R13 ;  /* 0x00003340c6597816 */ /* 0x000fe4000000000d */
[----:B------:R-:W-:-:S02]  /*17110*/  SHF.R.U32.HI R7, RZ, 0x8, R219 ;  /* 0x00000008ff077819 */ /* 0x000fc400000116db */
[----:B------:R-:W-:Y:S02]  /*17120*/  SHF.R.U32.HI R9, RZ, 0x8, R198 ;  /* 0x00000008ff097819 */ /* 0x000fe400000116c6 */
[----:B------:R-:W-:Y:S02]  /*17130*/  SHF.R.U32.HI R13, RZ, 0x8, R13 ;  /* 0x00000008ff0d7819 */ /* 0x000fe4000001160d */
[----:B------:R-:W-:Y:S02]  /*17140*/  SHF.R.U32.HI R8, RZ, 0x8, R196 ;  /* 0x00000008ff087819 */ /* 0x000fe400000116c4 */
[----:B------:R-:W-:Y:S02]  /*17150*/  PRMT R96, R180, 0x3340, R91 ;  /* 0x00003340b4607816 */ /* 0x000fe4000000005b */
[----:B------:R-:W-:Y:S02]  /*17160*/  PRMT R112, R112, 0x3340, R11 ;  /* 0x0000334070707816 */ /* 0x000fe4000000000b */
[----:B------:R-:W-:-:S02]  /*17170*/  PRMT R91, R21, 0x3340, R122 ;  /* 0x00003340155b7816 */ /* 0x000fc4000000007a */
[----:B------:R-:W-:Y:S02]  /*17180*/  LOP3.LUT R11, R103, 0xffff, RZ, 0xc0, !PT ;  /* 0x0000ffff670b7812 */ /* 0x000fe400078ec0ff */
[----:B------:R-:W-:Y:S02]  /*17190*/  LOP3.LUT R124, R7, 0xffff, RZ, 0xc0, !PT ;  /* 0x0000ffff077c7812 */ /* 0x000fe400078ec0ff */
[----:B------:R-:W-:Y:S02]  /*171a0*/  LOP3.LUT R122, R9, 0xffff, RZ, 0xc0, !PT ;  /* 0x0000ffff097a7812 */ /* 0x000fe400078ec0ff */
[----:B------:R-:W-:Y:S02]  /*171b0*/  LOP3.LUT R13, R13, 0xffff, RZ, 0xc0, !PT ;  /* 0x0000ffff0d0d7812 */ /* 0x000fe400078ec0ff */
[----:B------:R-:W-:Y:S02]  /*171c0*/  SHF.R.U32.HI R5, RZ, 0x8, R218 ;  /* 0x00000008ff057819 */ /* 0x000fe400000116da */
[----:B------:R-:W-:-:S02]  /*171d0*/  LOP3.LUT R7, R8, 0xffff, RZ, 0xc0, !PT ;  /* 0x0000ffff08077812 */ /* 0x000fc400078ec0ff */
[----:B------:R-:W-:Y:S02]  /*171e0*/  LOP3.LUT R12, R12, 0xffff, RZ, 0xc0, !PT ;  /* 0x0000ffff0c0c7812 */ /* 0x000fe400078ec0ff */
[----:B------:R-:W-:Y:S02]  /*171f0*/  PRMT R40, R160, 0x3340, R29 ;  /* 0x00003340a0287816 */ /* 0x000fe4000000001d */
[----:B------:R-:W-:Y:S02]  /*17200*/  PRMT R29, R162, 0x3340, R113 ;  /* 0x00003340a21d7816 */ /* 0x000fe40000000071 */
[--C-:B------:R-:W-:Y:S02]  /*17210*/  PRMT R103, R192, 0x3340, R11.reuse ;  /* 0x00003340c0677816 */ /* 0x100fe4000000000b */
[----:B------:R-:W-:Y:S02]  /*17220*/  PRMT R113, R23, 0x3340, R126 ;  /* 0x0000334017717816 */ /* 0x000fe4000000007e */
[----:B------:R-:W-:-:S02]  /*17230*/  SHF.R.U32.HI R11, RZ, 0x8, R11 ;  /* 0x00000008ff0b7819 */ /* 0x000fc4000001160b */
[----:B------:R-:W-:Y:S02]  /*17240*/  PRMT R122, R122, 0x3340, R13 ;  /* 0x000033407a7a7816 */ /* 0x000fe4000000000d */
[----:B------:R-:W-:Y:S02]  /*17250*/  LOP3.LUT R5, R5, 0xffff, RZ, 0xc0, !PT ;  /* 0x0000ffff05057812 */ /* 0x000fe400078ec0ff */
[----:B------:R-:W-:Y:S02]  /*17260*/  LOP3.LUT R10, R10, 0xffff, RZ, 0xc0, !PT ;  /* 0x0000ffff0a0a7812 */ /* 0x000fe400078ec0ff */
[----:B------:R-:W-:Y:S02]  /*17270*/  PRMT R126, R7, 0x3340, R12 ;  /* 0x00003340077e7816 */ /* 0x000fe4000000000c */
        /* <DEDUP_REMOVED lines=9> */
[----:B------:R-:W-:Y:S02]  /*17310*/  PRMT R128, R5, 0x3340, R10 ;  /* 0x0000334005807816 */ /* 0x000fe4000000000a */
[----:B------:R-:W-:Y:S02]  /*17320*/  SHF.R.U32.HI R8, RZ, 0x8, R200 ;  /* 0x00000008ff087819 */ /* 0x000fe400000116c8 */
[--C-:B------:R-:W-:Y:S02]  /*17330*/  PRMT R74, R200, 0x3340, R9.reuse ;  /* 0x00003340c84a7816 */ /* 0x100fe40000000009 */
[----:B------:R-:W-:Y:S02]  /*17340*/  SHF.R.U32.HI R12, RZ, 0x8, R9 ;  /* 0x00000008ff0c7819 */ /* 0x000fe40000011609 */
[----:B------:R-:W-:-:S02]  /*17350*/  PRMT R72, R202, 0x3340, R13 ;  /* 0x00003340ca487816 */ /* 0x000fc4000000000d */
[--C-:B------:R-:W-:Y:S02]  /*17360*/  PRMT R123, R220, 0x3340, R7.reuse ;  /* 0x00003340dc7b7816 */ /* 0x100fe40000000007 */
[----:B------:R-:W-:Y:S02]  /*17370*/  SHF.R.U32.HI R10, RZ, 0x8, R7 ;  /* 0x00000008ff0a7819 */ /* 0x000fe40000011607 */
[----:B------:R-:W-:Y:S02]  /*17380*/  SHF.R.U32.HI R9, RZ, 0x8, R202 ;  /* 0x00000008ff097819 */ /* 0x000fe400000116ca */
[----:B------:R-:W-:Y:S02]  /*17390*/  SHF.R.U32.HI R13, RZ, 0x8, R13 ;  /* 0x00000008ff0d7819 */ /* 0x000fe4000001160d */
[----:B------:R-:W-:Y:S02]  /*173a0*/  SHF.R.U32.HI R5, RZ, 0x8, R220 ;  /* 0x00000008ff057819 */ /* 0x000fe400000116dc */
[----:B------:R-:W-:-:S02]  /*173b0*/  SHF.R.U32.HI R7, RZ, 0x8, R221 ;  /* 0x00000008ff077819 */ /* 0x000fc400000116dd */
[----:B------:R-:W-:Y:S02]  /*173c0*/  PRMT R108, R108, 0x3340, R11 ;  /* 0x000033406c6c7816 */ /* 0x000fe4000000000b */
[----:B------:R-:W-:Y:S02]  /*173d0*/  SHF.R.U32.HI R11, RZ, 0x8, R134 ;  /* 0x00000008ff0b7819 */ /* 0x000fe40000011686 */
        /* <DEDUP_REMOVED lines=17> */
[----:B------:R-:W-:Y:S02]  /*174f0*/  LOP3.LUT R206, R206, 0xffff, RZ, 0xc0, !PT ;  /* 0x0000ffffcece7812 */ /* 0x000fe400078ec0ff */
[----:B------:R-:W-:Y:S02]  /*17500*/  LOP3.LUT R13, R78, 0xffff, RZ, 0xc0, !PT ;  /* 0x0000ffff4e0d7812 */ /* 0x000fe400078ec0ff */
[--C-:B------:R-:W-:Y:S02]  /*17510*/  PRMT R131, R222, 0x3340, R7.reuse ;  /* 0x00003340de837816 */ /* 0x100fe40000000007 */
[----:B------:R-:W-:Y:S02]  /*17520*/  SHF.R.U32.HI R10, RZ, 0x8, R7 ;  /* 0x00000008ff0a7819 */ /* 0x000fe40000011607 */
[----:B------:R-:W-:-:S02]  /*17530*/  PRMT R124, R124, 0x3340, R11 ;  /* 0x000033407c7c7816 */ /* 0x000fc4000000000b */
[----:B------:R-:W-:Y:S02]  /*17540*/  PRMT R127, R127, 0x3340, R12 ;  /* 0x000033407f7f7816 */ /* 0x000fe4000000000c */
[----:B------:R-:W-:Y:S02]  /*17550*/  SHF.R.U32.HI R7, RZ, 0x8, R223 ;  /* 0x00000008ff077819 */ /* 0x000fe400000116df */
[----:B------:R-:W-:Y:S02]  /*17560*/  SHF.R.U32.HI R11, RZ, 0x8, R138 ;  /* 0x00000008ff0b7819 */ /* 0x000fe4000001168a */
[----:B------:R-:W-:Y:S02]  /*17570*/  SHF.R.U32.HI R8, RZ, 0x8, R204 ;  /* 0x00000008ff087819 */ /* 0x000fe400000116cc */
[--C-:B------:R-:W-:Y:S02]  /*17580*/  SHF.R.U32.HI R12, RZ, 0x8, R9.reuse ;  /* 0x00000008ff0c7819 */ /* 0x100fe40000011609 */
[----:B------:R-:W-:-:S02]  /*17590*/  PRMT R129, R204, 0x3340, R9 ;  /* 0x00003340cc817816 */ /* 0x000fc40000000009 */
[--C-:B------:R-:W-:Y:S02]  /*175a0*/  PRMT R78, R206, 0x3340, R13.reuse ;  /* 0x00003340ce4e7816 */ /* 0x100fe4000000000d */
[----:B------:R-:W-:Y:S02]  /*175b0*/  SHF.R.U32.HI R9, RZ, 0x8, R206 ;  /* 0x00000008ff097819 */ /* 0x000fe400000116ce */
[----:B------:R-:W-:Y:S02]  /*175c0*/  SHF.R.U32.HI R13, RZ, 0x8, R13 ;  /* 0x00000008ff0d7819 */ /* 0x000fe4000001160d */
[----:B------:R-:W-:Y:S02]  /*175d0*/  LOP3.LUT R14, R7, 0xffff, RZ, 0xc0, !PT ;  /* 0x0000ffff070e7812 */ /* 0x000fe400078ec0ff */
[----:B------:R-:W-:Y:S02]  /*175e0*/  LOP3.LUT R11, R11, 0xffff, RZ, 0xc0, !PT ;  /* 0x0000ffff0b0b7812 */ /* 0x000fe400078ec0ff */
[----:B------:R-:W-:-:S02]  /*175f0*/  SHF.R.U32.HI R5, RZ, 0x8, R222 ;  /* 0x00000008ff057819 */ /* 0x000fc400000116de */
        /* <DEDUP_REMOVED lines=8> */
[----:B------:R-:W-:Y:S02]  /*17680*/  LOP3.LUT R5, R5, 0xffff, RZ, 0xc0, !PT ;  /* 0x0000ffff05057812 */ /* 0x000fe400078ec0ff */
[----:B------:R-:W-:Y:S02]  /*17690*/  LOP3.LUT R10, R10, 0xffff, RZ, 0xc0, !PT ;  /* 0x0000ffff0a0a7812 */ /* 0x000fe400078ec0ff */
[----:B------:R-:W-:Y:S02]  /*176a0*/  PRMT R134, R7, 0x3340, R12 ;  /* 0x0000334007867816 */ /* 0x000fe4000000000c */
[----:B------:R-:W-:-:S02]  /*176b0*/  SHF.R.U32.HI R11, RZ, 0x8, R142 ;  /* 0x00000008ff0b7819 */ /* 0x000fc4000001168e */
[----:B------:R-:W-:Y:S02]  /*176c0*/  LOP3.LUT R224, R224, 0xffff, RZ, 0xc0, !PT ;  /* 0x0000ffffe0e07812 */ /* 0x000fe400078ec0ff */
[----:B------:R-:W-:Y:S02]  /*176d0*/  LOP3.LUT R7, R144, 0xffff, RZ, 0xc0, !PT ;  /* 0x0000ffff90077812 */ /* 0x000fe400078ec0ff */
[----:B------:R-:W-:Y:S02]  /*176e0*/  PRMT R135, R8, 0x3340, R13 ;  /* 0x0000334008877816 */ /* 0x000fe4000000000d */
[----:B------:R-:W-:Y:S02]  /*176f0*/  LOP3.LUT R225, R225, 0xffff, RZ, 0xc0, !PT ;  /* 0x0000ffffe1e17812 */ /* 0x000fe400078ec0ff */
        /* <DEDUP_REMOVED lines=8> */
[--C-:B------:R-:W-:Y:S02]  /*17780*/  PRMT R138, R224, 0x3340, R7.reuse ;  /* 0x00003340e08a7816 */ /* 0x100fe40000000007 */
[----:B------:R-:W-:Y:S02]  /*17790*/  SHF.R.U32.HI R10, RZ, 0x8, R7 ;  /* 0x00000008ff0a7819 */ /* 0x000fe40000011607 */
[----:B------:R-:W-:Y:S02]  /*177a0*/  SHF.R.U32.HI R7, RZ, 0x8, R225 ;  /* 0x00000008ff077819 */ /* 0x000fe400000116e1 */
[----:B------:R-:W-:Y:S02]  /*177b0*/  SHF.R.U32.HI R8, RZ, 0x8, R208 ;  /* 0x00000008ff087819 */ /* 0x000fe400000116d0 */
[--C-:B------:R-:W-:Y:S02]  /*177c0*/  PRMT R137, R208, 0x3340, R9.reuse ;  /* 0x00003340d0897816 */ /* 0x100fe40000000009 */
[----:B------:R-:W-:-:S02]  /*177d0*/  SHF.R.U32.HI R12, RZ, 0x8, R9 ;  /* 0x00000008ff0c7819 */ /* 0x000fc40000011609 */
[--C-:B------:R-:W-:Y:S02]  /*177e0*/  PRMT R82, R210, 0x3340, R13.reuse ;  /* 0x00003340d2527816 */ /* 0x100fe4000000000d */
[----:B------:R-:W-:Y:S02]  /*177f0*/  SHF.R.U32.HI R9, RZ, 0x8, R210 ;  /* 0x00000008ff097819 */ /* 0x000fe400000116d2 */
[----:B------:R-:W-:Y:S02]  /*17800*/  SHF.R.U32.HI R13, RZ, 0x8, R13 ;  /* 0x00000008ff0d7819 */ /* 0x000fe4000001160d */
[----:B------:R-:W-:Y:S02]  /*17810*/  PRMT R133, R14, 0x3340, R11 ;  /* 0x000033400e857816 */ /* 0x000fe4000000000b */
[----:B------:R-:W-:Y:S02]  /*17820*/  LOP3.LUT R146, R146, 0xffff, RZ, 0xc0, !PT ;  /* 0x0000ffff92927812 */ /* 0x000fe400078ec0ff */
[----:B------:R-:W-:-:S02]  /*17830*/  LOP3.LUT R14, R7, 0xffff, RZ, 0xc0, !PT ;  /* 0x0000ffff070e7812 */ /* 0x000fc400078ec0ff */
[----:B------:R-:W-:Y:S02]  /*17840*/  LOP3.LUT R7, R8, 0xffff, RZ, 0xc0, !PT ;  /* 0x0000ffff08077812 */ /* 0x000fe400078ec0ff */
[----:B------:R-:W-:Y:S02]  /*17850*/  SHF.R.U32.HI R5, RZ, 0x8, R224 ;  /* 0x00000008ff057819 */ /* 0x000fe400000116e0 */
[----:B------:R-:W-:Y:S02]  /*17860*/  LOP3.LUT R12, R12, 0xffff, RZ, 0xc0, !PT ;  /* 0x0000ffff0c0c7812 */ /* 0x000fe400078ec0ff */
[----:B------:R-:W-:Y:S02]  /*17870*/  LOP3.LUT R8, R9, 0xffff, RZ, 0xc0, !PT ;  /* 0x0000ffff09087812 */ /* 0x000fe400078ec0ff */
[----:B------:R-:W-:Y:S02]  /*17880*/  LOP3.LUT R13, R13, 0xffff, RZ, 0xc0, !PT ;  /* 0x0000ffff0d0d7812 */ /* 0x000fe400078ec0ff */
[----:B------:R-:W-:-:S02]  /*17890*/  F2FP.SATFINITE.E4M3.F32.PACK_AB_MERGE_C R148, R149, R148, RZ ;  /* 0x000000949594723e */ /* 0x000fc400048070ff */
[----:B------:R-:W-:Y:S02]  /*178a0*/  SHF.R.U32.HI R11, RZ, 0x8, R146 ;  /* 0x00000008ff0b7819 */ /* 0x000fe40000011692 */
[----:B------:R-:W-:Y:S02]  /*178b0*/  F2FP.SATFINITE.E4M3.F32.PACK_AB_MERGE_C R150, R151, R150, RZ ;  /* 0x000000969796723e */ /* 0x000fe400048070ff */
[----:B------:R-:W-:Y:S02]  /*178c0*/  LOP3.LUT R5, R5, 0xffff, RZ, 0xc0, !PT ;  /* 0x0000ffff05057812 */ /* 0x000fe400078ec0ff */
[----:B------:R-:W-:Y:S02]  /*178d0*/  LOP3.LUT R10, R10, 0xffff, RZ, 0xc0, !PT ;  /* 0x0000ffff0a0a7812 */ /* 0x000fe400078ec0ff */
[----:B------:R-:W-:Y:S02]  /*178e0*/  PRMT R140, R7, 0x3340, R12 ;  /* 0x00003340078c7816 */ /* 0x000fe4000000000c */
[----:B------:R-:W-:-:S02]  /*178f0*/  PRMT R141, R8, 0x3340, R13 ;  /* 0x00003340088d7816 */ /* 0x000fc4000000000d */
        /* <DEDUP_REMOVED lines=10> */
[----:B------:R-:W-:Y:S02]  /*179a0*/  PRMT R143, R14, 0x3340, R11 ;  /* 0x000033400e8f7816 */ /* 0x000fe4000000000b */
[----:B------:R-:W-:-:S02]  /*179b0*/  PRMT R139, R226, 0x3340, R7 ;  /* 0x00003340e28b7816 */ /* 0x000fc40000000007 */
[----:B------:R-:W-:Y:S02]  /*179c0*/  SHF.R.U32.HI R10, RZ, 0x8, R7 ;  /* 0x00000008ff0a7819 */ /* 0x000fe40000011607 */
        /* <DEDUP_REMOVED lines=15> */
[----:B------:R-:W-:Y:S02]  /*17ac0*/  LOP3.LUT R13, R13, 0xffff, RZ, 0xc0, !PT ;  /* 0x0000ffff0d0d7812 */ /* 0x000fe400078ec0ff */
[----:B------:R-:W-:-:S02]  /*17ad0*/  PRMT R144, R5, 0x3340, R10 ;  /* 0x0000334005907816 */ /* 0x000fc4000000000a */
[----:B------:R-:W-:Y:S02]  /*17ae0*/  PRMT R151, R14, 0x3340, R11 ;  /* 0x000033400e977816 */ /* 0x000fe4000000000b */
[----:B------:R-:W-:Y:S02]  /*17af0*/  PRMT R149, R8, 0x3340, R13 ;  /* 0x0000334008957816 */ /* 0x000fe4000000000d */
[----:B------:R-:W-:Y:S02]  /*17b00*/  PRMT R8, R27, 0x5410, R6 ;  /* 0x000054101b087816 */ /* 0x000fe40000000006 */
[----:B------:R-:W-:Y:S02]  /*17b10*/  PRMT R9, R30, 0x5410, R39 ;  /* 0x000054101e097816 */ /* 0x000fe40000000027 */
[----:B------:R-:W-:Y:S02]  /*17b20*/  PRMT R10, R28, 0x5410, R33 ;  /* 0x000054101c0a7816 */ /* 0x000fe40000000021 */
[----:B------:R-:W-:Y:S01]  /*17b30*/  PRMT R11, R4, 0x5410, R31 ;  /* 0x00005410040b7816 */ /* 0x000fe2000000001f */
[----:B------:R-:W-:Y:S01]  /*17b40*/  BAR.SYNC.DEFER_BLOCKING 0x0 ;  /* 0x0000000000007b1d */ /* 0x000fe20000010000 */
[----:B------:R-:W-:-:S05]  /*17b50*/  LOP3.LUT R19, R25, 0x7f, RZ, 0xc0, !PT ;  /* 0x0000007f19137812 */ /* 0x000fca00078ec0ff */
[----:B------:R-:W-:Y:S01]  /*17b60*/  STSM.16.M88.4 [R24], R8 ;  /* 0x0000000818007844 */ /* 0x000fe20000000200 */
[----:B------:R-:W-:Y:S01]  /*17b70*/  LEA R19, R19, UR7, 0x4 ;  /* 0x0000000713137c11 */ /* 0x000fe2000f8e20ff */
[----:B------:R-:W0:Y:S01]  /*17b80*/  LDC R25, c[0x0][0x244] ;  /* 0x00009100ff197b82 */ /* 0x000e220000000800 */
[----:B------:R-:W-:-:S07]  /*17b90*/  LOP3.LUT R12, R12, 0xffff, RZ, 0xc0, !PT ;  /* 0x0000ffff0c0c7812 */ /* 0x000fce00078ec0ff */
[----:B------:R-:W-:Y:S01]  /*17ba0*/  BAR.SYNC.DEFER_BLOCKING 0x0 ;  /* 0x0000000000007b1d */ /* 0x000fe20000010000 */
[----:B------:R-:W-:Y:S02]  /*17bb0*/  PRMT R13, R38, 0x5410, R49 ;  /* 0x00005410260d7816 */ /* 0x000fe40000000031 */
[----:B------:R-:W-:Y:S02]  /*17bc0*/  PRMT R147, R147, 0x3340, R12 ;  /* 0x0000334093937816 */ /* 0x000fe4000000000c */
[----:B------:R-:W-:Y:S01]  /*17bd0*/  PRMT R14, R34, 0x5410, R41 ;  /* 0x00005410220e7816 */ /* 0x000fe20000000029 */
[----:B------:R-:W-:Y:S01]  /*17be0*/  ULDC.64 UR6, c[0x0][0x228] ;  /* 0x00008a0000067ab9 */ /* 0x000fe20000000a00 */
[----:B------:R-:W1:Y:S01]  /*17bf0*/  LDS.128 R4, [R19] ;  /* 0x0000000013047984 */ /* 0x000e620000000c00 */
[----:B------:R-:W-:Y:S02]  /*17c00*/  PRMT R12, R42, 0x5410, R53 ;  /* 0x000054102a0c7816 */ /* 0x000fe40000000035 */
[----:B------:R-:W-:Y:S01]  /*17c10*/  PRMT R15, R32, 0x5410, R37 ;  /* 0x00005410200f7816 */ /* 0x000fe20000000025 */
[----:B------:R-:W-:Y:S06]  /*17c20*/  BAR.SYNC.DEFER_BLOCKING 0x0 ;  /* 0x0000000000007b1d */ /* 0x000fec0000010000 */
[----:B------:R-:W-:Y:S02]  /*17c30*/  STSM.16.M88.4 [R24], R12 ;  /* 0x0000000c18007844 */ /* 0x000fe40000000200 */
[----:B------:R-:W-:Y:S01]  /*17c40*/  BAR.SYNC.DEFER_BLOCKING 0x0 ;  /* 0x0000000000007b1d */ /* 0x000fe20000010000 */
[----:B------:R-:W-:-:S02]  /*17c50*/  PRMT R20, R46, 0x5410, R55 ;  /* 0x000054102e147816 */ /* 0x000fc40000000037 */
[----:B------:R-:W-:-:S03]  /*17c60*/  PRMT R21, R45, 0x5410, R48 ;  /* 0x000054102d157816 */ /* 0x000fc60000000030 */
[----:B------:R-:W2:Y:S01]  /*17c70*/  LDS.128 R8, [R19] ;  /* 0x0000000013087984 */ /* 0x000ea20000000c00 */
[----:B------:R-:W-:Y:S02]  /*17c80*/  PRMT R22, R40, 0x5410, R47 ;  /* 0x0000541028167816 */ /* 0x000fe4000000002f */
[----:B------:R-:W-:Y:S01]  /*17c90*/  PRMT R23, R29, 0x5410, R2 ;  /* 0x000054101d177816 */ /* 0x000fe20000000002 */
[----:B------:R-:W-:Y:S06]  /*17ca0*/  BAR.SYNC.DEFER_BLOCKING 0x0 ;  /* 0x0000000000007b1d */ /* 0x000fec0000010000 */
[----:B------:R-:W-:Y:S02]  /*17cb0*/  STSM.16.M88.4 [R24], R20 ;  /* 0x0000001418007844 */ /* 0x000fe40000000200 */
[----:B------:R-:W-:Y:S01]  /*17cc0*/  BAR.SYNC.DEFER_BLOCKING 0x0 ;  /* 0x0000000000007b1d */ /* 0x000fe20000010000 */
[----:B------:R-:W-:-:S02]  /*17cd0*/  PRMT R28, R62, 0x5410, R71 ;  /* 0x000054103e1c7816 */ /* 0x000fc40000000047 */
[----:B------:R-:W-:-:S03]  /*17ce0*/  PRMT R29, R60, 0x5410, R67 ;  /* 0x000054103c1d7816 */ /* 0x000fc60000000043 */
[----:B------:R-:W3:Y:S01]  /*17cf0*/  LDS.128 R12, [R19] ;  /* 0x00000000130c7984 */ /* 0x000ee20000000c00 */
[----:B------:R-:W-:Y:S02]  /*17d00*/  PRMT R30, R58, 0x5410, R63 ;  /* 0x000054103a1e7816 */ /* 0x000fe4000000003f */
[----:B------:R-:W-:Y:S01]  /*17d10*/  PRMT R31, R52, 0x5410, R61 ;  /* 0x00005410341f7816 */ /* 0x000fe2000000003d */
[----:B------:R-:W-:Y:S06]  /*17d20*/  BAR.SYNC.DEFER_BLOCKING 0x0 ;  /* 0x0000000000007b1d */ /* 0x000fec0000010000 */
[----:B------:R-:W-:Y:S02]  /*17d30*/  STSM.16.M88.4 [R24], R28 ;  /* 0x0000001c18007844 */ /* 0x000fe40000000200 */
[----:B------:R-:W-:Y:S01]  /*17d40*/  BAR.SYNC.DEFER_BLOCKING 0x0 ;  /* 0x0000000000007b1d */ /* 0x000fe20000010000 */
[----:B------:R-:W-:-:S02]  /*17d50*/  PRMT R32, R56, 0x5410, R65 ;  /* 0x0000541038207816 */ /* 0x000fc40000000041 */
[----:B------:R-:W-:-:S03]  /*17d60*/  PRMT R33, R54, 0x5410, R59 ;  /* 0x0000541036217816 */ /* 0x000fc6000000003b */
[----:B------:R-:W4:Y:S01]  /*17d70*/  LDS.128 R20, [R19] ;  /* 0x0000000013147984 */ /* 0x000f220000000c00 */
        /* <DEDUP_REMOVED lines=16> */
[----:B------:R-:W-:Y:S01]  /*17e80*/  PRMT R42, R64, 0x5410, R69 ;  /* 0x00005410402a7816 */ /* 0x000fe20000000045 */
[----:B------:R-:W-:Y:S01]  /*17e90*/  BAR.SYNC.DEFER_BLOCKING 0x0 ;  /* 0x0000000000007b1d */ /* 0x000fe20000010000 */
[----:B------:R-:W-:-:S05]  /*17ea0*/  PRMT R43, R44, 0x5410, R43 ;  /* 0x000054102c2b7816 */ /* 0x000fca000000002b */
[----:B------:R-:W-:Y:S02]  /*17eb0*/  STSM.16.M88.4 [R24], R40 ;  /* 0x0000002818007844 */ /* 0x000fe40000000200 */
[----:B------:R-:W-:Y:S01]  /*17ec0*/  BAR.SYNC.DEFER_BLOCKING 0x0 ;  /* 0x0000000000007b1d */ /* 0x000fe20000010000 */
[----:B------:R-:W-:Y:S02]  /*17ed0*/  PRMT R44, R101, 0x5410, R110 ;  /* 0x00005410652c7816 */ /* 0x000fe4000000006e */
        /* <DEDUP_REMOVED lines=71> */
[----:B------:R-:W-:Y:S01]  /*18350*/  BAR.SYNC.DEFER_BLOCKING 0x0 ;  /* 0x0000000000007b1d */ /* 0x000fe20000010000 */
[----:B------:R-:W-:-:S05]  /*18360*/  IMAD R0, R17, UR4, RZ ;  /* 0x0000000411007c24 */ /* 0x000fca000f8e02ff */
[----:B------:R-:W-:Y:S02]  /*18370*/  ULDC.64 UR4, c[0x0][0x220] ;  /* 0x0000880000047ab9 */ /* 0x000fe40000000a00 */
[C---:B------:R-:W-:Y:S01]  /*18380*/  IADD3 R2, P1, R0.reuse, UR4, RZ ;  /* 0x0000000400027c10 */ /* 0x040fe2000ff3e0ff */
[----:B0-----:R-:W-:Y:S01]  /*18390*/  IMAD R25, R25, 0x80, R0 ;  /* 0x0000008019197824 */ /* 0x001fe200078e0200 */
[----:B------:R-:W-:Y:S02]  /*183a0*/  ULDC UR4, c[0x0][0x248] ;  /* 0x0000920000047ab9 */ /* 0x000fe40000000800 */
[----:B------:R-:W-:Y:S01]  /*183b0*/  LEA.HI.X.SX32 R0, R0, UR5, 0x1, P1 ;  /* 0x0000000500007c11 */ /* 0x000fe200088f0eff */
[C---:B------:R-:W-:Y:S01]  /*183c0*/  IMAD R72, R16.reuse, UR4, RZ ;  /* 0x0000000410487c24 */ /* 0x040fe2000f8e02ff */
[----:B------:R-:W-:Y:S01]  /*183d0*/  ISETP.GE.AND P1, PT, R17, UR6, PT ;  /* 0x0000000611007c0c */ /* 0x000fe2000bf26270 */
[----:B------:R-:W-:Y:S01]  /*183e0*/  ULDC.64 UR4, c[0x0][0x220] ;  /* 0x0000880000047ab9 */ /* 0x000fe20000000a00 */
[----:B------:R0:W-:Y:S02]  /*183f0*/  STSM.16.M88.4 [R24], R144 ;  /* 0x0000009018007844 */ /* 0x0001e40000000200 */
[----:B------:R-:W-:-:S02]  /*18400*/  ISETP.LT.AND P1, PT, R16, UR27, !P1 ;  /* 0x0000001b10007c0c */ /* 0x000fc4000cf21270 */
[----:B------:R-:W-:Y:S01]  /*18410*/  SHF.R.S32.HI R73, RZ, 0x1f, R72 ;  /* 0x0000001fff497819 */ /* 0x000fe20000011448 */
[----:B------:R-:W-:Y:S01]  /*18420*/  BAR.SYNC.DEFER_BLOCKING 0x0 ;  /* 0x0000000000007b1d */ /* 0x000fe20000010000 */
[----:B------:R-:W-:Y:S02]  /*18430*/  IADD3 R26, P4, R72, R2, RZ ;  /* 0x00000002481a7210 */ /* 0x000fe40007f9e0ff */
[----:B-1----:R-:W-:-:S03]  /*18440*/  PRMT R75, R4, 0x7770, RZ ;  /* 0x00007770044b7816 */ /* 0x002fc600000000ff */
[----:B------:R-:W-:Y:S01]  /*18450*/  IMAD.X R27, R73, 0x1, R0, P4 ;  /* 0x00000001491b7824 */ /* 0x000fe200020e0600 */
[----:B------:R-:W-:Y:S01]  /*18460*/  ISETP.GE.AND P4, PT, R16, UR7, PT ;  /* 0x0000000710007c0c */ /* 0x000fe2000bf86270 */
[----:B------:R-:W-:Y:S01]  /*18470*/  ULDC.64 UR6, c[0x0][0x228] ;  /* 0x00008a0000067ab9 */ /* 0x000fe20000000a00 */
[C---:B------:R-:W-:Y:S02]  /*18480*/  IADD3 R3, P5, R25.reuse, UR4, RZ ;  /* 0x0000000419037c10 */ /* 0x040fe4000ffbe0ff */
[----:B------:R-:W-:Y:S01]  /*18490*/  ISETP.LT.AND P4, PT, R18, UR6, !P4 ;  /* 0x0000000612007c0c */ /* 0x000fe2000e781270 */
[----:B------:R-:W-:Y:S01]  /*184a0*/  VIADD R74, R72, UR8 ;  /* 0x00000008484a7c36 */ /* 0x000fe20008000000 */
[----:B------:R-:W-:Y:S01]  /*184b0*/  LEA.HI.X.SX32 R25, R25, UR5, 0x1, P5 ;  /* 0x0000000519197c11 */ /* 0x000fe2000a8f0eff */
[----:B------:R-:W-:Y:S01]  /*184c0*/  ULDC.64 UR4, c[0x0][0x228] ;  /* 0x00008a0000047ab9 */ /* 0x000fe20000000a00 */
[----:B0-----:R-:W-:Y:S01]  /*184d0*/  VIADD R24, R16, 0x3 ;  /* 0x0000000310187836 */ /* 0x001fe20000000000 */
[----:B------:R-:W-:Y:S01]  /*184e0*/  ISETP.LT.AND P5, PT, R17, UR4, !P2 ;  /* 0x0000000411007c0c */ /* 0x000fe2000d7a1270 */
[----:B------:R-:W-:Y:S01]  /*184f0*/  ULDC UR4, c[0x0][0x22c] ;  /* 0x00008b0000047ab9 */ /* 0x000fe20000000800 */
[C---:B------:R-:W-:Y:S01]  /*18500*/  PRMT R79, R4.reuse, 0x7771, RZ ;  /* 0x00007771044f7816 */ /* 0x040fe200000000ff */
[----:B------:R-:W-:Y:S01]  /*18510*/  ULDC.64 UR8, c[0x0][0x228] ;  /* 0x00008a0000087ab9 */ /* 0x000fe20000000a00 */
[----:B------:R-:W-:Y:S01]  /*18520*/  PRMT R77, R4, 0x7772, RZ ;  /* 0x00007772044d7816 */ /* 0x000fe200000000ff */
[----:B------:R-:W-:Y:S01]  /*18530*/  ULDC UR6, c[0x0][0x22c] ;  /* 0x00008b0000067ab9 */ /* 0x000fe20000000800 */
[----:B------:R0:W-:Y:S01]  /*18540*/  @P1 STG.E.U8 desc[UR44][R26.64], R75 ;  /* 0x0000004b1a001986 */ /* 0x0001e2000c10112c */
[----:B------:R-:W-:-:S05]  /*18550*/  IADD3 R72, P1, R72, R3, RZ ;  /* 0x0000000348487210 */ /* 0x000fca0007f3e0ff */
[----:B------:R-:W-:Y:S01]  /*18560*/  IMAD.X R73, R73, 0x1, R25, P1 ;  /* 0x0000000149497824 */ /* 0x000fe200008e0619 */
[----:B------:R-:W-:Y:S01]  /*18570*/  ISETP.GE.AND P1, PT, R24, UR4, PT ;  /* 0x0000000418007c0c */ /* 0x000fe2000bf26270 */
[----:B------:R-:W-:Y:S01]  /*18580*/  ULDC UR4, c[0x0][0x248] ;  /* 0x0000920000047ab9 */ /* 0x000fe20000000800 */
[----:B0-----:R-:W-:Y:S02]  /*18590*/  SHF.R.S32.HI R75, RZ, 0x1f, R74 ;  /* 0x0000001fff4b7819 */ /* 0x001fe4000001144a */
[----:B------:R-:W-:Y:S01]  /*185a0*/  IADD3 R26, P6, R74, R2, RZ ;  /* 0x000000024a1a7210 */ /* 0x000fe20007fde0ff */
[----:B------:R0:W-:Y:S01]  /*185b0*/  @P4 STG.E.U8 desc[UR44][R72.64], R79 ;  /* 0x0000004f48004986 */ /* 0x0001e2000c10112c */
[----:B------:R-:W-:Y:S01]  /*185c0*/  ISETP.LT.AND P4, PT, R18, UR10, !P2 ;  /* 0x0000000a12007c0c */ /* 0x000fe2000d781270 */
[C---:B------:R-:W-:Y:S02]  /*185d0*/  VIADD R24, R74.reuse, UR4 ;  /* 0x000000044a187c36 */ /* 0x040fe40008000000 */
[----:B------:R-:W-:Y:S01]  /*185e0*/  IMAD.X R27, R75, 0x1, R0, P6 ;  /* 0x000000014b1b7824 */ /* 0x000fe200030e0600 */
[----:B------:R-:W-:Y:S01]  /*185f0*/  IADD3 R74, P2, R74, R3, RZ ;  /* 0x000000034a4a7210 */ /* 0x000fe20007f5e0ff */
[----:B------:R-:W-:Y:S01]  /*18600*/  ULDC UR4, c[0x0][0x22c] ;  /* 0x00008b0000047ab9 */ /* 0x000fe20000000800 */
[----:B------:R-:W-:-:S02]  /*18610*/  ULDC UR10, c[0x0][0x228] ;  /* 0x00008a00000a7ab9 */ /* 0x000fc40000000800 */
[----:B------:R1:W-:Y:S01]  /*18620*/  @P5 STG.E.U8 desc[UR44][R26.64], R77 ;  /* 0x0000004d1a005986 */ /* 0x0003e2000c10112c */
[----:B------:R-:W-:Y:S01]  /*18630*/  ISETP.LT.AND P5, PT, R17, UR8, !P3 ;  /* 0x0000000811007c0c */ /* 0x000fe2000dfa1270 */
[----:B------:R-:W-:Y:S01]  /*18640*/  IMAD.X R75, R75, 0x1, R25, P2 ;  /* 0x000000014b4b7824 */ /* 0x000fe200010e0619 */
[----:B------:R-:W-:Y:S01]  /*18650*/  SHF.R.S32.HI R76, RZ, 0x1f, R24 ;  /* 0x0000001fff4c7819 */ /* 0x000fe20000011418 */
[----:B------:R-:W-:Y:S01]  /*18660*/  ULDC UR8, c[0x0][0x228] ;  /* 0x00008a0000087ab9 */ /* 0x000fe20000000800 */
[----:B0-----:R-:W-:Y:S02]  /*18670*/  IADD3 R72, P6, R24, R2, RZ ;  /* 0x0000000218487210 */ /* 0x001fe40007fde0ff */
[----:B------:R-:W-:Y:S01]  /*18680*/  PRMT R79, R4, 0x7773, RZ ;  /* 0x00007773044f7816 */ /* 0x000fe200000000ff */
[----:B-1----:R-:W-:Y:S01]  /*18690*/  VIADD R26, R16, 0x4 ;  /* 0x00000004101a7836 */ /* 0x002fe20000000000 */
[----:B------:R-:W-:Y:S01]  /*186a0*/  PRMT R77, R5, 0x7770, RZ ;  /* 0x00007770054d7816 */ /* 0x000fe200000000ff */
[----:B------:R-:W-:-:S02]  /*186b0*/  IMAD.X R73, R76, 0x1, R0, P6 ;  /* 0x000000014c497824 */ /* 0x000fc400030e0600 */
[----:B------:R0:W-:Y:S01]  /*186c0*/  @P4 STG.E.U8 desc[UR44][R74.64], R79 ;  /* 0x0000004f4a004986 */ /* 0x0001e2000c10112c */
[----:B------:R-:W-:Y:S02]  /*186d0*/  ISETP.LT.AND P4, PT, R18, UR14, !P3 ;  /* 0x0000000e12007c0c */ /* 0x000fe4000df81270 */
[----:B------:R-:W-:Y:S01]  /*186e0*/  ISETP.GE.AND P2, PT, R26, UR4, PT ;  /* 0x000000041a007c0c */ /* 0x000fe2000bf46270 */
[----:B------:R-:W-:Y:S01]  /*186f0*/  ULDC UR4, c[0x0][0x248] ;  /* 0x0000920000047ab9 */ /* 0x000fe20000000800 */
[C---:B------:R-:W-:Y:S01]  /*18700*/  IADD3 R26, P3, R24.reuse, R3, RZ ;  /* 0x00000003181a7210 */ /* 0x040fe20007f7e0ff */
[----:B------:R-:W-:Y:S01]  /*18710*/  VIADD R4, R24, UR4 ;  /* 0x0000000418047c36 */ /* 0x000fe20008000000 */
[----:B------:R1:W-:Y:S01]  /*18720*/  @P5 STG.E.U8 desc[UR44][R72.64], R77 ;  /* 0x0000004d48005986 */ /* 0x0003e2000c10112c */
[----:B------:R-:W-:Y:S01]  /*18730*/  ISETP.LT.AND P5, PT, R17, UR12, !P1 ;  /* 0x0000000c11007c0c */ /* 0x000fe2000cfa1270 */
[----:B------:R-:W-:Y:S01]  /*18740*/  VIADD R24, R16, 0x5 ;  /* 0x0000000510187836 */ /* 0x000fe20000000000 */
[----:B------:R-:W-:Y:S01]  /*18750*/  ULDC UR4, c[0x0][0x22c] ;  /* 0x00008b0000047ab9 */ /* 0x000fe20000000800 */
[----:B------:R-:W-:Y:S01]  /*18760*/  SHF.R.S32.HI R78, RZ, 0x1f, R4 ;  /* 0x0000001fff4e7819 */ /* 0x000fe20000011404 */
[----:B------:R-:W-:Y:S01]  /*18770*/  IMAD.X R27, R76, 0x1, R25, P3 ;  /* 0x000000014c1b7824 */ /* 0x000fe200018e0619 */
[----:B0-----:R-:W-:-:S02]  /*18780*/  IADD3 R74, P6, R4, R2, RZ ;  /* 0x00000002044a7210 */ /* 0x001fc40007fde0ff */
[C---:B------:R-:W-:Y:S02]  /*18790*/  PRMT R79, R5.reuse, 0x7771, RZ ;  /* 0x00007771054f7816 */ /* 0x040fe400000000ff */
[----:B------:R-:W-:Y:S01]  /*187a0*/  ISETP.GE.AND P3, PT, R24, UR4, PT ;  /* 0x0000000418007c0c */ /* 0x000fe2000bf66270 */
[----:B------:R-:W-:Y:S01]  /*187b0*/  IMAD.X R75, R78, 0x1, R0, P6 ;  /* 0x000000014e4b7824 */ /* 0x000fe200030e0600 */
[----:B-1----:R-:W-:Y:S01]  /*187c0*/  PRMT R77, R5, 0x7772, RZ ;  /* 0x00007772054d7816 */ /* 0x002fe200000000ff */
[----:B------:R0:W-:Y:S01]  /*187d0*/  @P4 STG.E.U8 desc[UR44][R26.64], R79 ;  /* 0x0000004f1a004986 */ /* 0x0001e2000c10112c */
[----:B------:R-:W-:Y:S01]  /*187e0*/  ISETP.LT.AND P4, PT, R18, UR18, !P1 ;  /* 0x0000001212007c0c */ /* 0x000fe2000cf81270 */
[----:B------:R-:W-:Y:S01]  /*187f0*/  ULDC UR4, c[0x0][0x248] ;  /* 0x0000920000047ab9 */ /* 0x000fe20000000800 */
[C---:B------:R-:W-:Y:S01]  /*18800*/  IADD3 R72, P1, R4.reuse, R3, RZ ;  /* 0x0000000304487210 */ /* 0x040fe20007f3e0ff */
[----:B------:R-:W-:Y:S01]  /*18810*/  VIADD R24, R4, UR4 ;  /* 0x0000000404187c36 */ /* 0x000fe20008000000 */
[----:B------:R1:W-:Y:S01]  /*18820*/  @P5 STG.E.U8 desc[UR44][R74.64], R77 ;  /* 0x0000004d4a005986 */ /* 0x0003e2000c10112c */
[----:B------:R-:W-:Y:S01]  /*18830*/  ISETP.LT.AND P5, PT, R17, UR16, !P2 ;  /* 0x0000001011007c0c */ /* 0x000fe2000d7a1270 */
[----:B------:R-:W-:Y:S01]  /*18840*/  ULDC UR4, c[0x0][0x22c] ;  /* 0x00008b0000047ab9 */ /* 0x000fe20000000800 */
[----:B------:R-:W-:Y:S01]  /*18850*/  IMAD.X R73, R78, 0x1, R25, P1 ;  /* 0x000000014e497824 */ /* 0x000fe200008e0619 */
[----:B------:R-:W-:-:S02]  /*18860*/  SHF.R.S32.HI R76, RZ, 0x1f, R24 ;  /* 0x0000001fff4c7819 */ /* 0x000fc40000011418 */
[----:B------:R-:W-:Y:S01]  /*18870*/  IADD3 R4, P6, R24, R2, RZ ;  /* 0x0000000218047210 */ /* 0x000fe20007fde0ff */
[----:B0-----:R-:W-:Y:S01]  /*18880*/  VIADD R26, R16, 0x6 ;  /* 0x00000006101a7836 */ /* 0x001fe20000000000 */
[----:B-1----:R-:W-:-:S03]  /*18890*/  PRMT R77, R5, 0x7773, RZ ;  /* 0x00007773054d7816 */ /* 0x002fc600000000ff */
[----:B------:R-:W-:Y:S01]  /*188a0*/  IMAD.X R5, R76, 0x1, R0, P6 ;  /* 0x000000014c057824 */ /* 0x000fe200030e0600 */
[----:B------:R-:W-:Y:S02]  /*188b0*/  PRMT R75, R6, 0x7770, RZ ;  /* 0x00007770064b7816 */ /* 0x000fe400000000ff */
[----:B------:R-:W-:Y:S01]  /*188c0*/  ISETP.GE.AND P1, PT, R26, UR4, PT ;  /* 0x000000041a007c0c */ /* 0x000fe2000bf26270 */
[----:B------:R0:W-:Y:S01]  /*188d0*/  @P4 STG.E.U8 desc[UR44][R72.64], R77 ;  /* 0x0000004d48004986 */ /* 0x0001e2000c10112c */
[----:B------:R-:W-:Y:S01]  /*188e0*/  ISETP.LT.AND P4, PT, R18, UR22, !P2 ;  /* 0x0000001612007c0c */ /* 0x000fe2000d781270 */
[----:B------:R-:W-:Y:S01]  /*188f0*/  ULDC UR4, c[0x0][0x248] ;  /* 0x0000920000047ab9 */ /* 0x000fe20000000800 */
[C---:B------:R-:W-:Y:S01]  /*18900*/  IADD3 R26, P2, R24.reuse, R3, RZ ;  /* 0x00000003181a7210 */ /* 0x040fe20007f5e0ff */
[----:B------:R-:W-:Y:S01]  /*18910*/  VIADD R74, R24, UR4 ;  /* 0x00000004184a7c36 */ /* 0x000fe20008000000 */
[----:B------:R1:W-:Y:S01]  /*18920*/  @P5 STG.E.U8 desc[UR44][R4.64], R75 ;  /* 0x0000004b04005986 */ /* 0x0003e2000c10112c */
[----:B------:R-:W-:-:S02]  /*18930*/  ISETP.LT.AND P5, PT, R17, UR20, !P3 ;  /* 0x0000001411007c0c */ /* 0x000fc4000dfa1270 */
[--C-:B------:R-:W-:Y:S01]  /*18940*/  IMAD.X R27, R76, 0x1, R25.reuse, P2 ;  /* 0x000000014c1b7824 */ /* 0x100fe200010e0619 */
[----:B------:R-:W-:Y:S01]  /*18950*/  PRMT R79, R6, 0x7771, RZ ;  /* 0x00007771064f7816 */ /* 0x000fe200000000ff */
[----:B------:R-:W-:Y:S01]  /*18960*/  VIADD R24, R16, 0x7 ;  /* 0x0000000710187836 */ /* 0x000fe20000000000 */
[----:B------:R-:W-:Y:S01]  /*18970*/  ULDC UR4, c[0x0][0x248] ;  /* 0x0000920000047ab9 */ /* 0x000fe20000000800 */
[----:B0-----:R-:W-:Y:S02]  /*18980*/  SHF.R.S32.HI R73, RZ, 0x1f, R74 ;  /* 0x0000001fff497819 */ /* 0x001fe4000001144a */
[-C--:B-1----:R-:W-:Y:S01]  /*18990*/  IADD3 R4, P6, R74, R2.reuse, RZ ;  /* 0x000000024a047210 */ /* 0x082fe20007fde0ff */
[----:B------:R-:W-:Y:S01]  /*189a0*/  @P4 STG.E.U8 desc[UR44][R26.64], R79 ;  /* 0x0000004f1a004986 */ /* 0x000fe2000c10112c */
[----:B------:R-:W-:Y:S02]  /*189b0*/  PRMT R77, R6, 0x7772, RZ ;  /* 0x00007772064d7816 */ /* 0x000fe400000000ff */
[----:B------:R-:W-:Y:S01]  /*189c0*/  ISETP.LT.AND P4, PT, R18, UR24, !P3 ;  /* 0x0000001812007c0c */ /* 0x000fe2000df81270 */
[----:B------:R-:W-:Y:S01]  /*189d0*/  IMAD.X R5, R73, 0x1, R0, P6 ;  /* 0x0000000149057824 */ /* 0x000fe200030e0600 */
[----:B------:R-:W-:Y:S01]  /*189e0*/  ISETP.GE.AND P2, PT, R24, UR6, PT ;  /* 0x0000000618007c0c */ /* 0x000fe2000bf46270 */
[----:B------:R-:W-:Y:S01]  /*189f0*/  VIADD R24, R16, 0x8 ;  /* 0x0000000810187836 */ /* 0x000fe20000000000 */
[C---:B------:R-:W-:Y:S01]  /*18a00*/  IADD3 R72, P3, R74.reuse, R3, RZ ;  /* 0x000000034a487210 */ /* 0x040fe20007f7e0ff */
[----:B------:R-:W-:Y:S01]  /*18a10*/  VIADD R74, R74, UR4 ;  /* 0x000000044a4a7c36 */ /* 0x000fe20008000000 */
[----:B------:R0:W-:Y:S01]  /*18a20*/  @P5 STG.E.U8 desc[UR44][R4.64], R77 ;  /* 0x0000004d04005986 */ /* 0x0001e2000c10112c */
[----:B------:R-:W-:Y:S01]  /*18a30*/  ISETP.LT.AND P5, PT, R17, UR26, !P1 ;  /* 0x0000001a11007c0c */ /* 0x000fe2000cfa1270 */
[----:B------:R-:W-:Y:S01]  /*18a40*/  ULDC UR6, c[0x0][0x22c] ;  /* 0x00008b0000067ab9 */ /* 0x000fe20000000800 */
[----:B------:R-:W-:Y:S01]  /*18a50*/  IMAD.X R73, R73, 0x1, R25, P3 ;  /* 0x0000000149497824 */ /* 0x000fe200018e0619 */
[----:B------:R-:W-:Y:S01]  /*18a60*/  ISETP.GE.AND P3, PT, R24, UR6, PT ;  /* 0x0000000618007c0c */ /* 0x000fe2000bf66270 */
[----:B------:R-:W-:Y:S01]  /*18a70*/  ULDC UR4, c[0x0][0x22c] ;  /* 0x00008b0000047ab9 */ /* 0x000fe20000000800 */
[----:B------:R-:W-:Y:S01]  /*18a80*/  PRMT R75, R6, 0x7773, RZ ;  /* 0x00007773064b7816 */ /* 0x000fe200000000ff */
[----:B------:R-:W-:Y:S01]  /*18a90*/  VIADD R6, R16, 0x9 ;  /* 0x0000000910067836 */ /* 0x000fe20000000000 */
[----:B------:R-:W-:Y:S01]  /*18aa0*/  SHF.R.S32.HI R24, RZ, 0x1f, R74 ;  /* 0x0000001fff187819 */ /* 0x000fe2000001144a */
[----:B------:R-:W-:Y:S01]  /*18ab0*/  ULDC UR6, c[0x0][0x228] ;  /* 0x00008a0000067ab9 */ /* 0x000fe20000000800 */
[----:B0-----:R-:W-:Y:S01]  /*18ac0*/  IADD3 R4, P6, R74, R2, RZ ;  /* 0x000000024a047210 */ /* 0x001fe20007fde0ff */
[----:B------:R0:W-:Y:S01]  /*18ad0*/  @P4 STG.E.U8 desc[UR44][R72.64], R75 ;  /* 0x0000004b48004986 */ /* 0x0001e2000c10112c */
[----:B------:R-:W-:-:S02]  /*18ae0*/  PRMT R79, R7, 0x7770, RZ ;  /* 0x00007770074f7816 */ /* 0x000fc400000000ff */
[----:B------:R-:W-:Y:S01]  /*18af0*/  ISETP.GE.AND P4, PT, R6, UR4, PT ;  /* 0x0000000406007c0c */ /* 0x000fe2000bf86270 */
[----:B------:R-:W-:Y:S01]  /*18b00*/  IMAD.X R5, R24, 0x1, R0, P6 ;  /* 0x0000000118057824 */ /* 0x000fe200030e0600 */
[----:B------:R-:W-:Y:S01]  /*18b10*/  ULDC UR4, c[0x0][0x248] ;  /* 0x0000920000047ab9 */ /* 0x000fe20000000800 */
[----:B------:R-:W-:Y:S01]  /*18b20*/  ISETP.LT.AND P1, PT, R18, UR6, !P1 ;  /* 0x0000000612007c0c */ /* 0x000fe2000cf21270 */
[----:B------:R-:W-:Y:S01]  /*18b30*/  ULDC UR6, c[0x0][0x228] ;  /* 0x00008a0000067ab9 */ /* 0x000fe20000000800 */
[C---:B------:R-:W-:Y:S01]  /*18b40*/  IADD3 R26, P6, R74.reuse, R3, RZ ;  /* 0x000000034a1a7210 */ /* 0x040fe20007fde0ff */
[----:B------:R-:W-:Y:S01]  /*18b50*/  VIADD R6, R74, UR4 ;  /* 0x000000044a067c36 */ /* 0x000fe20008000000 */
[----:B------:R1:W-:Y:S01]  /*18b60*/  @P5 STG.E.U8 desc[UR44][R4.64], R79 ;  /* 0x0000004f04005986 */ /* 0x0003e2000c10112c */
[----:B------:R-:W-:Y:S01]  /*18b70*/  ISETP.LT.AND P5, PT, R17, UR6, !P2 ;  /* 0x0000000611007c0c */ /* 0x000fe2000d7a1270 */
[----:B------:R-:W-:Y:S01]  /*18b80*/  ULDC UR4, c[0x0][0x248] ;  /* 0x0000920000047ab9 */ /* 0x000fe20000000800 */
[C---:B0-----:R-:W-:Y:S01]  /*18b90*/  PRMT R73, R7.reuse, 0x7773, RZ ;  /* 0x0000777307497816 */ /* 0x041fe200000000ff */
[----:B------:R-:W-:Y:S01]  /*18ba0*/  IMAD.X R27, R24, 0x1, R25, P6 ;  /* 0x00000001181b7824 */ /* 0x000fe200030e0619 */
[C---:B------:R-:W-:Y:S01]  /*18bb0*/  PRMT R77, R7.reuse, 0x7771, RZ ;  /* 0x00007771074d7816 */ /* 0x040fe200000000ff */
[----:B------:R-:W-:Y:S01]  /*18bc0*/  ULDC UR6, c[0x0][0x228] ;  /* 0x00008a0000067ab9 */ /* 0x000fe20000000800 */
[----:B------:R-:W-:-:S02]  /*18bd0*/  PRMT R75, R7, 0x7772, RZ ;  /* 0x00007772074b7816 */ /* 0x000fc400000000ff */
[----:B------:R-:W-:Y:S02]  /*18be0*/  SHF.R.S32.HI R7, RZ, 0x1f, R6 ;  /* 0x0000001fff077819 */ /* 0x000fe40000011406 */
[CC--:B-1----:R-:W-:Y:S01]  /*18bf0*/  IADD3 R4, P6, R6.reuse, R2.reuse, RZ ;  /* 0x0000000206047210 */ /* 0x0c2fe20007fde0ff */
[----:B------:R-:W-:Y:S01]  /*18c00*/  VIADD R72, R6, UR4 ;  /* 0x0000000406487c36 */ /* 0x000fe20008000000 */
[----:B------:R-:W-:Y:S01]  /*18c10*/  ISETP.LT.AND P2, PT, R18, UR6, !P2 ;  /* 0x0000000612007c0c */ /* 0x000fe2000d741270 */
[----:B------:R0:W-:Y:S02]  /*18c20*/  @P1 STG.E.U8 desc[UR44][R26.64], R77 ;  /* 0x0000004d1a001986 */ /* 0x0001e4000c10112c */
[----:B------:R-:W-:Y:S01]  /*18c30*/  IMAD.X R5, R7, 0x1, R0, P6 ;  /* 0x0000000107057824 */ /* 0x000fe200030e0600 */
[----:B------:R-:W-:Y:S01]  /*18c40*/  ISETP.LT.AND P6, PT, R17, UR8, !P3 ;  /* 0x0000000811007c0c */ /* 0x000fe2000dfc1270 */
[----:B------:R-:W-:Y:S01]  /*18c50*/  VIADD R24, R16, 0xa ;  /* 0x0000000a10187836 */ /* 0x000fe20000000000 */
[----:B------:R-:W-:Y:S01]  /*18c60*/  IADD3 R6, P1, R6, R3, RZ ;  /* 0x0000000306067210 */ /* 0x000fe20007f3e0ff */
[----:B------:R-:W-:Y:S01]  /*18c70*/  ULDC UR4, c[0x0][0x22c] ;  /* 0x00008b0000047ab9 */ /* 0x000fe20000000800 */
[----:B------:R1:W-:Y:S01]  /*18c80*/  @P5 STG.E.U8 desc[UR44][R4.64], R75 ;  /* 0x0000004b04005986 */ /* 0x0003e2000c10112c */
[----:B------:R-:W-:Y:S01]  /*18c90*/  SHF.R.S32.HI R74, RZ, 0x1f, R72 ;  /* 0x0000001fff4a7819 */ /* 0x000fe20000011448 */
[----:B------:R-:W-:Y:S01]  /*18ca0*/  ULDC UR6, c[0x0][0x228] ;  /* 0x00008a0000067ab9 */ /* 0x000fe20000000800 */
[----:B------:R-:W-:Y:S01]  /*18cb0*/  IMAD.X R7, R7, 0x1, R25, P1 ;  /* 0x0000000107077824 */ /* 0x000fe200008e0619 */
[----:B------:R-:W-:Y:S01]  /*18cc0*/  ULDC UR8, c[0x0][0x228] ;  /* 0x00008a0000087ab9 */ /* 0x000fe20000000800 */
[----:B0-----:R-:W-:-:S02]  /*18cd0*/  IADD3 R26, P5, R72, R2, RZ ;  /* 0x00000002481a7210 */ /* 0x001fc40007fbe0ff */
[----:B------:R-:W-:Y:S01]  /*18ce0*/  ISETP.GE.AND P1, PT, R24, UR4, PT ;  /* 0x0000000418007c0c */ /* 0x000fe2000bf26270 */
[----:B------:R-:W-:Y:S01]  /*18cf0*/  ULDC UR4, c[0x0][0x248] ;  /* 0x0000920000047ab9 */ /* 0x000fe20000000800 */
[----:B--2---:R-:W-:Y:S01]  /*18d00*/  PRMT R77, R8, 0x7770, RZ ;  /* 0x00007770084d7816 */ /* 0x004fe200000000ff */
[----:B------:R-:W-:Y:S01]  /*18d10*/  IMAD.X R27, R74, 0x1, R0, P5 ;  /* 0x000000014a1b7824 */ /* 0x000fe200028e0600 */
[----:B------:R-:W-:Y:S01]  /*18d20*/  ISETP.LT.AND P3, PT, R18, UR6, !P3 ;  /* 0x0000000612007c0c */ /* 0x000fe2000df61270 */
[C---:B------:R-:W-:Y:S01]  /*18d30*/  VIADD R24, R72.reuse, UR4 ;  /* 0x0000000448187c36 */ /* 0x040fe20008000000 */
[----:B------:R0:W-:Y:S01]  /*18d40*/  @P2 STG.E.U8 desc[UR44][R6.64], R73 ;  /* 0x0000004906002986 */ /* 0x0001e2000c10112c */
[----:B------:R-:W-:Y:S01]  /*18d50*/  ISETP.LT.AND P5, PT, R17, UR8, !P4 ;  /* 0x0000000811007c0c */ /* 0x000fe2000e7a1270 */
[----:B------:R-:W-:Y:S01]  /*18d60*/  ULDC UR4, c[0x0][0x22c] ;  /* 0x00008b0000047ab9 */ /* 0x000fe20000000800 */
[----:B-1----:R-:W-:Y:S01]  /*18d70*/  IADD3 R4, P2, R72, R3, RZ ;  /* 0x0000000348047210 */ /* 0x002fe20007f5e0ff */
[----:B------:R1:W-:Y:S01]  /*18d80*/  @P6 STG.E.U8 desc[UR44][R26.64], R77 ;  /* 0x0000004d1a006986 */ /* 0x0003e2000c10112c */
[----:B------:R-:W-:Y:S01]  /*18d90*/  SHF.R.S32.HI R76, RZ, 0x1f, R24 ;  /* 0x0000001fff4c7819 */ /* 0x000fe20000011418 */
[----:B------:R-:W-:Y:S01]  /*18da0*/  ULDC UR6, c[0x0][0x228] ;  /* 0x00008a0000067ab9 */ /* 0x000fe20000000800 */
[----:B------:R-:W-:Y:S01]  /*18db0*/  PRMT R75, R8, 0x7771, RZ ;  /* 0x00007771084b7816 */ /* 0x000fe200000000ff */
[----:B------:R-:W-:Y:S01]  /*18dc0*/  IMAD.X R5, R74, 0x1, R25, P2 ;  /* 0x000000014a057824 */ /* 0x000fe200010e0619 */
[----:B------:R-:W-:Y:S01]  /*18dd0*/  ULDC UR8, c[0x0][0x228] ;  /* 0x00008a0000087ab9 */ /* 0x000fe20000000800 */
[----:B0-----:R-:W-:Y:S01]  /*18de0*/  IADD3 R6, P6, R24, R2, RZ ;  /* 0x0000000218067210 */ /* 0x001fe20007fde0ff */
[----:B-1----:R-:W-:Y:S01]  /*18df0*/  VIADD R26, R16, 0xb ;  /* 0x0000000b101a7836 */ /* 0x002fe20000000000 */
[----:B------:R-:W-:-:S03]  /*18e00*/  PRMT R73, R8, 0x7772, RZ ;  /* 0x0000777208497816 */ /* 0x000fc600000000ff */
[----:B------:R-:W-:Y:S01]  /*18e10*/  IMAD.X R7, R76, 0x1, R0, P6 ;  /* 0x000000014c077824 */ /* 0x000fe200030e0600 */
[----:B------:R-:W-:Y:S01]  /*18e20*/  ISETP.LT.AND P4, PT, R18, UR6, !P4 ;  /* 0x0000000612007c0c */ /* 0x000fe2000e781270 */
[----:B------:R0:W-:Y:S01]  /*18e30*/  @P3 STG.E.U8 desc[UR44][R4.64], R75 ;  /* 0x0000004b04003986 */ /* 0x0001e2000c10112c */
[----:B------:R-:W-:Y:S01]  /*18e40*/  ISETP.GE.AND P2, PT, R26, UR4, PT ;  /* 0x000000041a007c0c */ /* 0x000fe2000bf46270 */
[----:B------:R-:W-:Y:S01]  /*18e50*/  ULDC UR4, c[0x0][0x248] ;  /* 0x0000920000047ab9 */ /* 0x000fe20000000800 */
[C---:B------:R-:W-:Y:S01]  /*18e60*/  IADD3 R26, P3, R24.reuse, R3, RZ ;  /* 0x00000003181a7210 */ /* 0x040fe20007f7e0ff */
[----:B------:R-:W-:Y:S01]  /*18e70*/  VIADD R72, R24, UR4 ;  /* 0x0000000418487c36 */ /* 0x000fe20008000000 */
[----:B------:R1:W-:Y:S01]  /*18e80*/  @P5 STG.E.U8 desc[UR44][R6.64], R73 ;  /* 0x0000004906005986 */ /* 0x0003e2000c10112c */
[----:B------:R-:W-:Y:S01]  /*18e90*/  ISETP.LT.AND P5, PT, R17, UR8, !P1 ;  /* 0x0000000811007c0c */ /* 0x000fe2000cfa1270 */
[----:B------:R-:W-:Y:S01]  /*18ea0*/  ULDC UR4, c[0x0][0x22c] ;  /* 0x00008b0000047ab9 */ /* 0x000fe20000000800 */
[----:B------:R-:W-:Y:S01]  /*18eb0*/  IMAD.X R27, R76, 0x1, R25, P3 ;  /* 0x000000014c1b7824 */ /* 0x000fe200018e0619 */
[----:B------:R-:W-:Y:S01]  /*18ec0*/  SHF.R.S32.HI R24, RZ, 0x1f, R72 ;  /* 0x0000001fff187819 */ /* 0x000fe20000011448 */
[----:B------:R-:W-:Y:S01]  /*18ed0*/  ULDC UR6, c[0x0][0x228] ;  /* 0x00008a0000067ab9 */ /* 0x000fe20000000800 */
[----:B------:R-:W-:Y:S01]  /*18ee0*/  ULDC UR8, c[0x0][0x228] ;  /* 0x00008a0000087ab9 */ /* 0x000fe20000000800 */
[----:B0-----:R-:W-:-:S02]  /*18ef0*/  IADD3 R4, P6, R72, R2, RZ ;  /* 0x0000000248047210 */ /* 0x001fc40007fde0ff */
[----:B------:R-:W-:Y:S01]  /*18f00*/  PRMT R75, R8, 0x7773, RZ ;  /* 0x00007773084b7816 */ /* 0x000fe200000000ff */
[----:B-1----:R-:W-:Y:S01]  /*18f10*/  VIADD R6, R16, 0xc ;  /* 0x0000000c10067836 */ /* 0x002fe20000000000 */
[----:B------:R-:W-:Y:S01]  /*18f20*/  PRMT R73, R9, 0x7770, RZ ;  /* 0x0000777009497816 */ /* 0x000fe200000000ff */
[----:B------:R-:W-:Y:S02]  /*18f30*/  IMAD.X R5, R24, 0x1, R0, P6 ;  /* 0x0000000118057824 */ /* 0x000fe400030e0600 */
[----:B------:R0:W-:Y:S01]  /*18f40*/  @P4 STG.E.U8 desc[UR44][R26.64], R75 ;  /* 0x0000004b1a004986 */ /* 0x0001e2000c10112c */
[----:B------:R-:W-:Y:S01]  /*18f50*/  ISETP.LT.AND P4, PT, R18, UR6, !P1 ;  /* 0x0000000612007c0c */ /* 0x000fe2000cf81270 */
[----:B------:R-:W-:Y:S01]  /*18f60*/  ULDC UR6, c[0x0][0x228] ;  /* 0x00008a0000067ab9 */ /* 0x000fe20000000800 */
        /* <DEDUP_REMOVED lines=10> */
[----:B0-----:R-:W-:-:S02]  /*19010*/  IADD3 R26, P6, R8, R2, RZ ;  /* 0x00000002081a7210 */ /* 0x001fc40007fde0ff */
[C---:B------:R-:W-:Y:S01]  /*19020*/  PRMT R75, R9.reuse, 0x7771, RZ ;  /* 0x00007771094b7816 */ /* 0x040fe200000000ff */
        /* <DEDUP_REMOVED lines=16> */
[----:B0-----:R-:W-:Y:S01]  /*19130*/  IADD3 R6, P6, R24, R2, RZ ;  /* 0x0000000218067210 */ /* 0x001fe20007fde0ff */
[----:B------:R-:W-:Y:S01]  /*19140*/  ULDC UR8, c[0x0][0x228] ;  /* 0x00008a0000087ab9 */ /* 0x000fe20000000800 */
        /* <DEDUP_REMOVED lines=14> */
[----:B------:R-:W-:Y:S01]  /*19230*/  VIADD R24, R16, 0xf ;  /* 0x0000000f10187836 */ /* 0x000fe20000000000 */
[----:B------:R-:W-:Y:S01]  /*19240*/  ULDC UR6, c[0x0][0x22c] ;  /* 0x00008b0000067ab9 */ /* 0x000fe20000000800 */
[----:B0-----:R-:W-:Y:S01]  /*19250*/  IADD3 R4, P6, R26, R2, RZ ;  /* 0x000000021a047210 */ /* 0x001fe20007fde0ff */
[----:B------:R-:W-:Y:S01]  /*19260*/  ULDC UR8, c[0x0][0x228] ;  /* 0x00008a0000087ab9 */ /* 0x000fe20000000800 */
[----:B-1----:R-:W-:-:S03]  /*19270*/  PRMT R27, R10, 0x7771, RZ ;  /* 0x000077710a1b7816 */ /* 0x002fc600000000ff */
[----:B------:R-:W-:Y:S01]  /*19280*/  IMAD.X R5, R72, 0x1, R0, P6 ;  /* 0x0000000148057824 */ /* 0x000fe200030e0600 */
[----:B------:R-:W-:Y:S01]  /*19290*/  PRMT R73, R10, 0x7772, RZ ;  /* 0x000077720a497816 */ /* 0x000fe200000000ff */
[----:B------:R0:W-:Y:S01]  /*192a0*/  @P4 STG.E.U8 desc[UR44][R8.64], R27 ;  /* 0x0000001b08004986 */ /* 0x0001e2000c10112c */
[----:B------:R-:W-:Y:S01]  /*192b0*/  ISETP.LT.AND P4, PT, R18, UR4, !P1 ;  /* 0x0000000412007c0c */ /* 0x000fe2000cf81270 */
[----:B------:R-:W-:Y:S01]  /*192c0*/  ULDC UR4, c[0x0][0x248] ;  /* 0x0000920000047ab9 */ /* 0x000fe20000000800 */
[C---:B------:R-:W-:Y:S01]  /*192d0*/  IADD3 R6, P1, R26.reuse, R3, RZ ;  /* 0x000000031a067210 */ /* 0x040fe20007f3e0ff */
[----:B------:R-:W-:Y:S01]  /*192e0*/  VIADD R26, R26, UR4 ;  /* 0x000000041a1a7c36 */ /* 0x000fe20008000000 */
[----:B------:R1:W-:Y:S01]  /*192f0*/  @P5 STG.E.U8 desc[UR44][R4.64], R73 ;  /* 0x0000004904005986 */ /* 0x0003e2000c10112c */
[----:B------:R-:W-:Y:S01]  /*19300*/  ISETP.GE.AND P3, PT, R24, UR6, PT ;  /* 0x0000000618007c0c */ /* 0x000fe2000bf66270 */
[----:B------:R-:W-:Y:S01]  /*19310*/  VIADD R24, R16, 0x10 ;  /* 0x0000001010187836 */ /* 0x000fe20000000000 */
[----:B------:R-:W-:Y:S01]  /*19320*/  ISETP.LT.AND P5, PT, R17, UR8, !P2 ;  /* 0x0000000811007c0c */ /* 0x000fe2000d7a1270 */
[----:B------:R-:W-:Y:S01]  /*19330*/  IMAD.X R7, R72, 0x1, R25, P1 ;  /* 0x0000000148077824 */ /* 0x000fe200008e0619 */
[----:B------:R-:W-:Y:S01]  /*19340*/  ULDC UR6, c[0x0][0x22c] ;  /* 0x00008b0000067ab9 */ /* 0x000fe20000000800 */
[----:B------:R-:W-:Y:S01]  /*19350*/  ULDC UR4, c[0x0][0x22c] ;  /* 0x00008b0000047ab9 */ /* 0x000fe20000000800 */
[----:B0-----:R-:W-:Y:S01]  /*19360*/  PRMT R27, R10, 0x7773, RZ ;  /* 0x000077730a1b7816 */ /* 0x001fe200000000ff */
[----:B------:R-:W-:Y:S01]  /*19370*/  VIADD R8, R16, 0x11 ;  /* 0x0000001110087836 */ /* 0x000fe20000000000 */
[----:B------:R-:W-:Y:S01]  /*19380*/  SHF.R.S32.HI R10, RZ, 0x1f, R26 ;  /* 0x0000001fff0a7819 */ /* 0x000fe2000001141a */
[----:B------:R-:W-:Y:S01]  /*19390*/  ULDC UR8, c[0x0][0x228] ;  /* 0x00008a0000087ab9 */ /* 0x000fe20000000800 */
[----:B-1----:R-:W-:-:S02]  /*193a0*/  IADD3 R4, P6, R26, R2, RZ ;  /* 0x000000021a047210 */ /* 0x002fc40007fde0ff */
[----:B------:R-:W-:Y:S01]  /*193b0*/  ISETP.GE.AND P1, PT, R24, UR6, PT ;  /* 0x0000000618007c0c */ /* 0x000fe2000bf26270 */
[----:B------:R-:W-:Y:S01]  /*193c0*/  ULDC UR6, c[0x0][0x228] ;  /* 0x00008a0000067ab9 */ /* 0x000fe20000000800 */
[----:B------:R0:W-:Y:S01]  /*193d0*/  @P4 STG.E.U8 desc[UR44][R6.64], R27 ;  /* 0x0000001b06004986 */ /* 0x0001e2000c10112c */
[----:B------:R-:W-:Y:S01]  /*193e0*/  IMAD.X R5, R10, 0x1, R0, P6 ;  /* 0x000000010a057824 */ /* 0x000fe200030e0600 */
[----:B------:R-:W-:Y:S02]  /*193f0*/  PRMT R9, R11, 0x7770, RZ ;  /* 0x000077700b097816 */ /* 0x000fe400000000ff */
[----:B------:R-:W-:Y:S01]  /*19400*/  ISETP.GE.AND P4, PT, R8, UR4, PT ;  /* 0x0000000408007c0c */ /* 0x000fe2000bf86270 */
[----:B------:R-:W-:Y:S01]  /*19410*/  ULDC UR4, c[0x0][0x248] ;  /* 0x0000920000047ab9 */ /* 0x000fe20000000800 */
[----:B------:R-:W-:Y:S01]  /*19420*/  ISETP.LT.AND P2, PT, R18, UR6, !P2 ;  /* 0x0000000612007c0c */ /* 0x000fe2000d741270 */
[----:B------:R-:W-:Y:S01]  /*19430*/  ULDC UR6, c[0x0][0x228] ;  /* 0x00008a0000067ab9 */ /* 0x000fe20000000800 */
[C---:B------:R-:W-:Y:S01]  /*19440*/  VIADD R8, R26.reuse, UR4 ;  /* 0x000000041a087c36 */ /* 0x040fe20008000000 */
[----:B------:R1:W-:Y:S01]  /*19450*/  @P5 STG.E.U8 desc[UR44][R4.64], R9 ;  /* 0x0000000904005986 */ /* 0x0003e2000c10112c */
[----:B0-----:R-:W-:Y:S01]  /*19460*/  IADD3 R6, P6, R26, R3, RZ ;  /* 0x000000031a067210 */ /* 0x001fe20007fde0ff */
[----:B------:R-:W-:Y:S01]  /*19470*/  ULDC UR4, c[0x0][0x248] ;  /* 0x0000920000047ab9 */ /* 0x000fe20000000800 */
[----:B------:R-:W-:Y:S01]  /*19480*/  ISETP.LT.AND P5, PT, R17, UR6, !P3 ;  /* 0x0000000611007c0c */ /* 0x000fe2000dfa1270 */
[----:B------:R-:W-:Y:S01]  /*19490*/  ULDC UR6, c[0x0][0x228] ;  /* 0x00008a0000067ab9 */ /* 0x000fe20000000800 */
[----:B------:R-:W-:Y:S01]  /*194a0*/  PRMT R75, R11, 0x7771, RZ ;  /* 0x000077710b4b7816 */ /* 0x000fe200000000ff */
[----:B------:R-:W-:Y:S01]  /*194b0*/  IMAD.X R7, R10, 0x1, R25, P6 ;  /* 0x000000010a077824 */ /* 0x000fe200030e0619 */
[----:B------:R-:W-:-:S02]  /*194c0*/  SHF.R.S32.HI R24, RZ, 0x1f, R8 ;  /* 0x0000001fff187819 */ /* 0x000fc40000011408 */
[-C--:B-1----:R-:W-:Y:S02]  /*194d0*/  IADD3 R4, P6, R8, R2.reuse, RZ ;  /* 0x0000000208047210 */ /* 0x082fe40007fde0ff */
[----:B------:R-:W-:Y:S01]  /*194e0*/  ISETP.LT.AND P3, PT, R18, UR6, !P3 ;  /* 0x0000000612007c0c */ /* 0x000fe2000df61270 */
[----:B------:R0:W-:Y:S01]  /*194f0*/  @P2 STG.E.U8 desc[UR44][R6.64], R75 ;  /* 0x0000004b06002986 */ /* 0x0001e2000c10112c */
[C---:B------:R-:W-:Y:S01]  /*19500*/  PRMT R27, R11.reuse, 0x7773, RZ ;  /* 0x000077730b1b7816 */ /* 0x040fe200000000ff */
[--C-:B------:R-:W-:Y:S01]  /*19510*/  IMAD.X R5, R24, 0x1, R0.reuse, P6 ;  /* 0x0000000118057824 */ /* 0x100fe200030e0600 */
[----:B------:R-:W-:Y:S01]  /*19520*/  PRMT R73, R11, 0x7772, RZ ;  /* 0x000077720b497816 */ /* 0x000fe200000000ff */
[C---:B------:R-:W-:Y:S01]  /*19530*/  VIADD R11, R8.reuse, UR4 ;  /* 0x00000004080b7c36 */ /* 0x040fe20008000000 */
[-C--:B------:R-:W-:Y:S01]  /*19540*/  IADD3 R8, P2, R8, R3.reuse, RZ ;  /* 0x0000000308087210 */ /* 0x080fe20007f5e0ff */
[----:B------:R-:W-:Y:S01]  /*19550*/  VIADD R10, R16, 0x12 ;  /* 0x00000012100a7836 */ /* 0x000fe20000000000 */
[----:B------:R-:W-:Y:S01]  /*19560*/  ISETP.LT.AND P6, PT, R17, UR8, !P1 ;  /* 0x0000000811007c0c */ /* 0x000fe2000cfc1270 */
[----:B------:R1:W-:Y:S01]  /*19570*/  @P5 STG.E.U8 desc[UR44][R4.64], R73 ;  /* 0x0000004904005986 */ /* 0x0003e2000c10112c */
[----:B------:R-:W-:Y:S01]  /*19580*/  SHF.R.S32.HI R26, RZ, 0x1f, R11 ;  /* 0x0000001fff1a7819 */ /* 0x000fe2000001140b */
[--C-:B------:R-:W-:Y:S01]  /*19590*/  IMAD.X R9, R24, 0x1, R25.reuse, P2 ;  /* 0x0000000118097824 */ /* 0x100fe200010e0619 */
[----:B------:R-:W-:Y:S01]  /*195a0*/  ULDC UR4, c[0x0][0x22c] ;  /* 0x00008b0000047ab9 */ /* 0x000fe20000000800 */
[CC--:B0-----:R-:W-:Y:S01]  /*195b0*/  IADD3 R6, P5, R11.reuse, R2.reuse, RZ ;  /* 0x000000020b067210 */ /* 0x0c1fe20007fbe0ff */
[----:B------:R-:W-:Y:S01]  /*195c0*/  ULDC UR6, c[0x0][0x228] ;  /* 0x00008a0000067ab9 */ /* 0x000fe20000000800 */
[----:B------:R-:W-:Y:S01]  /*195d0*/  ISETP.GE.AND P2, PT, R10, UR4, PT ;  /* 0x000000040a007c0c */ /* 0x000fe2000bf46270 */
[----:B------:R-:W-:Y:S01]  /*195e0*/  ULDC UR4, c[0x0][0x248] ;  /* 0x0000920000047ab9 */ /* 0x000fe20000000800 */
[----:B---3--:R-:W-:Y:S01]  /*195f0*/  PRMT R75, R12, 0x7770, RZ ;  /* 0x000077700c4b7816 */ /* 0x008fe200000000ff */
[----:B------:R-:W-:Y:S01]  /*19600*/  IMAD.X R7, R26, 0x1, R0, P5 ;  /* 0x000000011a077824 */ /* 0x000fe200028e0600 */
[----:B------:R0:W-:Y:S01]  /*19610*/  @P3 STG.E.U8 desc[UR44][R8.64], R27 ;  /* 0x0000001b08003986 */ /* 0x0001e2000c10112c */
[----:B------:R-:W-:Y:S01]  /*19620*/  ULDC UR8, c[0x0][0x228] ;  /* 0x00008a0000087ab9 */ /* 0x000fe20000000800 */
[----:B------:R-:W-:Y:S01]  /*19630*/  ISETP.LT.AND P3, PT, R18, UR6, !P1 ;  /* 0x0000000612007c0c */ /* 0x000fe2000cf61270 */
[----:B------:R-:W-:Y:S01]  /*19640*/  VIADD R10, R11, UR4 ;  /* 0x000000040b0a7c36 */ /* 0x000fe20008000000 */
[----:B------:R-:W-:Y:S01]  /*19650*/  ISETP.LT.AND P5, PT, R17, UR8, !P4 ;  /* 0x0000000811007c0c */ /* 0x000fe2000e7a1270 */
[----:B------:R2:W-:Y:S01]  /*19660*/  @P6 STG.E.U8 desc[UR44][R6.64], R75 ;  /* 0x0000004b06006986 */ /* 0x0005e2000c10112c */
[----:B-1----:R-:W-:Y:S01]  /*19670*/  IADD3 R4, P1, R11, R3, RZ ;  /* 0x000000030b047210 */ /* 0x002fe20007f3e0ff */
[----:B------:R-:W-:Y:S01]  /*19680*/  ULDC UR4, c[0x0][0x22c] ;  /* 0x00008b0000047ab9 */ /* 0x000fe20000000800 */
[----:B------:R-:W-:Y:S01]  /*19690*/  SHF.R.S32.HI R24, RZ, 0x1f, R10 ;  /* 0x0000001fff187819 */ /* 0x000fe2000001140a */
[----:B------:R-:W-:Y:S01]  /*196a0*/  ULDC UR6, c[0x0][0x228] ;  /* 0x00008a0000067ab9 */ /* 0x000fe20000000800 */
[----:B------:R-:W-:Y:S01]  /*196b0*/  PRMT R73, R12, 0x7771, RZ ;  /* 0x000077710c497816 */ /* 0x000fe200000000ff */
[----:B------:R-:W-:Y:S01]  /*196c0*/  ULDC UR8, c[0x0][0x228] ;  /* 0x00008a0000087ab9 */ /* 0x000fe20000000800 */
[----:B0-----:R-:W-:Y:S01]  /*196d0*/  IADD3 R8, P6, R10, R2, RZ ;  /* 0x000000020a087210 */ /* 0x001fe20007fde0ff */
[----:B------:R-:W-:-:S02]  /*196e0*/  IMAD.X R5, R26, 0x1, R25, P1 ;  /* 0x000000011a057824 */ /* 0x000fc400008e0619 */
[----:B--2---:R-:W-:Y:S01]  /*196f0*/  VIADD R6, R16, 0x13 ;  /* 0x0000001310067836 */ /* 0x004fe20000000000 */
[----:B------:R-:W-:Y:S01]  /*19700*/  PRMT R27, R12, 0x7772, RZ ;  /* 0x000077720c1b7816 */ /* 0x000fe200000000ff */
        /* <DEDUP_REMOVED lines=51> */
[----:B-1----:R-:W-:Y:S01]  /*19a40*/  PRMT R27, R13, 0x7773, RZ ;  /* 0x000077730d1b7816 */ /* 0x002fe200000000ff */
[----:B------:R-:W-:Y:S01]  /*19a50*/  VIADD R6, R16, 0x16 ;  /* 0x0000001610067836 */ /* 0x000fe20000000000 */
[----:B------:R-:W-:Y:S01]  /*19a60*/  PRMT R13, R14, 0x7770, RZ ;  /* 0x000077700e0d7816 */ /* 0x000fe200000000ff */
[----:B------:R-:W-:Y:S02]  /*19a70*/  IMAD.X R9, R24, 0x1, R0, P6 ;  /* 0x0000000118097824 */ /* 0x000fe400030e0600 */
[----:B------:R0:W-:Y:S01]  /*19a80*/  @P4 STG.E.U8 desc[UR44][R4.64], R27 ;  /* 0x0000001b04004986 */ /* 0x0001e2000c10112c */
[----:B------:R-:W-:Y:S01]  /*19a90*/  ISETP.GE.AND P1, PT, R6, UR4, PT ;  /* 0x0000000406007c0c */ /* 0x000fe2000bf26270 */
[----:B------:R-:W-:Y:S01]  /*19aa0*/  ULDC UR4, c[0x0][0x248] ;  /* 0x0000920000047ab9 */ /* 0x000fe20000000800 */
[----:B------:R-:W-:Y:S01]  /*19ab0*/  ISETP.LT.AND P4, PT, R18, UR6, !P3 ;  /* 0x0000000612007c0c */ /* 0x000fe2000df81270 */
[C---:B------:R-:W-:Y:S01]  /*19ac0*/  VIADD R12, R11.reuse, UR4 ;  /* 0x000000040b0c7c36 */ /* 0x040fe20008000000 */
[----:B------:R-:W-:Y:S01]  /*19ad0*/  IADD3 R6, P3, R11, R3, RZ ;  /* 0x000000030b067210 */ /* 0x000fe20007f7e0ff */
[----:B------:R1:W-:Y:S01]  /*19ae0*/  @P5 STG.E.U8 desc[UR44][R8.64], R13 ;  /* 0x0000000d08005986 */ /* 0x0003e2000c10112c */
[----:B------:R-:W-:Y:S01]  /*19af0*/  ISETP.LT.AND P5, PT, R17, UR8, !P2 ;  /* 0x0000000811007c0c */ /* 0x000fe2000d7a1270 */
[----:B------:R-:W-:Y:S01]  /*19b00*/  VIADD R10, R16, 0x17 ;  /* 0x00000017100a7836 */ /* 0x000fe20000000000 */
[----:B------:R-:W-:Y:S01]  /*19b10*/  SHF.R.S32.HI R26, RZ, 0x1f, R12 ;  /* 0x0000001fff1a7819 */ /* 0x000fe2000001140c */
[----:B------:R-:W-:Y:S01]  /*19b20*/  IMAD.X R7, R24, 0x1, R25, P3 ;  /* 0x0000000118077824 */ /* 0x000fe200018e0619 */
[----:B------:R-:W-:Y:S01]  /*19b30*/  ULDC UR4, c[0x0][0x228] ;  /* 0x00008a0000047ab9 */ /* 0x000fe20000000800 */
[----:B0-----:R-:W-:Y:S01]  /*19b40*/  IADD3 R4, P6, R12, R2, RZ ;  /* 0x000000020c047210 */ /* 0x001fe20007fde0ff */
[----:B------:R-:W-:Y:S01]  /*19b50*/  ULDC UR6, c[0x0][0x22c] ;  /* 0x00008b0000067ab9 */ /* 0x000fe20000000800 */
[C---:B------:R-:W-:Y:S01]  /*19b60*/  PRMT R11, R14.reuse, 0x7772, RZ ;  /* 0x000077720e0b7816 */ /* 0x040fe200000000ff */
[----:B------:R-:W-:Y:S01]  /*19b70*/  ULDC UR8, c[0x0][0x228] ;  /* 0x00008a0000087ab9 */ /* 0x000fe20000000800 */
[----:B-1----:R-:W-:Y:S01]  /*19b80*/  PRMT R13, R14, 0x7771, RZ ;  /* 0x000077710e0d7816 */ /* 0x002fe200000000ff */
[----:B------:R-:W-:Y:S01]  /*19b90*/  IMAD.X R5, R26, 0x1, R0, P6 ;  /* 0x000000011a057824 */ /* 0x000fe200030e0600 */
[----:B------:R-:W-:-:S03]  /*19ba0*/  ISETP.GE.AND P3, PT, R10, UR6, PT ;  /* 0x000000060a007c0c */ /* 0x000fc6000bf66270 */
[----:B------:R0:W-:Y:S01]  /*19bb0*/  @P4 STG.E.U8 desc[UR44][R6.64], R13 ;  /* 0x0000000d06004986 */ /* 0x0001e2000c10112c */
[----:B------:R-:W-:Y:S01]  /*19bc0*/  ISETP.LT.AND P4, PT, R18, UR4, !P2 ;  /* 0x0000000412007c0c */ /* 0x000fe2000d781270 */
[----:B------:R-:W-:Y:S01]  /*19bd0*/  ULDC UR4, c[0x0][0x248] ;  /* 0x0000920000047ab9 */ /* 0x000fe20000000800 */
[----:B------:R-:W-:Y:S01]  /*19be0*/  IADD3 R8, P2, R12, R3, RZ ;  /* 0x000000030c087210 */ /* 0x000fe20007f5e0ff */
[----:B------:R-:W-:Y:S01]  /*19bf0*/  VIADD R10, R16, 0x18 ;  /* 0x00000018100a7836 */ /* 0x000fe20000000000 */
[----:B------:R1:W-:Y:S01]  /*19c00*/  @P5 STG.E.U8 desc[UR44][R4.64], R11 ;  /* 0x0000000b04005986 */ /* 0x0003e2000c10112c */
[----:B------:R-:W-:Y:S01]  /*19c10*/  VIADD R12, R12, UR4 ;  /* 0x000000040c0c7c36 */ /* 0x000fe20008000000 */
[----:B------:R-:W-:Y:S01]  /*19c20*/  ULDC UR6, c[0x0][0x22c] ;  /* 0x00008b0000067ab9 */ /* 0x000fe20000000800 */
[----:B------:R-:W-:Y:S01]  /*19c30*/  ISETP.LT.AND P5, PT, R17, UR8, !P1 ;  /* 0x0000000811007c0c */ /* 0x000fe2000cfa1270 */
[----:B------:R-:W-:Y:S01]  /*19c40*/  IMAD.X R9, R26, 0x1, R25, P2 ;  /* 0x000000011a097824 */ /* 0x000fe200010e0619 */
[----:B------:R-:W-:Y:S01]  /*19c50*/  ISETP.GE.AND P2, PT, R10, UR6, PT ;  /* 0x000000060a007c0c */ /* 0x000fe2000bf46270 */
[----:B------:R-:W-:Y:S01]  /*19c60*/  ULDC UR4, c[0x0][0x22c] ;  /* 0x00008b0000047ab9 */ /* 0x000fe20000000800 */
[----:B0-----:R-:W-:Y:S01]  /*19c70*/  PRMT R7, R14, 0x7773, RZ ;  /* 0x000077730e077816 */ /* 0x001fe200000000ff */
[----:B------:R-:W-:Y:S01]  /*19c80*/  VIADD R6, R16, 0x19 ;  /* 0x0000001910067836 */ /* 0x000fe20000000000 */
[----:B------:R-:W-:Y:S01]  /*19c90*/  SHF.R.S32.HI R10, RZ, 0x1f, R12 ;  /* 0x0000001fff0a7819 */ /* 0x000fe2000001140c */
[----:B------:R-:W-:Y:S01]  /*19ca0*/  ULDC UR6, c[0x0][0x228] ;  /* 0x00008a0000067ab9 */ /* 0x000fe20000000800 */
[----:B------:R-:W-:-:S02]  /*19cb0*/  PRMT R27, R15, 0x7771, RZ ;  /* 0x000077710f1b7816 */ /* 0x000fc400000000ff */
[----:B-1----:R-:W-:Y:S01]  /*19cc0*/  IADD3 R4, P6, R12, R2, RZ ;  /* 0x000000020c047210 */ /* 0x002fe20007fde0ff */
[----:B------:R0:W-:Y:S01]  /*19cd0*/  @P4 STG.E.U8 desc[UR44][R8.64], R7 ;  /* 0x0000000708004986 */ /* 0x0001e2000c10112c */
[----:B------:R-:W-:Y:S01]  /*19ce0*/  PRMT R11, R15, 0x7770, RZ ;  /* 0x000077700f0b7816 */ /* 0x000fe200000000ff */
[----:B------:R-:W-:Y:S01]  /*19cf0*/  ULDC UR8, c[0x0][0x228] ;  /* 0x00008a0000087ab9 */ /* 0x000fe20000000800 */
[----:B------:R-:W-:Y:S01]  /*19d00*/  ISETP.GE.AND P4, PT, R6, UR4, PT ;  /* 0x0000000406007c0c */ /* 0x000fe2000bf86270 */
[----:B------:R-:W-:Y:S01]  /*19d10*/  IMAD.X R5, R10, 0x1, R0, P6 ;  /* 0x000000010a057824 */ /* 0x000fe200030e0600 */
[----:B------:R-:W-:Y:S01]  /*19d20*/  ISETP.LT.AND P1, PT, R18, UR6, !P1 ;  /* 0x0000000612007c0c */ /* 0x000fe2000cf21270 */
[----:B------:R-:W-:Y:S01]  /*19d30*/  ULDC UR4, c[0x0][0x248] ;  /* 0x0000920000047ab9 */ /* 0x000fe20000000800 */
[C---:B------:R-:W-:Y:S01]  /*19d40*/  IADD3 R6, P6, R12.reuse, R3, RZ ;  /* 0x000000030c067210 */ /* 0x040fe20007fde0ff */
[----:B------:R-:W-:Y:S01]  /*19d50*/  ULDC UR6, c[0x0][0x228] ;  /* 0x00008a0000067ab9 */ /* 0x000fe20000000800 */
[----:B------:R1:W-:Y:S01]  /*19d60*/  @P5 STG.E.U8 desc[UR44][R4.64], R11 ;  /* 0x0000000b04005986 */ /* 0x0003e2000c10112c */
[----:B------:R-:W-:Y:S01]  /*19d70*/  ISETP.LT.AND P5, PT, R17, UR6, !P3 ;  /* 0x0000000611007c0c */ /* 0x000fe2000dfa1270 */
[----:B------:R-:W-:Y:S01]  /*19d80*/  ULDC UR6, c[0x0][0x228] ;  /* 0x00008a0000067ab9 */ /* 0x000fe20000000800 */
[----:B0-----:R-:W-:Y:S01]  /*19d90*/  VIADD R8, R12, UR4 ;  /* 0x000000040c087c36 */ /* 0x001fe20008000000 */
[----:B------:R-:W-:Y:S01]  /*19da0*/  ULDC UR4, c[0x0][0x248] ;  /* 0x0000920000047ab9 */ /* 0x000fe20000000800 */
[----:B------:R-:W-:-:S03]  /*19db0*/  IMAD.X R7, R10, 0x1, R25, P6 ;  /* 0x000000010a077824 */ /* 0x000fc600030e0619 */
[----:B------:R-:W-:Y:S02]  /*19dc0*/  SHF.R.S32.HI R9, RZ, 0x1f, R8 ;  /* 0x0000001fff097819 */ /* 0x000fe40000011408 */
[-C--:B-1----:R-:W-:Y:S02]  /*19dd0*/  IADD3 R4, P6, R8, R2.reuse, RZ ;  /* 0x0000000208047210 */ /* 0x082fe40007fde0ff */
[----:B------:R-:W-:Y:S01]  /*19de0*/  ISETP.LT.AND P3, PT, R18, UR6, !P3 ;  /* 0x0000000612007c0c */ /* 0x000fe2000df61270 */
[----:B------:R0:W-:Y:S01]  /*19df0*/  @P1 STG.E.U8 desc[UR44][R6.64], R27 ;  /* 0x0000001b06001986 */ /* 0x0001e2000c10112c */
[----:B------:R-:W-:Y:S01]  /*19e00*/  PRMT R13, R15, 0x7773, RZ ;  /* 0x000077730f0d7816 */ /* 0x000fe200000000ff */
        /* <DEDUP_REMOVED lines=14> */
[----:B----4-:R-:W-:Y:S01]  /*19ef0*/  PRMT R27, R20, 0x7770, RZ ;  /* 0x00007770141b7816 */ /* 0x010fe200000000ff */
        /* <DEDUP_REMOVED lines=74> */
[----:B------:R-:W-:Y:S01]  /*1a3a0*/  VIADD R10, R16, 0x1f ;  /* 0x0000001f100a7836 */ /* 0x000fe20000000000 */
        /* <DEDUP_REMOVED lines=18> */
[----:B------:R-:W-:Y:S01]  /*1a4d0*/  ISETP.GE.AND P3, PT, R10, UR6, PT ;  /* 0x000000060a007c0c */ /* 0x000fe2000bf66270 */
[----:B------:R-:W-:Y:S01]  /*1a4e0*/  VIADD R10, R16, 0x20 ;  /* 0x00000020100a7836 */ /* 0x000fe20000000000 */
[C---:B------:R-:W-:Y:S01]  /*1a4f0*/  IADD3 R8, P1, R12.reuse, R3, RZ ;  /* 0x000000030c087210 */ /* 0x040fe20007f3e0ff */
[----:B------:R-:W-:Y:S01]  /*1a500*/  VIADD R12, R12, UR4 ;  /* 0x000000040c0c7c36 */ /* 0x000fe20008000000 */
[----:B------:R1:W-:Y:S01]  /*1a510*/  @P5 STG.E.U8 desc[UR44][R4.64], R11 ;  /* 0x0000000b04005986 */ /* 0x0003e2000c10112c */
[----:B------:R-:W-:Y:S01]  /*1a520*/  ULDC UR6, c[0x0][0x22c] ;  /* 0x00008b0000067ab9 */ /* 0x000fe20000000800 */
[----:B------:R-:W-:Y:S01]  /*1a530*/  ISETP.LT.AND P5, PT, R17, UR8, !P2 ;  /* 0x0000000811007c0c */ /* 0x000fe2000d7a1270 */
[----:B------:R-:W-:Y:S01]  /*1a540*/  IMAD.X R9, R14, 0x1, R25, P1 ;  /* 0x000000010e097824 */ /* 0x000fe200008e0619 */
[----:B------:R-:W-:Y:S01]  /*1a550*/  ISETP.GE.AND P1, PT, R10, UR6, PT ;  /* 0x000000060a007c0c */ /* 0x000fe2000bf26270 */
[----:B0-----:R-:W-:Y:S01]  /*1a560*/  VIADD R6, R16, 0x21 ;  /* 0x0000002110067836 */ /* 0x001fe20000000000 */
[----:B------:R-:W-:Y:S01]  /*1a570*/  PRMT R7, R22, 0x7773, RZ ;  /* 0x0000777316077816 */ /* 0x000fe200000000ff */
[----:B------:R-:W-:Y:S01]  /*1a580*/  ULDC UR4, c[0x0][0x22c] ;  /* 0x00008b0000047ab9 */ /* 0x000fe20000000800 */
        /* <DEDUP_REMOVED lines=38> */
[----:B------:R-:W-:Y:S01]  /*1a7f0*/  PRMT R15, R28, 0x7770, RZ ;  /* 0x000077701c0f7816 */ /* 0x000fe200000000ff */
        /* <DEDUP_REMOVED lines=11> */
[----:B------:R-:W-:Y:S01]  /*1a8b0*/  ULDC UR8, c[0x0][0x228] ;  /* 0x00008a0000087ab9 */ /* 0x000fe20000000800 */
[----:B0-----:R-:W-:Y:S01]  /*1a8c0*/  IADD3 R8, P6, R10, R2, RZ ;  /* 0x000000020a087210 */ /* 0x001fe20007fde0ff */
[----:B------:R-:W-:-:S02]  /*1a8d0*/  IMAD.X R5, R12, 0x1, R25, P1 ;  /* 0x000000010c057824 */ /* 0x000fc400008e0619 */
[----:B--2---:R-:W-:Y:S01]  /*1a8e0*/  VIADD R6, R16, 0x23 ;  /* 0x0000002310067836 */ /* 0x004fe20000000000 */
[----:B------:R-:W-:Y:S01]  /*1a8f0*/  PRMT R15, R28, 0x7771, RZ ;  /* 0x000077711c0f7816 */ /* 0x000fe200000000ff */
[----:B------:R-:W-:Y:S01]  /*1a900*/  IMAD.X R9, R14, 0x1, R0, P6 ;  /* 0x000000010e097824 */ /* 0x000fe200030e0600 */
[----:B------:R-:W-:Y:S02]  /*1a910*/  PRMT R13, R28, 0x7772, RZ ;  /* 0x000077721c0d7816 */ /* 0x000fe400000000ff */
[----:B------:R-:W-:Y:S01]  /*1a920*/  ISETP.GE.AND P1, PT, R6, UR4, PT ;  /* 0x0000000406007c0c */ /* 0x000fe2000bf26270 */
[----:B------:R-:W-:Y:S01]  /*1a930*/  ULDC UR4, c[0x0][0x248] ;  /* 0x0000920000047ab9 */ /* 0x000fe20000000800 */
[----:B------:R-:W-:Y:S01]  /*1a940*/  ISETP.LT.AND P4, PT, R18, UR6, !P4 ;  /* 0x0000000612007c0c */ /* 0x000fe2000e781270 */
[----:B------:R0:W-:Y:S01]  /*1a950*/  @P3 STG.E.U8 desc[UR44][R4.64], R15 ;  /* 0x0000000f04003986 */ /* 0x0001e2000c10112c */
[C---:B------:R-:W-:Y:S01]  /*1a960*/  VIADD R11, R10.reuse, UR4 ;  /* 0x000000040a0b7c36 */ /* 0x040fe20008000000 */
[----:B------:R-:W-:Y:S01]  /*1a970*/  IADD3 R6, P3, R10, R3, RZ ;  /* 0x000000030a067210 */ /* 0x000fe20007f7e0ff */
[----:B------:R-:W-:Y:S01]  /*1a980*/  ULDC UR4, c[0x0][0x22c] ;  /* 0x00008b0000047ab9 */ /* 0x000fe20000000800 */
[----:B------:R1:W-:Y:S01]  /*1a990*/  @P5 STG.E.U8 desc[UR44][R8.64], R13 ;  /* 0x0000000d08005986 */ /* 0x0003e2000c10112c */
[----:B------:R-:W-:Y:S01]  /*1a9a0*/  ISETP.LT.AND P5, PT, R17, UR8, !P2 ;  /* 0x0000000811007c0c */ /* 0x000fe2000d7a1270 */
[----:B------:R-:W-:Y:S01]  /*1a9b0*/  ULDC UR6, c[0x0][0x228] ;  /* 0x00008a0000067ab9 */ /* 0x000fe20000000800 */
[----:B------:R-:W-:Y:S01]  /*1a9c0*/  SHF.R.S32.HI R12, RZ, 0x1f, R11 ;  /* 0x0000001fff0c7819 */ /* 0x000fe2000001140b */
[----:B------:R-:W-:Y:S01]  /*1a9d0*/  IMAD.X R7, R14, 0x1, R25, P3 ;  /* 0x000000010e077824 */ /* 0x000fe200018e0619 */
        /* <DEDUP_REMOVED lines=1244> */
[----:B------:R-:W-:Y:S01]  /*1f7a0*/  PRMT R13, R59, 0x7773, RZ ;  /* 0x000077733b0d7816 */ /* 0x000fe200000000ff */
[----:B------:R-:W-:Y:S01]  /*1f7b0*/  IMAD.X R7, R10, 0x1, R25, P6 ;  /* 0x000000010a077824 */ /* 0x000fe200030e0619 */
[----:B------:R-:W-:-:S02]  /*1f7c0*/  ULDC UR4, c[0x0][0x248] ;  /* 0x0000920000047ab9 */ /* 0x000fc40000000800 */
[----:B------:R-:W-:Y:S02]  /*1f7d0*/  SHF.R.S32.HI R9, RZ, 0x1f, R8 ;  /* 0x0000001fff097819 */ /* 0x000fe40000011408 */
[-C--:B-1----:R-:W-:Y:S02]  /*1f7e0*/  IADD3 R4, P6, R8, R2.reuse, RZ ;  /* 0x0000000208047210 */ /* 0x082fe40007fde0ff */
[----:B------:R-:W-:Y:S01]  /*1f7f0*/  ISETP.LT.AND P3, PT, R18, UR6, !P3 ;  /* 0x0000000612007c0c */ /* 0x000fe2000df61270 */
[----:B------:R0:W-:Y:S01]  /*1f800*/  @P1 STG.E.U8 desc[UR44][R6.64], R15 ;  /* 0x0000000f06001986 */ /* 0x0001e2000c10112c */
[----:B------:R-:W-:Y:S01]  /*1f810*/  PRMT R59, R59, 0x7772, RZ ;  /* 0x000077723b3b7816 */ /* 0x000fe200000000ff */
[--C-:B------:R-:W-:Y:S02]  /*1f820*/  IMAD.X R5, R9, 0x1, R0.reuse, P6 ;  /* 0x0000000109057824 */ /* 0x100fe400030e0600 */
        /* <DEDUP_REMOVED lines=16> */
[----:B------:R-:W-:Y:S01]  /*1f930*/  VIADD R10, R11, UR4 ;  /* 0x000000040b0a7c36 */ /* 0x000fe20008000000 */
[----:B------:R-:W-:Y:S01]  /*1f940*/  ISETP.LT.AND P3, PT, R18, UR6, !P2 ;  /* 0x0000000612007c0c */ /* 0x000fe2000d761270 */
[----:B------:R2:W-:Y:S01]  /*1f950*/  @P6 STG.E.U8 desc[UR44][R6.64], R15 ;  /* 0x0000000f06006986 */ /* 0x0005e2000c10112c */
[----:B------:R-:W-:Y:S01]  /*1f960*/  ISETP.LT.AND P5, PT, R17, UR8, !P4 ;  /* 0x0000000811007c0c */ /* 0x000fe2000e7a1270 */
[----:B------:R-:W-:Y:S01]  /*1f970*/  ULDC UR4, c[0x0][0x22c] ;  /* 0x00008b0000047ab9 */ /* 0x000fe20000000800 */
[----:B-1----:R-:W-:Y:S01]  /*1f980*/  IADD3 R4, P2, R11, R3, RZ ;  /* 0x000000030b047210 */ /* 0x002fe20007f5e0ff */
[----:B------:R-:W-:Y:S01]  /*1f990*/  ULDC UR6, c[0x0][0x228] ;  /* 0x00008a0000067ab9 */ /* 0x000fe20000000800 */
[----:B------:R-:W-:Y:S01]  /*1f9a0*/  SHF.R.S32.HI R14, RZ, 0x1f, R10 ;  /* 0x0000001fff0e7819 */ /* 0x000fe2000001140a */
        /* <DEDUP_REMOVED lines=9> */
[----:B------:R0:W-:Y:S01]  /*1fa40*/  @P3 STG.E.U8 desc[UR44][R4.64], R15 ;  /* 0x0000000f04003986 */ /* 0x0001e2000c10112c */
[----:B------:R-:W-:Y:S01]  /*1fa50*/  VIADD R11, R10, UR4 ;  /* 0x000000040a0b7c36 */ /* 0x000fe20008000000 */
[----:B------:R-:W-:Y:S01]  /*1fa60*/  ISETP.LT.AND P4, PT, R18, UR6, !P4 ;  /* 0x0000000612007c0c */ /* 0x000fe2000e781270 */
[----:B------:R-:W-:Y:S01]  /*1fa70*/  ULDC UR4, c[0x0][0x22c] ;  /* 0x00008b0000047ab9 */ /* 0x000fe20000000800 */
[----:B------:R1:W-:Y:S01]  /*1fa80*/  @P5 STG.E.U8 desc[UR44][R8.64], R13 ;  /* 0x0000000d08005986 */ /* 0x0003e2000c10112c */
[----:B------:R-:W-:Y:S01]  /*1fa90*/  ISETP.LT.AND P5, PT, R17, UR8, !P1 ;  /* 0x0000000811007c0c */ /* 0x000fe2000cfa1270 */
[----:B------:R-:W-:Y:S01]  /*1faa0*/  ULDC UR6, c[0x0][0x228] ;  /* 0x00008a0000067ab9 */ /* 0x000fe20000000800 */
[----:B------:R-:W-:Y:S01]  /*1fab0*/  IADD3 R6, P3, R10, R3, RZ ;  /* 0x000000030a067210 */ /* 0x000fe20007f7e0ff */
[----:B------:R-:W-:Y:S01]  /*1fac0*/  ULDC UR8, c[0x0][0x228] ;  /* 0x00008a0000087ab9 */ /* 0x000fe20000000800 */
[----:B------:R-:W-:-:S02]  /*1fad0*/  SHF.R.S32.HI R12, RZ, 0x1f, R11 ;  /* 0x0000001fff0c7819 */ /* 0x000fc4000001140b */
[----:B0-----:R-:W-:Y:S01]  /*1fae0*/  IADD3 R4, P6, R11, R2, RZ ;  /* 0x000000020b047210 */ /* 0x001fe20007fde0ff */
[----:B------:R-:W-:Y:S02]  /*1faf0*/  IMAD.X R7, R14, 0x1, R25, P3 ;  /* 0x000000010e077824 */ /* 0x000fe400018e0619 */
[----:B-1----:R-:W-:Y:S01]  /*1fb00*/  VIADD R8, R16, 0x6c ;  /* 0x0000006c10087836 */ /* 0x002fe20000000000 */
        /* <DEDUP_REMOVED lines=18> */
[C---:B------:R-:W-:Y:S01]  /*1fc30*/  PRMT R15, R65.reuse, 0x7771, RZ ;  /* 0x00007771410f7816 */ /* 0x040fe200000000ff */
        /* <DEDUP_REMOVED lines=33> */
[----:B-1----:R-:W-:Y:S01]  /*1fe50*/  VIADD R8, R16, 0x6f ;  /* 0x0000006f10087836 */ /* 0x002fe20000000000 */
[----:B------:R-:W-:Y:S01]  /*1fe60*/  PRMT R15, R66, 0x7771, RZ ;  /* 0x00007771420f7816 */ /* 0x000fe200000000ff */
[----:B------:R-:W-:Y:S01]  /*1fe70*/  IMAD.X R7, R12, 0x1, R25, P4 ;  /* 0x000000010c077824 */ /* 0x000fe200020e0619 */
[----:B------:R-:W-:Y:S01]  /*1fe80*/  PRMT R13, R66, 0x7772, RZ ;  /* 0x00007772420d7816 */ /* 0x000fe200000000ff */
[----:B------:R-:W-:Y:S01]  /*1fe90*/  IMAD.X R5, R14, 0x1, R0, P6 ;  /* 0x000000010e057824 */ /* 0x000fe200030e0600 */
[----:B------:R-:W-:Y:S01]  /*1fea0*/  ISETP.GE.AND P4, PT, R8, UR4, PT ;  /* 0x0000000408007c0c */ /* 0x000fe2000bf86270 */
[----:B------:R-:W-:Y:S01]  /*1feb0*/  ULDC UR4, c[0x0][0x248] ;  /* 0x0000920000047ab9 */ /* 0x000fe20000000800 */
[----:B------:R-:W-:Y:S01]  /*1fec0*/  ISETP.LT.AND P1, PT, R18, UR6, !P1 ;  /* 0x0000000612007c0c */ /* 0x000fe2000cf21270 */
[C---:B------:R-:W-:Y:S01]  /*1fed0*/  VIADD R11, R10.reuse, UR4 ;  /* 0x000000040a0b7c36 */ /* 0x040fe20008000000 */
[----:B------:R0:W-:Y:S01]  /*1fee0*/  @P3 STG.E.U8 desc[UR44][R6.64], R15 ;  /* 0x0000000f06003986 */ /* 0x0001e2000c10112c */
[----:B------:R-:W-:Y:S01]  /*1fef0*/  ISETP.LT.AND P3, PT, R17, UR8, !P2 ;  /* 0x0000000811007c0c */ /* 0x000fe2000d761270 */
[----:B------:R-:W-:Y:S01]  /*1ff00*/  ULDC UR4, c[0x0][0x22c] ;  /* 0x00008b0000047ab9 */ /* 0x000fe20000000800 */
[----:B------:R-:W-:Y:S01]  /*1ff10*/  ULDC UR6, c[0x0][0x228] ;  /* 0x00008a0000067ab9 */ /* 0x000fe20000000800 */
[----:B------:R1:W-:Y:S01]  /*1ff20*/  @P5 STG.E.U8 desc[UR44][R4.64], R13 ;  /* 0x0000000d04005986 */ /* 0x0003e2000c10112c */
[----:B------:R-:W-:Y:S01]  /*1ff30*/  IADD3 R8, P5, R10, R3, RZ ;  /* 0x000000030a087210 */ /* 0x000fe20007fbe0ff */
[----:B------:R-:W-:Y:S01]  /*1ff40*/  ULDC UR8, c[0x0][0x228] ;  /* 0x00008a0000087ab9 */ /* 0x000fe20000000800 */
[----:B------:R-:W-:-:S02]  /*1ff50*/  SHF.R.S32.HI R12, RZ, 0x1f, R11 ;  /* 0x0000001fff0c7819 */ /* 0x000fc4000001140b */
[-C--:B0-----:R-:W-:Y:S01]  /*1ff60*/  IADD3 R6, P6, R11, R2.reuse, RZ ;  /* 0x000000020b067210 */ /* 0x081fe20007fde0ff */
[----:B-1----:R-:W-:Y:S01]  /*1ff70*/  VIADD R4, R16, 0x70 ;  /* 0x0000007010047836 */ /* 0x002fe20000000000 */
[----:B------:R-:W-:Y:S01]  /*1ff80*/  PRMT R15, R66, 0x7773, RZ ;  /* 0x00007773420f7816 */ /* 0x000fe200000000ff */
[--C-:B------:R-:W-:Y:S01]  /*1ff90*/  IMAD.X R9, R14, 0x1, R25.reuse, P5 ;  /* 0x000000010e097824 */ /* 0x100fe200028e0619 */
[----:B------:R-:W-:Y:S01]  /*1ffa0*/  PRMT R13, R67, 0x7770, RZ ;  /* 0x00007770430d7816 */ /* 0x000fe200000000ff */
[----:B------:R-:W-:Y:S01]  /*1ffb0*/  IMAD.X R7, R12, 0x1, R0, P6 ;  /* 0x000000010c077824 */ /* 0x000fe200030e0600 */
[----:B------:R-:W-:Y:S01]  /*1ffc0*/  ISETP.GE.AND P5, PT, R4, UR4, PT ;  /* 0x0000000404007c0c */ /* 0x000fe2000bfa6270 */
[----:B------:R-:W-:Y:S01]  /*1ffd0*/  ULDC UR4, c[0x0][0x248] ;  /* 0x0000920000047ab9 */ /* 0x000fe20000000800 */
[----:B------:R0:W-:Y:S01]  /*1ffe0*/  @P1 STG.E.U8 desc[UR44][R8.64], R15 ;  /* 0x0000000f08001986 */ /* 0x0001e2000c10112c */
[----:B------:R-:W-:Y:S01]  /*1fff0*/  VIADD R10, R11, UR4 ;  /* 0x000000040b0a7c36 */ /* 0x000fe20008000000 */
[----:B------:R-:W-:Y:S01]  /*20000*/  ISETP.LT.AND P2, PT, R18, UR6, !P2 ;  /* 0x0000000612007c0c */ /* 0x000fe2000d741270 */
[----:B------:R-:W-:Y:S01]  /*20010*/  ULDC UR4, c[0x0][0x22c] ;  /* 0x00008b0000047ab9 */ /* 0x000fe20000000800 */
[----:B------:R-:W-:Y:S01]  /*20020*/  ISETP.LT.AND P1, PT, R17, UR8, !P4 ;  /* 0x0000000811007c0c */ /* 0x000fe2000e721270 */
[----:B------:R1:W-:Y:S01]  /*20030*/  @P3 STG.E.U8 desc[UR44][R6.64], R13 ;  /* 0x0000000d06003986 */ /* 0x0003e2000c10112c */
[----:B------:R-:W-:Y:S01]  /*20040*/  IADD3 R4, P3, R11, R3, RZ ;  /* 0x000000030b047210 */ /* 0x000fe20007f7e0ff */
[----:B------:R-:W-:Y:S01]  /*20050*/  ULDC UR8, c[0x0][0x228] ;  /* 0x00008a0000087ab9 */ /* 0x000fe20000000800 */
[----:B------:R-:W-:Y:S01]  /*20060*/  SHF.R.S32.HI R14, RZ, 0x1f, R10 ;  /* 0x0000001fff0e7819 */ /* 0x000fe2000001140a */
[----:B------:R-:W-:Y:S01]  /*20070*/  ULDC UR6, c[0x0][0x22c] ;  /* 0x00008b0000067ab9 */ /* 0x000fe20000000800 */
[----:B0-----:R-:W-:Y:S01]  /*20080*/  IADD3 R8, P6, R10, R2, RZ ;  /* 0x000000020a087210 */ /* 0x001fe20007fde0ff */
[----:B------:R-:W-:Y:S01]  /*20090*/  IMAD.X R5, R12, 0x1, R25, P3 ;  /* 0x000000010c057824 */ /* 0x000fe200018e0619 */
[C---:B------:R-:W-:Y:S01]  /*200a0*/  PRMT R15, R67.reuse, 0x7771, RZ ;  /* 0x00007771430f7816 */ /* 0x040fe200000000ff */
[----:B-1----:R-:W-:Y:S01]  /*200b0*/  VIADD R6, R16, 0x71 ;  /* 0x0000007110067836 */ /* 0x002fe20000000000 */
[----:B------:R-:W-:Y:S01]  /*200c0*/  PRMT R13, R67, 0x7772, RZ ;  /* 0x00007772430d7816 */ /* 0x000fe200000000ff */
[----:B------:R-:W-:-:S02]  /*200d0*/  IMAD.X R9, R14, 0x1, R0, P6 ;  /* 0x000000010e097824 */ /* 0x000fc400030e0600 */
[----:B------:R0:W-:Y:S01]  /*200e0*/  @P2 STG.E.U8 desc[UR44][R4.64], R15 ;  /* 0x0000000f04002986 */ /* 0x0001e2000c10112c */
[----:B------:R-:W-:Y:S01]  /*200f0*/  VIADD R7, R16, 0x72 ;  /* 0x0000007210077836 */ /* 0x000fe20000000000 */
[----:B------:R-:W-:Y:S01]  /*20100*/  ISETP.GE.AND P3, PT, R6, UR4, PT ;  /* 0x0000000406007c0c */ /* 0x000fe2000bf66270 */
[----:B------:R-:W-:Y:S01]  /*20110*/  ULDC UR4, c[0x0][0x248] ;  /* 0x0000920000047ab9 */ /* 0x000fe20000000800 */
[----:B------:R1:W-:Y:S01]  /*20120*/  @P1 STG.E.U8 desc[UR44][R8.64], R13 ;  /* 0x0000000d08001986 */ /* 0x0003e2000c10112c */
[----:B------:R-:W-:Y:S01]  /*20130*/  ISETP.LT.AND P4, PT, R18, UR8, !P4 ;  /* 0x0000000812007c0c */ /* 0x000fe2000e781270 */
[C---:B------:R-:W-:Y:S01]  /*20140*/  VIADD R11, R10.reuse, UR4 ;  /* 0x000000040a0b7c36 */ /* 0x040fe20008000000 */
[-C--:B------:R-:W-:Y:S01]  /*20150*/  IADD3 R6, P1, R10, R3.reuse, RZ ;  /* 0x000000030a067210 */ /* 0x080fe20007f3e0ff */
[----:B------:R-:W-:Y:S01]  /*20160*/  ULDC UR4, c[0x0][0x22c] ;  /* 0x00008b0000047ab9 */ /* 0x000fe20000000800 */
[----:B------:R-:W-:Y:S01]  /*20170*/  ISETP.LT.AND P6, PT, R17, UR10, !P5 ;  /* 0x0000000a11007c0c */ /* 0x000fe2000efc1270 */
[----:B------:R-:W-:Y:S01]  /*20180*/  ULDC UR8, c[0x0][0x228] ;  /* 0x00008a0000087ab9 */ /* 0x000fe20000000800 */
[----:B------:R-:W-:Y:S01]  /*20190*/  ISETP.GE.AND P2, PT, R7, UR6, PT ;  /* 0x0000000607007c0c */ /* 0x000fe2000bf46270 */
[----:B------:R-:W-:Y:S01]  /*201a0*/  IMAD.X R7, R14, 0x1, R25, P1 ;  /* 0x000000010e077824 */ /* 0x000fe200008e0619 */
[----:B0-----:R-:W-:Y:S01]  /*201b0*/  IADD3 R4, P1, R11, R2, RZ ;  /* 0x000000020b047210 */ /* 0x001fe20007f3e0ff */
[----:B------:R-:W-:Y:S01]  /*201c0*/  ULDC UR6, c[0x0][0x228] ;  /* 0x00008a0000067ab9 */ /* 0x000fe20000000800 */
[----:B------:R-:W-:Y:S01]  /*201d0*/  PRMT R67, R67, 0x7773, RZ ;  /* 0x0000777343437816 */ /* 0x000fe200000000ff */
[----:B-1----:R-:W-:Y:S01]  /*201e0*/  VIADD R8, R16, 0x73 ;  /* 0x0000007310087836 */ /* 0x002fe20000000000 */
[----:B------:R-:W-:Y:S01]  /*201f0*/  SHF.R.S32.HI R9, RZ, 0x1f, R11 ;  /* 0x0000001fff097819 */ /* 0x000fe2000001140b */
[----:B------:R-:W-:Y:S01]  /*20200*/  ULDC UR10, c[0x0][0x228] ;  /* 0x00008a00000a7ab9 */ /* 0x000fe20000000800 */
[----:B------:R-:W-:Y:S01]  /*20210*/  PRMT R13, R68, 0x7770, RZ ;  /* 0x00007770440d7816 */ /* 0x000fe200000000ff */
[----:B------:R0:W-:Y:S02]  /*20220*/  @P4 STG.E.U8 desc[UR44][R6.64], R67 ;  /* 0x0000004306004986 */ /* 0x0001e4000c10112c */
[----:B------:R-:W-:Y:S01]  /*20230*/  IMAD.X R5, R9, 0x1, R0, P1 ;  /* 0x0000000109057824 */ /* 0x000fe200008e0600 */
[----:B------:R-:W-:Y:S01]  /*20240*/  ISETP.LT.AND P4, PT, R18, UR6, !P5 ;  /* 0x0000000612007c0c */ /* 0x000fe2000ef81270 */
[----:B------:R-:W-:Y:S01]  /*20250*/  ULDC UR6, c[0x0][0x22c] ;  /* 0x00008b0000067ab9 */ /* 0x000fe20000000800 */
[----:B------:R-:W-:Y:S01]  /*20260*/  ISETP.GE.AND P1, PT, R8, UR4, PT ;  /* 0x0000000408007c0c */ /* 0x000fe2000bf26270 */
[----:B------:R-:W-:Y:S01]  /*20270*/  ULDC UR4, c[0x0][0x248] ;  /* 0x0000920000047ab9 */ /* 0x000fe20000000800 */
[----:B------:R1:W-:Y:S01]  /*20280*/  @P6 STG.E.U8 desc[UR44][R4.64], R13 ;  /* 0x0000000d04006986 */ /* 0x0003e2000c10112c */
[C---:B------:R-:W-:Y:S01]  /*20290*/  IADD3 R8, P6, R11.reuse, R3, RZ ;  /* 0x000000030b087210 */ /* 0x040fe20007fde0ff */
[----:B------:R-:W-:Y:S01]  /*202a0*/  VIADD R10, R11, UR4 ;  /* 0x000000040b0a7c36 */ /* 0x000fe20008000000 */
[----:B------:R-:W-:Y:S01]  /*202b0*/  PRMT R15, R68, 0x7771, RZ ;  /* 0x00007771440f7816 */ /* 0x000fe200000000ff */
[----:B------:R-:W-:Y:S01]  /*202c0*/  ULDC UR4, c[0x0][0x248] ;  /* 0x0000920000047ab9 */ /* 0x000fe20000000800 */
[----:B0-----:R-:W-:-:S02]  /*202d0*/  VIADD R6, R16, 0x74 ;  /* 0x0000007410067836 */ /* 0x001fc40000000000 */
[----:B------:R-:W-:Y:S01]  /*202e0*/  IMAD.X R9, R9, 0x1, R25, P6 ;  /* 0x0000000109097824 */ /* 0x000fe200030e0619 */
[----:B------:R-:W-:Y:S02]  /*202f0*/  SHF.R.S32.HI R7, RZ, 0x1f, R10 ;  /* 0x0000001fff077819 */ /* 0x000fe4000001140a */
[----:B------:R-:W-:Y:S01]  /*20300*/  ISETP.LT.AND P5, PT, R17, UR8, !P3 ;  /* 0x0000000811007c0c */ /* 0x000fe2000dfa1270 */
[----:B------:R-:W-:Y:S01]  /*20310*/  ULDC UR8, c[0x0][0x228] ;  /* 0x00008a0000087ab9 */ /* 0x000fe20000000800 */
[----:B-1----:R-:W-:Y:S01]  /*20320*/  IADD3 R4, P6, R10, R2, RZ ;  /* 0x000000020a047210 */ /* 0x002fe20007fde0ff */
[----:B------:R0:W-:Y:S01]  /*20330*/  @P4 STG.E.U8 desc[UR44][R8.64], R15 ;  /* 0x0000000f08004986 */ /* 0x0001e2000c10112c */
[----:B------:R-:W-:Y:S02]  /*20340*/  ISETP.LT.AND P3, PT, R18, UR10, !P3 ;  /* 0x0000000a12007c0c */ /* 0x000fe4000df61270 */
[----:B------:R-:W-:Y:S01]  /*20350*/  ISETP.GE.AND P4, PT, R6, UR6, PT ;  /* 0x0000000606007c0c */ /* 0x000fe2000bf86270 */
[----:B------:R-:W-:Y:S01]  /*20360*/  IMAD.X R5, R7, 0x1, R0, P6 ;  /* 0x0000000107057824 */ /* 0x000fe200030e0600 */
[----:B------:R-:W-:-:S02]  /*20370*/  IADD3 R6, P6, R10, R3, RZ ;  /* 0x000000030a067210 */ /* 0x000fc40007fde0ff */
[----:B------:R-:W-:Y:S01]  /*20380*/  PRMT R11, R68, 0x7772, RZ ;  /* 0x00007772440b7816 */ /* 0x000fe200000000ff */
[----:B------:R-:W-:Y:S01]  /*20390*/  VIADD R10, R10, UR4 ;  /* 0x000000040a0a7c36 */ /* 0x000fe20008000000 */
[----:B------:R-:W-:Y:S01]  /*203a0*/  PRMT R13, R68, 0x7773, RZ ;  /* 0x00007773440d7816 */ /* 0x000fe200000000ff */
[----:B------:R-:W-:Y:S01]  /*203b0*/  IMAD.X R7, R7, 0x1, R25, P6 ;  /* 0x0000000107077824 */ /* 0x000fe200030e0619 */
[----:B------:R-:W-:Y:S01]  /*203c0*/  ULDC UR6, c[0x0][0x228] ;  /* 0x00008a0000067ab9 */ /* 0x000fe20000000800 */
[----:B------:R1:W-:Y:S01]  /*203d0*/  @P5 STG.E.U8 desc[UR44][R4.64], R11 ;  /* 0x0000000b04005986 */ /* 0x0003e2000c10112c */
[----:B------:R-:W-:Y:S01]  /*203e0*/  ISETP.LT.AND P5, PT, R17, UR6, !P2 ;  /* 0x0000000611007c0c */ /* 0x000fe2000d7a1270 */
[----:B------:R-:W-:Y:S01]  /*203f0*/  ULDC UR6, c[0x0][0x228] ;  /* 0x00008a0000067ab9 */ /* 0x000fe20000000800 */
[----:B------:R-:W-:Y:S01]  /*20400*/  SHF.R.S32.HI R12, RZ, 0x1f, R10 ;  /* 0x0000001fff0c7819 */ /* 0x000fe2000001140a */
[----:B------:R2:W-:Y:S01]  /*20410*/  @P3 STG.E.U8 desc[UR44][R6.64], R13 ;  /* 0x0000000d06003986 */ /* 0x0005e2000c10112c */
[----:B0-----:R-:W-:Y:S01]  /*20420*/  IADD3 R8, P3, R10, R2, RZ ;  /* 0x000000020a087210 */ /* 0x001fe20007f7e0ff */
[----:B------:R-:W-:Y:S01]  /*20430*/  ULDC UR4, c[0x0][0x248] ;  /* 0x0000920000047ab9 */ /* 0x000fe20000000800 */
[----:B------:R-:W-:Y:S01]  /*20440*/  ISETP.LT.AND P2, PT, R18, UR6, !P2 ;  /* 0x0000000612007c0c */ /* 0x000fe2000d741270 */
[----:B------:R-:W-:Y:S01]  /*20450*/  ULDC UR6, c[0x0][0x228] ;  /* 0x00008a0000067ab9 */ /* 0x000fe20000000800 */
[----:B------:R-:W-:Y:S01]  /*20460*/  PRMT R21, R69, 0x7770, RZ ;  /* 0x0000777045157816 */ /* 0x000fe200000000ff */
[----:B------:R-:W-:Y:S01]  /*20470*/  IMAD.X R9, R12, 0x1, R0, P3 ;  /* 0x000000010c097824 */ /* 0x000fe200018e0600 */
[C---:B-1----:R-:W-:Y:S01]  /*20480*/  IADD3 R4, P3, R10.reuse, R3, RZ ;  /* 0x000000030a047210 */ /* 0x042fe20007f7e0ff */
[----:B------:R-:W-:Y:S01]  /*20490*/  VIADD R11, R10, UR4 ;  /* 0x000000040a0b7c36 */ /* 0x000fe20008000000 */
[----:B------:R-:W-:-:S02]  /*204a0*/  ISETP.LT.AND P6, PT, R17, UR8, !P1 ;  /* 0x0000000811007c0c */ /* 0x000fc4000cfc1270 */
[----:B------:R0:W-:Y:S01]  /*204b0*/  @P5 STG.E.U8 desc[UR44][R8.64], R21 ;  /* 0x0000001508005986 */ /* 0x0001e2000c10112c */
[----:B------:R-:W-:Y:S01]  /*204c0*/  PRMT R15, R69, 0x7771, RZ ;  /* 0x00007771450f7816 */ /* 0x000fe200000000ff */
[----:B------:R-:W-:Y:S01]  /*204d0*/  IMAD.X R5, R12, 0x1, R25, P3 ;  /* 0x000000010c057824 */ /* 0x000fe200018e0619 */
[----:B------:R-:W-:Y:S01]  /*204e0*/  SHF.R.S32.HI R14, RZ, 0x1f, R11 ;  /* 0x0000001fff0e7819 */ /* 0x000fe2000001140b */
[----:B------:R-:W-:Y:S01]  /*204f0*/  VIADD R10, R16, 0x75 ;  /* 0x00000075100a7836 */ /* 0x000fe20000000000 */
[-C--:B--2---:R-:W-:Y:S01]  /*20500*/  IADD3 R6, P5, R11, R2.reuse, RZ ;  /* 0x000000020b067210 */ /* 0x084fe20007fbe0ff */
[----:B------:R-:W-:Y:S01]  /*20510*/  ULDC UR4, c[0x0][0x248] ;  /* 0x0000920000047ab9 */ /* 0x000fe20000000800 */
[----:B------:R-:W-:Y:S01]  /*20520*/  ISETP.LT.AND P1, PT, R18, UR6, !P1 ;  /* 0x0000000612007c0c */ /* 0x000fe2000cf21270 */
[----:B------:R1:W-:Y:S01]  /*20530*/  @P2 STG.E.U8 desc[UR44][R4.64], R15 ;  /* 0x0000000f04002986 */ /* 0x0003e2000c10112c */
[----:B------:R-:W-:Y:S01]  /*20540*/  PRMT R13, R69, 0x7772, RZ ;  /* 0x00007772450d7816 */ /* 0x000fe200000000ff */
[----:B------:R-:W-:Y:S01]  /*20550*/  IMAD.X R7, R14, 0x1, R0, P5 ;  /* 0x000000010e077824 */ /* 0x000fe200028e0600 */
[----:B------:R-:W-:Y:S01]  /*20560*/  ISETP.GE.AND P3, PT, R10, UR7, PT ;  /* 0x000000070a007c0c */ /* 0x000fe2000bf66270 */
[----:B------:R-:W-:Y:S01]  /*20570*/  ULDC UR7, c[0x0][0x228] ;  /* 0x00008a0000077ab9 */ /* 0x000fe20000000800 */
[CC--:B0-----:R-:W-:Y:S01]  /*20580*/  IADD3 R8, P2, R11.reuse, R3.reuse, RZ ;  /* 0x000000030b087210 */ /* 0x0c1fe20007f5e0ff */
[----:B------:R-:W-:Y:S01]  /*20590*/  VIADD R12, R11, UR4 ;  /* 0x000000040b0c7c36 */ /* 0x000fe20008000000 */
[----:B------:R-:W-:Y:S01]  /*205a0*/  ULDC UR6, c[0x0][0x228] ;  /* 0x00008a0000067ab9 */ /* 0x000fe20000000800 */
[----:B------:R-:W-:Y:S01]  /*205b0*/  VIADD R10, R16, 0x76 ;  /* 0x00000076100a7836 */ /* 0x000fe20000000000 */
[----:B------:R-:W-:Y:S01]  /*205c0*/  ISETP.LT.AND P5, PT, R17, UR7, !P4 ;  /* 0x0000000711007c0c */ /* 0x000fe2000e7a1270 */
[----:B------:R0:W-:Y:S01]  /*205d0*/  @P6 STG.E.U8 desc[UR44][R6.64], R13 ;  /* 0x0000000d06006986 */ /* 0x0001e2000c10112c */
[----:B------:R-:W-:Y:S01]  /*205e0*/  IMAD.X R9, R14, 0x1, R25, P2 ;  /* 0x000000010e097824 */ /* 0x000fe200010e0619 */
[----:B------:R-:W-:Y:S01]  /*205f0*/  PRMT R69, R69, 0x7773, RZ ;  /* 0x0000777345457816 */ /* 0x000fe200000000ff */
[----:B------:R-:W-:Y:S01]  /*20600*/  ULDC UR4, c[0x0][0x248] ;  /* 0x0000920000047ab9 */ /* 0x000fe20000000800 */
[----:B------:R-:W-:Y:S01]  /*20610*/  SHF.R.S32.HI R20, RZ, 0x1f, R12 ;  /* 0x0000001fff147819 */ /* 0x000fe2000001140c */
[----:B------:R-:W-:Y:S01]  /*20620*/  ULDC UR7, c[0x0][0x228] ;  /* 0x00008a0000077ab9 */ /* 0x000fe20000000800 */
[-C--:B-1----:R-:W-:Y:S01]  /*20630*/  IADD3 R4, P6, R12, R2.reuse, RZ ;  /* 0x000000020c047210 */ /* 0x082fe20007fde0ff */
[----:B------:R-:W-:Y:S01]  /*20640*/  ULDC UR8, c[0x0][0x228] ;  /* 0x00008a0000087ab9 */ /* 0x000fe20000000800 */
[----:B------:R-:W-:Y:S01]  /*20650*/  ISETP.GE.AND P2, PT, R10, UR5, PT ;  /* 0x000000050a007c0c */ /* 0x000fe2000bf46270 */
[----:B------:R-:W-:Y:S01]  /*20660*/  ULDC UR5, c[0x0][0x228] ;  /* 0x00008a0000057ab9 */ /* 0x000fe20000000800 */
[----:B0-----:R-:W-:Y:S01]  /*20670*/  VIADD R6, R16, 0x77 ;  /* 0x0000007710067836 */ /* 0x001fe20000000000 */
[----:B------:R-:W-:Y:S01]  /*20680*/  ISETP.LT.AND P4, PT, R18, UR5, !P4 ;  /* 0x0000000512007c0c */ /* 0x000fe2000e781270 */
[----:B------:R0:W-:Y:S01]  /*20690*/  @P1 STG.E.U8 desc[UR44][R8.64], R69 ;  /* 0x0000004508001986 */ /* 0x0001e2000c10112c */
[----:B------:R-:W-:Y:S01]  /*206a0*/  IMAD.X R5, R20, 0x1, R0, P6 ;  /* 0x0000000114057824 */ /* 0x000fe200030e0600 */
[----:B------:R-:W-:Y:S01]  /*206b0*/  PRMT R11, R70, 0x7770, RZ ;  /* 0x00007770460b7816 */ /* 0x000fe200000000ff */
[----:B------:R-:W-:Y:S01]  /*206c0*/  VIADD R13, R12, UR4 ;  /* 0x000000040c0d7c36 */ /* 0x000fe20008000000 */
[----:B------:R-:W-:Y:S01]  /*206d0*/  ISETP.GE.AND P1, PT, R6, UR11, PT ;  /* 0x0000000b06007c0c */ /* 0x000fe2000bf26270 */
[----:B------:R-:W-:Y:S01]  /*206e0*/  VIADD R10, R16, 0x78 ;  /* 0x00000078100a7836 */ /* 0x000fe20000000000 */
[----:B------:R-:W-:Y:S01]  /*206f0*/  IADD3 R6, P6, R12, R3, RZ ;  /* 0x000000030c067210 */ /* 0x000fe20007fde0ff */
[----:B------:R1:W-:Y:S01]  /*20700*/  @P5 STG.E.U8 desc[UR44][R4.64], R11 ;  /* 0x0000000b04005986 */ /* 0x0003e2000c10112c */
[----:B------:R-:W-:Y:S01]  /*20710*/  SHF.R.S32.HI R12, RZ, 0x1f, R13 ;  /* 0x0000001fff0c7819 */ /* 0x000fe2000001140d */
[----:B------:R-:W-:Y:S01]  /*20720*/  ULDC UR5, c[0x0][0x228] ;  /* 0x00008a0000057ab9 */ /* 0x000fe20000000800 */
[----:B------:R-:W-:Y:S01]  /*20730*/  PRMT R21, R70, 0x7772, RZ ;  /* 0x0000777246157816 */ /* 0x000fe200000000ff */
[----:B------:R-:W-:Y:S01]  /*20740*/  IMAD.X R7, R20, 0x1, R25, P6 ;  /* 0x0000000114077824 */ /* 0x000fe200030e0619 */
[----:B0-----:R-:W-:Y:S01]  /*20750*/  IADD3 R8, P6, R13, R2, RZ ;  /* 0x000000020d087210 */ /* 0x001fe20007fde0ff */
[----:B------:R-:W-:Y:S01]  /*20760*/  ULDC UR4, c[0x0][0x248] ;  /* 0x0000920000047ab9 */ /* 0x000fe20000000800 */
[----:B------:R-:W-:-:S02]  /*20770*/  ISETP.LT.AND P5, PT, R17, UR6, !P3 ;  /* 0x0000000611007c0c */ /* 0x000fc4000dfa1270 */
[----:B-1----:R-:W-:Y:S01]  /*20780*/  PRMT R5, R70, 0x7771, RZ ;  /* 0x0000777146057816 */ /* 0x002fe200000000ff */
[----:B------:R-:W-:Y:S01]  /*20790*/  IMAD.X R9, R12, 0x1, R0, P6 ;  /* 0x000000010c097824 */ /* 0x000fe200030e0600 */
[----:B------:R-:W-:Y:S01]  /*207a0*/  ISETP.LT.AND P3, PT, R18, UR5, !P3 ;  /* 0x0000000512007c0c */ /* 0x000fe2000df61270 */
[C---:B------:R-:W-:Y:S01]  /*207b0*/  VIADD R14, R13.reuse, UR4 ;  /* 0x000000040d0e7c36 */ /* 0x040fe20008000000 */
[----:B------:R-:W-:Y:S01]  /*207c0*/  PRMT R15, R70, 0x7773, RZ ;  /* 0x00007773460f7816 */ /* 0x000fe200000000ff */
[----:B------:R-:W-:Y:S01]  /*207d0*/  @P4 STG.E.U8 desc[UR44][R6.64], R5 ;  /* 0x0000000506004986 */ /* 0x000fe2000c10112c */
[----:B------:R-:W-:Y:S01]  /*207e0*/  ISETP.GE.AND P4, PT, R10, UR9, PT ;  /* 0x000000090a007c0c */ /* 0x000fe2000bf86270 */
[----:B------:R-:W-:Y:S01]  /*207f0*/  ULDC UR5, c[0x0][0x228] ;  /* 0x00008a0000057ab9 */ /* 0x000fe20000000800 */
[----:B------:R-:W-:Y:S01]  /*20800*/  IADD3 R10, P6, R13, R3, RZ ;  /* 0x000000030d0a7210 */ /* 0x000fe20007fde0ff */
[----:B------:R-:W0:Y:S01]  /*20810*/  LDS.128 R4, [R19] ;  /* 0x0000000013047984 */ /* 0x000e220000000c00 */
[----:B------:R-:W-:Y:S01]  /*20820*/  ULDC UR4, c[0x0][0x248] ;  /* 0x0000920000047ab9 */ /* 0x000fe20000000800 */
[----:B------:R-:W-:Y:S01]  /*20830*/  PRMT R27, R71, 0x7770, RZ ;  /* 0x00007770471b7816 */ /* 0x000fe200000000ff */
[----:B------:R-:W-:Y:S01]  /*20840*/  ULDC UR6, c[0x0][0x228] ;  /* 0x00008a0000067ab9 */ /* 0x000fe20000000800 */
[----:B------:R-:W-:Y:S01]  /*20850*/  IMAD.X R11, R12, 0x1, R25, P6 ;  /* 0x000000010c0b7824 */ /* 0x000fe200030e0619 */
[----:B------:R1:W-:Y:S01]  /*20860*/  @P5 STG.E.U8 desc[UR44][R8.64], R21 ;  /* 0x0000001508005986 */ /* 0x0003e2000c10112c */
[----:B------:R-:W-:Y:S01]  /*20870*/  ISETP.LT.AND P5, PT, R17, UR5, !P2 ;  /* 0x0000000511007c0c */ /* 0x000fe2000d7a1270 */
[----:B------:R-:W-:Y:S01]  /*20880*/  ULDC UR5, c[0x0][0x228] ;  /* 0x00008a0000057ab9 */ /* 0x000fe20000000800 */
[----:B------:R-:W-:Y:S01]  /*20890*/  SHF.R.S32.HI R20, RZ, 0x1f, R14 ;  /* 0x0000001fff147819 */ /* 0x000fe2000001140e */
[----:B------:R2:W-:Y:S01]  /*208a0*/  @P3 STG.E.U8 desc[UR44][R10.64], R15 ;  /* 0x0000000f0a003986 */ /* 0x0005e2000c10112c */
[----:B------:R-:W-:-:S02]  /*208b0*/  IADD3 R12, P3, R14, R2, RZ ;  /* 0x000000020e0c7210 */ /* 0x000fc40007f7e0ff */
[----:B------:R-:W-:Y:S01]  /*208c0*/  ISETP.LT.AND P2, PT, R18, UR5, !P2 ;  /* 0x0000000512007c0c */ /* 0x000fe2000d741270 */
[----:B------:R-:W-:Y:S02]  /*208d0*/  ULDC UR5, c[0x0][0x228] ;  /* 0x00008a0000057ab9 */ /* 0x000fe40000000800 */
[----:B------:R-:W-:Y:S01]  /*208e0*/  IMAD.X R13, R20, 0x1, R0, P3 ;  /* 0x00000001140d7824 */ /* 0x000fe200018e0600 */
[C---:B-1----:R-:W-:Y:S02]  /*208f0*/  IADD3 R8, P3, R14.reuse, R3, RZ ;  /* 0x000000030e087210 */ /* 0x042fe40007f7e0ff */
[----:B------:R-:W-:Y:S01]  /*20900*/  ISETP.LT.AND P6, PT, R17, UR6, !P1 ;  /* 0x0000000611007c0c */ /* 0x000fe2000cfc1270 */
[----:B--2---:R-:W-:Y:S01]  /*20910*/  VIADD R15, R14, UR4 ;  /* 0x000000040e0f7c36 */ /* 0x004fe20008000000 */
[----:B------:R1:W-:Y:S01]  /*20920*/  @P5 STG.E.U8 desc[UR44][R12.64], R27 ;  /* 0x0000001b0c005986 */ /* 0x0003e2000c10112c */
[----:B------:R-:W-:Y:S01]  /*20930*/  IMAD.X R9, R20, 0x1, R25, P3 ;  /* 0x0000000114097824 */ /* 0x000fe200018e0619 */
[----:B------:R-:W-:Y:S01]  /*20940*/  PRMT R23, R71, 0x7771, RZ ;  /* 0x0000777147177816 */ /* 0x000fe200000000ff */
[----:B------:R-:W-:Y:S01]  /*20950*/  ULDC UR4, c[0x0][0x248] ;  /* 0x0000920000047ab9 */ /* 0x000fe20000000800 */
[----:B------:R-:W-:Y:S01]  /*20960*/  SHF.R.S32.HI R22, RZ, 0x1f, R15 ;  /* 0x0000001fff167819 */ /* 0x000fe2000001140f */
[----:B------:R-:W-:Y:S01]  /*20970*/  ULDC UR6, c[0x0][0x228] ;  /* 0x00008a0000067ab9 */ /* 0x000fe20000000800 */
[----:B------:R-:W-:-:S02]  /*20980*/  IADD3 R10, P5, R15, R2, RZ ;  /* 0x000000020f0a7210 */ /* 0x000fc40007fbe0ff */
[----:B------:R-:W-:Y:S01]  /*20990*/  ISETP.LT.AND P1, PT, R18, UR5, !P1 ;  /* 0x0000000512007c0c */ /* 0x000fe2000cf21270 */
[----:B------:R2:W-:Y:S01]  /*209a0*/  @P2 STG.E.U8 desc[UR44][R8.64], R23 ;  /* 0x0000001708002986 */ /* 0x0005e2000c10112c */
[----:B------:R-:W-:Y:S01]  /*209b0*/  PRMT R21, R71, 0x7772, RZ ;  /* 0x0000777247157816 */ /* 0x000fe200000000ff */
[--C-:B------:R-:W-:Y:S01]  /*209c0*/  IMAD.X R11, R22, 0x1, R0.reuse, P5 ;  /* 0x00000001160b7824 */ /* 0x100fe200028e0600 */
[CC--:B-1----:R-:W-:Y:S01]  /*209d0*/  IADD3 R12, P2, R15.reuse, R3.reuse, RZ ;  /* 0x000000030f0c7210 */ /* 0x0c2fe20007f5e0ff */
[----:B------:R-:W-:Y:S02]  /*209e0*/  VIADD R14, R16, 0x79 ;  /* 0x00000079100e7836 */ /* 0x000fe40000000000 */
[----:B------:R-:W-:Y:S01]  /*209f0*/  VIADD R19, R15, UR4 ;  /* 0x000000040f137c36 */ /* 0x000fe20008000000 */
[----:B------:R-:W-:Y:S01]  /*20a00*/  ISETP.LT.AND P5, PT, R17, UR6, !P4 ;  /* 0x0000000611007c0c */ /* 0x000fe2000e7a1270 */
[----:B------:R1:W-:Y:S01]  /*20a10*/  @P6 STG.E.U8 desc[UR44][R10.64], R21 ;  /* 0x000000150a006986 */ /* 0x0003e2000c10112c */
[----:B------:R-:W-:Y:S01]  /*20a20*/  IMAD.X R13, R22, 0x1, R25, P2 ;  /* 0x00000001160d7824 */ /* 0x000fe200010e0619 */
[----:B------:R-:W-:Y:S01]  /*20a30*/  PRMT R71, R71, 0x7773, RZ ;  /* 0x0000777347477816 */ /* 0x000fe200000000ff */
[----:B------:R-:W-:Y:S01]  /*20a40*/  ULDC UR5, c[0x0][0x228] ;  /* 0x00008a0000057ab9 */ /* 0x000fe20000000800 */
[----:B------:R-:W-:Y:S01]  /*20a50*/  ISETP.GE.AND P3, PT, R14, UR15, PT ;  /* 0x0000000f0e007c0c */ /* 0x000fe2000bf66270 */
[C---:B------:R-:W-:Y:S01]  /*20a60*/  VIADD R14, R16.reuse, 0x7a ;  /* 0x0000007a100e7836 */ /* 0x040fe20000000000 */
[----:B------:R-:W-:Y:S01]  /*20a70*/  SHF.R.S32.HI R20, RZ, 0x1f, R19 ;  /* 0x0000001fff147819 */ /* 0x000fe20000011413 */
[----:B------:R-:W-:Y:S01]  /*20a80*/  ULDC UR4, c[0x0][0x248] ;  /* 0x0000920000047ab9 */ /* 0x000fe20000000800 */
[C---:B--2---:R-:W-:Y:S01]  /*20a90*/  IADD3 R8, P6, R19.reuse, R2, RZ ;  /* 0x0000000213087210 */ /* 0x044fe20007fde0ff */
[----:B------:R-:W-:Y:S01]  /*20aa0*/  ULDC UR6, c[0x0][0x228] ;  /* 0x00008a0000067ab9 */ /* 0x000fe20000000800 */
[----:B-1----:R-:W-:Y:S01]  /*20ab0*/  VIADD R10, R16, 0x7b ;  /* 0x0000007b100a7836 */ /* 0x002fe20000000000 */
[----:B------:R-:W-:Y:S01]  /*20ac0*/  ISETP.LT.AND P4, PT, R18, UR5, !P4 ;  /* 0x0000000512007c0c */ /* 0x000fe2000e781270 */
[----:B------:R1:W-:Y:S01]  /*20ad0*/  @P1 STG.E.U8 desc[UR44][R12.64], R71 ;  /* 0x000000470c001986 */ /* 0x0003e2000c10112c */
[----:B------:R-:W-:Y:S01]  /*20ae0*/  IMAD.X R9, R20, 0x1, R0, P6 ;  /* 0x0000000114097824 */ /* 0x000fe200030e0600 */
[----:B------:R-:W-:Y:S01]  /*20af0*/  ISETP.GE.AND P2, PT, R14, UR13, PT ;  /* 0x0000000d0e007c0c */ /* 0x000fe2000bf46270 */
[----:B------:R-:W-:Y:S01]  /*20b00*/  ULDC UR5, c[0x0][0x228] ;  /* 0x00008a0000057ab9 */ /* 0x000fe20000000800 */
[----:B------:R-:W-:Y:S01]  /*20b10*/  ISETP.GE.AND P1, PT, R10, UR19, PT ;  /* 0x000000130a007c0c */ /* 0x000fe2000bf26270 */
[C---:B------:R-:W-:Y:S01]  /*20b20*/  VIADD R14, R19.reuse, UR4 ;  /* 0x00000004130e7c36 */ /* 0x040fe20008000000 */
[----:B0-----:R-:W-:Y:S01]  /*20b30*/  PRMT R15, R4, 0x7770, RZ ;  /* 0x00007770040f7816 */ /* 0x001fe200000000ff */
[----:B------:R-:W-:Y:S01]  /*20b40*/  ULDC UR4, c[0x0][0x248] ;  /* 0x0000920000047ab9 */ /* 0x000fe20000000800 */
[----:B------:R-:W-:-:S02]  /*20b50*/  IADD3 R10, P6, R19, R3, RZ ;  /* 0x00000003130a7210 */ /* 0x000fc40007fde0ff */
[----:B------:R-:W-:Y:S01]  /*20b60*/  PRMT R21, R4, 0x7771, RZ ;  /* 0x0000777104157816 */ /* 0x000fe200000000ff */
[----:B------:R0:W-:Y:S01]  /*20b70*/  @P5 STG.E.U8 desc[UR44][R8.64], R15 ;  /* 0x0000000f08005986 */ /* 0x0001e2000c10112c */
[----:B------:R-:W-:Y:S01]  /*20b80*/  ISETP.LT.AND P5, PT, R17, UR6, !P3 ;  /* 0x0000000611007c0c */ /* 0x000fe2000dfa1270 */
[----:B------:R-:W-:Y:S01]  /*20b90*/  IMAD.X R11, R20, 0x1, R25, P6 ;  /* 0x00000001140b7824 */ /* 0x000fe200030e0619 */
[----:B-1----:R-:W-:Y:S01]  /*20ba0*/  SHF.R.S32.HI R13, RZ, 0x1f, R14 ;  /* 0x0000001fff0d7819 */ /* 0x002fe2000001140e */
[----:B------:R-:W-:Y:S01]  /*20bb0*/  VIADD R12, R16, 0x7c ;  /* 0x0000007c100c7836 */ /* 0x000fe20000000000 */
[----:B------:R-:W-:Y:S01]  /*20bc0*/  ISETP.LT.AND P3, PT, R18, UR5, !P3 ;  /* 0x0000000512007c0c */ /* 0x000fe2000df61270 */
[----:B------:R-:W-:Y:S01]  /*20bd0*/  ULDC UR5, c[0x0][0x228] ;  /* 0x00008a0000057ab9 */ /* 0x000fe20000000800 */
[----:B------:R1:W-:Y:S01]  /*20be0*/  @P4 STG.E.U8 desc[UR44][R10.64], R21 ;  /* 0x000000150a004986 */ /* 0x0003e2000c10112c */
[----:B------:R-:W-:Y:S01]  /*20bf0*/  PRMT R19, R4, 0x7773, RZ ;  /* 0x0000777304137816 */ /* 0x000fe200000000ff */
[----:B------:R-:W-:Y:S01]  /*20c00*/  ULDC UR6, c[0x0][0x228] ;  /* 0x00008a0000067ab9 */ /* 0x000fe20000000800 */
[----:B0-----:R-:W-:-:S02]  /*20c10*/  IADD3 R8, P6, R14, R2, RZ ;  /* 0x000000020e087210 */ /* 0x001fc40007fde0ff */
[----:B------:R-:W-:-:S03]  /*20c20*/  ISETP.GE.AND P4, PT, R12, UR17, PT ;  /* 0x000000110c007c0c */ /* 0x000fc6000bf86270 */
[C---:B------:R-:W-:Y:S01]  /*20c30*/  IMAD.X R9, R13.reuse, 0x1, R0, P6 ;  /* 0x000000010d097824 */ /* 0x040fe200030e0600 */
[----:B------:R-:W-:Y:S02]  /*20c40*/  IADD3 R12, P6, R14, R3, RZ ;  /* 0x000000030e0c7210 */ /* 0x000fe40007fde0ff */
[----:B------:R-:W-:Y:S01]  /*20c50*/  PRMT R15, R4, 0x7772, RZ ;  /* 0x00007772040f7816 */ /* 0x000fe200000000ff */
[----:B------:R-:W-:Y:S01]  /*20c60*/  VIADD R14, R14, UR4 ;  /* 0x000000040e0e7c36 */ /* 0x000fe20008000000 */
[----:B------:R-:W-:Y:S01]  /*20c70*/  ULDC UR4, c[0x0][0x248] ;  /* 0x0000920000047ab9 */ /* 0x000fe20000000800 */
[----:B------:R-:W-:Y:S02]  /*20c80*/  IMAD.X R13, R13, 0x1, R25, P6 ;  /* 0x000000010d0d7824 */ /* 0x000fe400030e0619 */
[----:B------:R0:W-:Y:S01]  /*20c90*/  @P5 STG.E.U8 desc[UR44][R8.64], R15 ;  /* 0x0000000f08005986 */ /* 0x0001e2000c10112c */
[----:B------:R-:W-:Y:S01]  /*20ca0*/  ISETP.LT.AND P5, PT, R17, UR5, !P2 ;  /* 0x0000000511007c0c */ /* 0x000fe2000d7a1270 */
[----:B------:R-:W-:Y:S01]  /*20cb0*/  ULDC UR5, c[0x0][0x228] ;  /* 0x00008a0000057ab9 */ /* 0x000fe20000000800 */
[----:B------:R-:W-:Y:S01]  /*20cc0*/  SHF.R.S32.HI R20, RZ, 0x1f, R14 ;  /* 0x0000001fff147819 */ /* 0x000fe2000001140e */
[----:B------:R2:W-:Y:S01]  /*20cd0*/  @P3 STG.E.U8 desc[UR44][R12.64], R19 ;  /* 0x000000130c003986 */ /* 0x0005e2000c10112c */
[----:B-1----:R-:W-:-:S02]  /*20ce0*/  IADD3 R10, P3, R14, R2, RZ ;  /* 0x000000020e0a7210 */ /* 0x002fc40007f7e0ff */
[----:B------:R-:W-:-:S03]  /*20cf0*/  PRMT R23, R5, 0x7770, RZ ;  /* 0x0000777005177816 */ /* 0x000fc600000000ff */
[--C-:B------:R-:W-:Y:S01]  /*20d00*/  IMAD.X R11, R20, 0x1, R0.reuse, P3 ;  /* 0x00000001140b7824 */ /* 0x100fe200018e0600 */
[----:B------:R-:W-:Y:S01]  /*20d10*/  ISETP.LT.AND P3, PT, R18, UR5, !P2 ;  /* 0x0000000512007c0c */ /* 0x000fe2000d761270 */
[C---:B0-----:R-:W-:Y:S01]  /*20d20*/  VIADD R15, R14.reuse, UR4 ;  /* 0x000000040e0f7c36 */ /* 0x041fe20008000000 */
[----:B------:R-:W-:Y:S01]  /*20d30*/  ISETP.LT.AND P6, PT, R17, UR6, !P1 ;  /* 0x0000000611007c0c */ /* 0x000fe2000cfc1270 */
[----:B------:R-:W-:Y:S01]  /*20d40*/  ULDC UR4, c[0x0][0x248] ;  /* 0x0000920000047ab9 */ /* 0x000fe20000000800 */
[-C--:B------:R-:W-:Y:S01]  /*20d50*/  IADD3 R8, P2, R14, R3.reuse, RZ ;  /* 0x000000030e087210 */ /* 0x080fe20007f5e0ff */
[----:B------:R0:W-:Y:S01]  /*20d60*/  @P5 STG.E.U8 desc[UR44][R10.64], R23 ;  /* 0x000000170a005986 */ /* 0x0001e2000c10112c */
[----:B------:R-:W-:Y:S01]  /*20d70*/  SHF.R.S32.HI R22, RZ, 0x1f, R15 ;  /* 0x0000001fff167819 */ /* 0x000fe2000001140f */
[----:B------:R-:W-:Y:S01]  /*20d80*/  ULDC UR5, c[0x0][0x228] ;  /* 0x00008a0000057ab9 */ /* 0x000fe20000000800 */
[----:B--2---:R-:W-:Y:S01]  /*20d90*/  IADD3 R12, P5, R15, R2, RZ ;  /* 0x000000020f0c7210 */ /* 0x004fe20007fbe0ff */
[----:B------:R-:W-:Y:S01]  /*20da0*/  IMAD.X R9, R20, 0x1, R25, P2 ;  /* 0x0000000114097824 */ /* 0x000fe200010e0619 */
[----:B------:R-:W-:Y:S01]  /*20db0*/  PRMT R21, R5, 0x7771, RZ ;  /* 0x0000777105157816 */ /* 0x000fe200000000ff */
[----:B------:R-:W-:Y:S01]  /*20dc0*/  VIADD R14, R15, UR4 ;  /* 0x000000040f0e7c36 */ /* 0x000fe20008000000 */
[----:B------:R-:W-:Y:S01]  /*20dd0*/  PRMT R19, R5, 0x7772, RZ ;  /* 0x0000777205137816 */ /* 0x000fe200000000ff */
[----:B------:R-:W-:Y:S01]  /*20de0*/  IMAD.X R13, R22, 0x1, R0, P5 ;  /* 0x00000001160d7824 */ /* 0x000fe200028e0600 */
[----:B------:R-:W-:Y:S01]  /*20df0*/  ISETP.LT.AND P1, PT, R18, UR5, !P1 ;  /* 0x0000000512007c0c */ /* 0x000fe2000cf21270 */
[----:B------:R1:W-:Y:S01]  /*20e00*/  @P3 STG.E.U8 desc[UR44][R8.64], R21 ;  /* 0x0000001508003986 */ /* 0x0003e2000c10112c */
[----:B------:R-:W-:Y:S01]  /*20e10*/  VIADD R4, R16, 0x7d ;  /* 0x0000007d10047836 */ /* 0x000fe20000000000 */
[----:B------:R-:W-:Y:S01]  /*20e20*/  ULDC UR6, c[0x0][0x228] ;  /* 0x00008a0000067ab9 */ /* 0x000fe20000000800 */
[----:B------:R-:W-:Y:S01]  /*20e30*/  SHF.R.S32.HI R20, RZ, 0x1f, R14 ;  /* 0x0000001fff147819 */ /* 0x000fe2000001140e */
[----:B------:R2:W-:Y:S01]  /*20e40*/  @P6 STG.E.U8 desc[UR44][R12.64], R19 ;  /* 0x000000130c006986 */ /* 0x0005e2000c10112c */
[----:B------:R-:W-:Y:S01]  /*20e50*/  ISETP.LT.AND P5, PT, R17, UR6, !P4 ;  /* 0x0000000611007c0c */ /* 0x000fe2000e7a1270 */
[----:B------:R-:W-:Y:S01]  /*20e60*/  ULDC UR4, c[0x0][0x248] ;  /* 0x0000920000047ab9 */ /* 0x000fe20000000800 */
[----:B0-----:R-:W-:Y:S01]  /*20e70*/  IADD3 R10, P6, R15, R3, RZ ;  /* 0x000000030f0a7210 */ /* 0x001fe20007fde0ff */
[----:B------:R-:W-:Y:S01]  /*20e80*/  ULDC UR5, c[0x0][0x248] ;  /* 0x0000920000057ab9 */ /* 0x000fe20000000800 */
[----:B------:R-:W-:-:S02]  /*20e90*/  ISETP.LT.AND P4, PT, R18, UR7, !P4 ;  /* 0x0000000712007c0c */ /* 0x000fc4000e781270 */
[-C--:B-1----:R-:W-:Y:S02]  /*20ea0*/  IADD3 R8, P3, R14, R2.reuse, RZ ;  /* 0x000000020e087210 */ /* 0x082fe40007f7e0ff */
[----:B------:R-:W-:Y:S01]  /*20eb0*/  ISETP.GE.AND P2, PT, R4, UR23, PT ;  /* 0x0000001704007c0c */ /* 0x000fe2000bf46270 */
[--C-:B------:R-:W-:Y:S01]  /*20ec0*/  IMAD.X R11, R22, 0x1, R25.reuse, P6 ;  /* 0x00000001160b7824 */ /* 0x100fe200030e0619 */
[----:B--2---:R-:W-:Y:S01]  /*20ed0*/  PRMT R19, R5, 0x7773, RZ ;  /* 0x0000777305137816 */ /* 0x004fe200000000ff */
[----:B------:R-:W-:Y:S01]  /*20ee0*/  IMAD.X R9, R20, 0x1, R0, P3 ;  /* 0x0000000114097824 */ /* 0x000fe200018e0600 */
[----:B------:R-:W-:Y:S01]  /*20ef0*/  IADD3 R4, P3, R14, R3, RZ ;  /* 0x000000030e047210 */ /* 0x000fe20007f7e0ff */
[----:B------:R-:W-:Y:S01]  /*20f00*/  VIADD R16, R16, 0x7e ;  /* 0x0000007e10107836 */ /* 0x000fe20000000000 */
[----:B------:R-:W-:Y:S01]  /*20f10*/  PRMT R15, R6, 0x7770, RZ ;  /* 0x00007770060f7816 */ /* 0x000fe200000000ff */
[----:B------:R-:W-:Y:S01]  /*20f20*/  VIADD R14, R14, UR4 ;  /* 0x000000040e0e7c36 */ /* 0x000fe20008000000 */
[----:B------:R-:W-:Y:S01]  /*20f30*/  PRMT R13, R6, 0x7771, RZ ;  /* 0x00007771060d7816 */ /* 0x000fe200000000ff */
[----:B------:R-:W-:Y:S01]  /*20f40*/  IMAD.X R5, R20, 0x1, R25, P3 ;  /* 0x0000000114057824 */ /* 0x000fe200018e0619 */
[----:B------:R0:W-:Y:S01]  /*20f50*/  @P1 STG.E.U8 desc[UR44][R10.64], R19 ;  /* 0x000000130a001986 */ /* 0x0001e2000c10112c */
[----:B------:R-:W-:Y:S01]  /*20f60*/  ULDC UR4, c[0x0][0x248] ;  /* 0x0000920000047ab9 */ /* 0x000fe20000000800 */
[----:B------:R-:W-:Y:S01]  /*20f70*/  ISETP.GE.AND P6, PT, R16, UR21, PT ;  /* 0x0000001510007c0c */ /* 0x000fe2000bfc6270 */
[C---:B------:R-:W-:Y:S01]  /*20f80*/  VIADD R16, R14.reuse, UR4 ;  /* 0x000000040e107c36 */ /* 0x040fe20008000000 */
[----:B------:R-:W-:Y:S01]  /*20f90*/  SHF.R.S32.HI R12, RZ, 0x1f, R14 ;  /* 0x0000001fff0c7819 */ /* 0x000fe2000001140e */
[----:B------:R1:W-:Y:S01]  /*20fa0*/  @P5 STG.E.U8 desc[UR44][R8.64], R15 ;  /* 0x0000000f08005986 */ /* 0x0003e2000c10112c */
[----:B------:R-:W-:Y:S01]  /*20fb0*/  ULDC UR6, c[0x0][0x228] ;  /* 0x00008a0000067ab9 */ /* 0x000fe20000000800 */
[----:B------:R-:W-:Y:S01]  /*20fc0*/  ULDC UR4, c[0x0][0x228] ;  /* 0x00008a0000047ab9 */ /* 0x000fe20000000800 */
[----:B------:R-:W-:Y:S01]  /*20fd0*/  ULDC UR7, c[0x0][0x228] ;  /* 0x00008a0000077ab9 */ /* 0x000fe20000000800 */
[----:B------:R2:W-:Y:S01]  /*20fe0*/  @P4 STG.E.U8 desc[UR44][R4.64], R13 ;  /* 0x0000000d04004986 */ /* 0x0005e2000c10112c */
[----:B0-----:R-:W-:-:S02]  /*20ff0*/  IADD3 R10, P3, R14, R2, RZ ;  /* 0x000000020e0a7210 */ /* 0x001fc40007f7e0ff */
[----:B------:R-:W-:-:S03]  /*21000*/  SHF.R.S32.HI R19, RZ, 0x1f, R16 ;  /* 0x0000001fff137819 */ /* 0x000fc60000011410 */
[--C-:B------:R-:W-:Y:S01]  /*21010*/  IMAD.X R11, R12, 0x1, R0.reuse, P3 ;  /* 0x000000010c0b7824 */ /* 0x100fe200018e0600 */
[-C--:B-1----:R-:W-:Y:S02]  /*21020*/  IADD3 R8, P3, R16, R2.reuse, RZ ;  /* 0x0000000210087210 */ /* 0x082fe40007f7e0ff */
[----:B--2---:R-:W-:Y:S01]  /*21030*/  IADD3 R4, P4, R14, R3, RZ ;  /* 0x000000030e047210 */ /* 0x004fe20007f9e0ff */
[----:B------:R-:W-:Y:S01]  /*21040*/  VIADD R14, R16, UR5 ;  /* 0x00000005100e7c36 */ /* 0x000fe20008000000 */
[----:B------:R-:W-:Y:S01]  /*21050*/  ISETP.LT.AND P5, PT, R17, UR6, !P2 ;  /* 0x0000000611007c0c */ /* 0x000fe2000d7a1270 */
[----:B------:R-:W-:Y:S02]  /*21060*/  IMAD.X R9, R19, 0x1, R0, P3 ;  /* 0x0000000113097824 */ /* 0x000fe400018e0600 */
[----:B------:R-:W-:Y:S01]  /*21070*/  IMAD.X R5, R12, 0x1, R25, P4 ;  /* 0x000000010c057824 */ /* 0x000fe200020e0619 */
[----:B------:R-:W-:Y:S01]  /*21080*/  IADD3 R12, P4, R14, R2, RZ ;  /* 0x000000020e0c7210 */ /* 0x000fe20007f9e0ff */
[----:B------:R-:W-:Y:S01]  /*21090*/  ULDC UR5, c[0x0][0x228] ;  /* 0x00008a0000057ab9 */ /* 0x000fe20000000800 */
[----:B------:R-:W-:-:S02]  /*210a0*/  SHF.R.S32.HI R2, RZ, 0x1f, R14 ;  /* 0x0000001fff027819 */ /* 0x000fc4000001140e */
[-C--:B------:R-:W-:Y:S02]  /*210b0*/  IADD3 R14, P3, R14, R3.reuse, RZ ;  /* 0x000000030e0e7210 */ /* 0x080fe40007f7e0ff */
[----:B------:R-:W-:Y:S01]  /*210c0*/  ISETP.LT.AND P2, PT, R18, UR4, !P2 ;  /* 0x0000000412007c0c */ /* 0x000fe2000d741270 */
[C---:B------:R-:W-:Y:S01]  /*210d0*/  IMAD.X R13, R2.reuse, 0x1, R0, P4 ;  /* 0x00000001020d7824 */ /* 0x040fe200020e0600 */
[----:B------:R-:W-:Y:S01]  /*210e0*/  ULDC UR4, c[0x0][0x228] ;  /* 0x00008a0000047ab9 */ /* 0x000fe20000000800 */
[----:B------:R-:W-:Y:S01]  /*210f0*/  IMAD.X R15, R2, 0x1, R25, P3 ;  /* 0x00000001020f7824 */ /* 0x000fe200018e0619 */
[----:B------:R-:W-:Y:S02]  /*21100*/  ISETP.LT.AND P4, PT, R17, UR7, !P6 ;  /* 0x0000000711007c0c */ /* 0x000fe4000f781270 */
[----:B------:R-:W-:Y:S02]  /*21110*/  IADD3 R2, P3, R16, R3, RZ ;  /* 0x0000000310027210 */ /* 0x000fe40007f7e0ff */
[----:B------:R-:W-:-:S02]  /*21120*/  ISETP.LT.AND P6, PT, R18, UR4, !P6 ;  /* 0x0000000412007c0c */ /* 0x000fc4000f7c1270 */
[----:B------:R-:W-:Y:S02]  /*21130*/  ISETP.LT.AND P1, PT, R17, UR8, !P0 ;  /* 0x0000000811007c0c */ /* 0x000fe4000c721270 */
[----:B------:R-:W-:Y:S01]  /*21140*/  ISETP.LT.AND P0, PT, R18, UR5, !P0 ;  /* 0x0000000512007c0c */ /* 0x000fe2000c701270 */
[----:B------:R-:W-:Y:S01]  /*21150*/  IMAD.X R3, R19, 0x1, R25, P3 ;  /* 0x0000000113037824 */ /* 0x000fe200018e0619 */
[C---:B------:R-:W-:Y:S02]  /*21160*/  PRMT R25, R6.reuse, 0x7772, RZ ;  /* 0x0000777206197816 */ /* 0x040fe400000000ff */
[----:B------:R-:W-:Y:S02]  /*21170*/  PRMT R23, R6, 0x7773, RZ ;  /* 0x0000777306177816 */ /* 0x000fe400000000ff */
[C---:B------:R-:W-:Y:S02]  /*21180*/  PRMT R17, R7.reuse, 0x7773, RZ ;  /* 0x0000777307117816 */ /* 0x040fe400000000ff */
[----:B------:R-:W-:-:S02]  /*21190*/  PRMT R19, R7, 0x7772, RZ ;  /* 0x0000777207137816 */ /* 0x000fc400000000ff */
[C---:B------:R-:W-:Y:S02]  /*211a0*/  PRMT R21, R7.reuse, 0x7771, RZ ;  /* 0x0000777107157816 */ /* 0x040fe400000000ff */
[----:B------:R-:W-:Y:S01]  /*211b0*/  PRMT R7, R7, 0x7770, RZ ;  /* 0x0000777007077816 */ /* 0x000fe200000000ff */
[----:B------:R0:W-:Y:S04]  /*211c0*/  @P5 STG.E.U8 desc[UR44][R10.64], R25 ;  /* 0x000000190a005986 */ /* 0x0001e8000c10112c */
[----:B------:R0:W-:Y:S04]  /*211d0*/  @P2 STG.E.U8 desc[UR44][R4.64], R23 ;  /* 0x0000001704002986 */ /* 0x0001e8000c10112c */
[----:B------:R0:W-:Y:S04]  /*211e0*/  @P4 STG.E.U8 desc[UR44][R8.64], R7 ;  /* 0x0000000708004986 */ /* 0x0001e8000c10112c */
[----:B------:R0:W-:Y:S04]  /*211f0*/  @P6 STG.E.U8 desc[UR44][R2.64], R21 ;  /* 0x0000001502006986 */ /* 0x0001e8000c10112c */
[----:B------:R0:W-:Y:S01]  /*21200*/  @P1 STG.E.U8 desc[UR44][R12.64], R19 ;  /* 0x000000130c001986 */ /* 0x0001e2000c10112c */
[----:B------:R-:W-:Y:S05]  /*21210*/  @!P0 EXIT ;  /* 0x000000000000894d */ /* 0x000fea0003800000 */
[----:B------:R-:W-:Y:S01]  /*21220*/  STG.E.U8 desc[UR44][R14.64], R17 ;  /* 0x000000110e007986 */ /* 0x000fe2000c10112c */
[----:B------:R-:W-:Y:S05]  /*21230*/  EXIT ;  /* 0x000000000000794d */ /* 0x000fea0003800000 */
.L_x_3:
[----:B------:R-:W-:-:S00]  /*21240*/  BRA `(.L_x_3) ;  /* 0xfffffffc00fc7947 */ /* 0x000fc0000383ffff */
[----:B------:R-:W-:-:S00]  /*21250*/  NOP ;  /* 0x0000000000007918 */ /* 0x000fc00000000000 */
        /* <DEDUP_REMOVED lines=10> */
.L_x_4:


//--------------------- .nv.shared.matmul_kernel  --------------------------
	.section	.nv.shared.matmul_kernel,"aw",@nobits
	.sectionflags	@""
	.align	16
	.zero		1024


//--------------------- .nv.shared.reserved.0     --------------------------
	.section	.nv.shared.reserved.0,"aw",@nobits
	.weak		__nv_reservedSMEM_offset_0_alias
	.size		__nv_reservedSMEM_offset_0_alias, 0, 0
	.other		__nv_reservedSMEM_offset_0_alias,@"STO_CUDA_RESERVED_SHARED STV_DEFAULT"
__nv_reservedSMEM_offset_0_alias:
	.zero		0


//--------------------- .nv.constant0.matmul_kernel --------------------------
	.section	.nv.constant0.matmul_kernel,"a",@progbits
	.sectionflags	@""
	.align	4
.nv.constant0.matmul_kernel:
	.zero		608


//--------------------- SYMBOLS --------------------------

	.type		.nv.reservedSmem.offset0,@object
	.size		.nv.reservedSmem.offset0,0x4
